def attn_fwd(
    Q,
    K,
    V,
    Out,
    Lse,
    sm_scale,
    stride_qz,
    stride_qh,
    stride_qm,
    stride_qk,
    stride_kz,
    stride_kh,
    stride_kn,
    stride_kk,
    stride_vz,
    stride_vh,
    stride_vn,
    stride_vk,
    stride_oz,
    stride_oh,
    stride_om,
    stride_ok,
    seqlen_q,
    seqlen_k,
    BLOCK_M: tl.constexpr,
    BLOCK_N: tl.constexpr,
    HEAD_DIM: tl.constexpr,
    CAUSAL: tl.constexpr,
):
    start_m = tl.program_id(0)
    off_hz = tl.program_id(1)
    q_off = off_hz * stride_qh
    k_off = off_hz * stride_kh
    v_off = off_hz * stride_vh
    offs_m = start_m * BLOCK_M + tl.arange(0, BLOCK_M)
    offs_d = tl.arange(0, HEAD_DIM)
    offs_n = tl.arange(0, BLOCK_N)
    q_ptrs = Q + q_off + offs_m[:, None] * stride_qm + offs_d[None, :] * stride_qk
    k_ptrs = K + k_off + offs_d[:, None] * stride_kk + offs_n[None, :] * stride_kn
    v_ptrs = V + v_off + offs_n[:, None] * stride_vn + offs_d[None, :] * stride_vk
    m_i = tl.full([BLOCK_M], float("-inf"), dtype=tl.float32)
    l_i = tl.zeros([BLOCK_M], dtype=tl.float32) + 1.0
    acc = tl.zeros([BLOCK_M, HEAD_DIM], dtype=tl.float32)
    q = tl.load(q_ptrs)
    acc, l_i, m_i = _attn_fwd_inner(
        acc,
        l_i,
        m_i,
        q,
        k_ptrs,
        v_ptrs,
        sm_scale,
        stride_kn,
        stride_vn,
        start_m,
        seqlen_k,
        BLOCK_M,
        BLOCK_N,
        HEAD_DIM,
        CAUSAL,
    )
    acc = acc / l_i[:, None]
    lse = m_i + tl.math.log2(l_i) / 1.4426950408889634
    o_ptrs = (
        Out
        + off_hz * stride_oh
        + offs_m[:, None] * stride_om
        + offs_d[None, :] * stride_ok
    )
    tl.store(o_ptrs, acc.to(Out.dtype.element_ty))
    tl.store(Lse + off_hz * seqlen_q + offs_m, lse)

# config = {"BLOCK_M": 128, "BLOCK_N": 64, "HEAD_DIM": 512, "arch": "sm_80", "causal": false, "dtype": "bf16", "num_stages": 4, "num_warps": 8}
# arch = sm_80


// ===== COMPILED SASS (sm_80) =====

	.target	sm_80

	.elftype	@"ET_EXEC"


//--------------------- .note.nv.tkinfo           --------------------------
	.section	.note.nv.tkinfo,"",@"SHT_NOTE"
	.sectionflags	@"SHF_NOTE_NV_TKINFO"
	.tkinfo
        /*0018*/ 	.word	0x00000002
        /*0030*/ 	.string	""
        /*0030*/ 	.string	"ptxas"
        /*0030*/ 	.string	"Cuda compilation tools, release 13.0, V13.0.88"
        /*0030*/ 	.string	"Build cuda_13.0.r13.0/compiler.36424714_0"
        /*0030*/ 	.string	"-v  -suppress-debug-info  -lineinfo  -arch sm_80 "



//--------------------- .note.nv.cuinfo           --------------------------
	.section	.note.nv.cuinfo,"",@"SHT_NOTE"
	.sectionflags	@"SHF_NOTE_NV_CUINFO"
        /*0018*/ 	.short	0x0002
        /*001a*/ 	.short	0x0050
        /*001c*/ 	.short	0x0082
	.zero		2


//--------------------- .nv.info                  --------------------------
	.section	.nv.info,"",@"SHT_CUDA_INFO"
	.align	4


	//----- nvinfo : EIATTR_REGCOUNT
	.align		4
        /*0000*/ 	.byte	0x04, 0x2f
        /*0002*/ 	.short	(.L_2 - .L_1)
	.align		4
.L_1:
        /*0004*/ 	.word	index@(attn_fwd)
        /*0008*/ 	.word	0x00000020


	//----- nvinfo : EIATTR_FRAME_SIZE
	.align		4
.L_2:
        /*000c*/ 	.byte	0x04, 0x11
        /*000e*/ 	.short	(.L_4 - .L_3)
	.align		4
.L_3:
        /*0010*/ 	.word	index@(attn_fwd)
        /*0014*/ 	.word	0x00003460


	//----- nvinfo : EIATTR_MIN_STACK_SIZE
	.align		4
.L_4:
        /*0018*/ 	.byte	0x04, 0x12
        /*001a*/ 	.short	(.L_6 - .L_5)
	.align		4
.L_5:
        /*001c*/ 	.word	index@(attn_fwd)
        /*0020*/ 	.word	0x00003460
.L_6:


//--------------------- .nv.info.attn_fwd         --------------------------
	.section	.nv.info.attn_fwd,"",@"SHT_CUDA_INFO"
	.sectionflags	@""
	.align	4


	//----- nvinfo : EIATTR_CUDA_API_VERSION
	.align		4
        /*0000*/ 	.byte	0x04, 0x37
        /*0002*/ 	.short	(.L_8 - .L_7)
.L_7:
        /*0004*/ 	.word	0x00000082


	//----- nvinfo : EIATTR_SW2861232_WAR
	.align		4
.L_8:
        /*0008*/ 	.byte	0x01, 0x35
	.zero		2


	//----- nvinfo : EIATTR_PARAM_CBANK
	.align		4
        /*000c*/ 	.byte	0x04, 0x0a
        /*000e*/ 	.short	(.L_10 - .L_9)
	.align		4
.L_9:
        /*0010*/ 	.word	index@(.nv.constant0.attn_fwd)
        /*0014*/ 	.short	0x0160
        /*0016*/ 	.short	0x0088


	//----- nvinfo : EIATTR_CBANK_PARAM_SIZE
	.align		4
.L_10:
        /*0018*/ 	.byte	0x03, 0x19
        /*001a*/ 	.short	0x0088


	//----- nvinfo : EIATTR_KPARAM_INFO
	.align		4
        /*001c*/ 	.byte	0x04, 0x17
        /*001e*/ 	.short	(.L_12 - .L_11)
.L_11:
        /*0020*/ 	.word	0x00000000
        /*0024*/ 	.short	0x0019
        /*0026*/ 	.short	0x0080
        /*0028*/ 	.byte	0x00, 0xf4, 0x21, 0x00


	//----- nvinfo : EIATTR_KPARAM_INFO
	.align		4
.L_12:
        /*002c*/ 	.byte	0x04, 0x17
        /*002e*/ 	.short	(.L_14 - .L_13)
.L_13:
        /*0030*/ 	.word	0x00000000
        /*0034*/ 	.short	0x0018
        /*0036*/ 	.short	0x0078
        /*0038*/ 	.byte	0x00, 0xf4, 0x21, 0x00


	//----- nvinfo : EIATTR_KPARAM_INFO
	.align		4
.L_14:
        /*003c*/ 	.byte	0x04, 0x17
        /*003e*/ 	.short	(.L_16 - .L_15)
.L_15:
        /*0040*/ 	.word	0x00000000
        /*0044*/ 	.short	0x0017
        /*0046*/ 	.short	0x0070
        /*0048*/ 	.byte	0x00, 0xf0, 0x11, 0x00


	//----- nvinfo : EIATTR_KPARAM_INFO
	.align		4
.L_16:
        /*004c*/ 	.byte	0x04, 0x17
        /*004e*/ 	.short	(.L_18 - .L_17)
.L_17:
        /*0050*/ 	.word	0x00000000
        /*0054*/ 	.short	0x0016
        /*0056*/ 	.short	0x006c
        /*0058*/ 	.byte	0x00, 0xf0, 0x11, 0x00


	//----- nvinfo : EIATTR_KPARAM_INFO
	.align		4
.L_18:
        /*005c*/ 	.byte	0x04, 0x17
        /*005e*/ 	.short	(.L_20 - .L_19)
.L_19:
        /*0060*/ 	.word	0x00000000
        /*0064*/ 	.short	0x0015
        /*0066*/ 	.short	0x0068
        /*0068*/ 	.byte	0x00, 0xf0, 0x11, 0x00


	//----- nvinfo : EIATTR_KPARAM_INFO
	.align		4
.L_20:
        /*006c*/ 	.byte	0x04, 0x17
        /*006e*/ 	.short	(.L_22 - .L_21)
.L_21:
        /*0070*/ 	.word	0x00000000
        /*0074*/ 	.short	0x0014
        /*0076*/ 	.short	0x0064
        /*0078*/ 	.byte	0x00, 0xf0, 0x11, 0x00


	//----- nvinfo : EIATTR_KPARAM_INFO
	.align		4
.L_22:
        /*007c*/ 	.byte	0x04, 0x17
        /*007e*/ 	.short	(.L_24 - .L_23)
.L_23:
        /*0080*/ 	.word	0x00000000
        /*0084*/ 	.short	0x0013
        /*0086*/ 	.short	0x0060
        /*0088*/ 	.byte	0x00, 0xf0, 0x11, 0x00


	//----- nvinfo : EIATTR_KPARAM_INFO
	.align		4
.L_24:
        /*008c*/ 	.byte	0x04, 0x17
        /*008e*/ 	.short	(.L_26 - .L_25)
.L_25:
        /*0090*/ 	.word	0x00000000
        /*0094*/ 	.short	0x0012
        /*0096*/ 	.short	0x005c
        /*0098*/ 	.byte	0x00, 0xf0, 0x11, 0x00


	//----- nvinfo : EIATTR_KPARAM_INFO
	.align		4
.L_26:
        /*009c*/ 	.byte	0x04, 0x17
        /*009e*/ 	.short	(.L_28 - .L_27)
.L_27:
        /*00a0*/ 	.word	0x00000000
        /*00a4*/ 	.short	0x0011
        /*00a6*/ 	.short	0x0058
        /*00a8*/ 	.byte	0x00, 0xf0, 0x11, 0x00


	//----- nvinfo : EIATTR_KPARAM_INFO
	.align		4
.L_28:
        /*00ac*/ 	.byte	0x04, 0x17
        /*00ae*/ 	.short	(.L_30 - .L_29)
.L_29:
        /*00b0*/ 	.word	0x00000000
        /*00b4*/ 	.short	0x0010
        /*00b6*/ 	.short	0x0054
        /*00b8*/ 	.byte	0x00, 0xf0, 0x11, 0x00


	//----- nvinfo : EIATTR_KPARAM_INFO
	.align		4
.L_30:
        /*00bc*/ 	.byte	0x04, 0x17
        /*00be*/ 	.short	(.L_32 - .L_31)
.L_31:
        /*00c0*/ 	.word	0x00000000
        /*00c4*/ 	.short	0x000f
        /*00c6*/ 	.short	0x0050
        /*00c8*/ 	.byte	0x00, 0xf0, 0x11, 0x00


	//----- nvinfo : EIATTR_KPARAM_INFO
	.align		4
.L_32:
        /*00cc*/ 	.byte	0x04, 0x17
        /*00ce*/ 	.short	(.L_34 - .L_33)
.L_33:
        /*00d0*/ 	.word	0x00000000
        /*00d4*/ 	.short	0x000e
        /*00d6*/ 	.short	0x004c
        /*00d8*/ 	.byte	0x00, 0xf0, 0x11, 0x00


	//----- nvinfo : EIATTR_KPARAM_INFO
	.align		4
.L_34:
        /*00dc*/ 	.byte	0x04, 0x17
        /*00de*/ 	.short	(.L_36 - .L_35)
.L_35:
        /*00e0*/ 	.word	0x00000000
        /*00e4*/ 	.short	0x000d
        /*00e6*/ 	.short	0x0048
        /*00e8*/ 	.byte	0x00, 0xf0, 0x11, 0x00


	//----- nvinfo : EIATTR_KPARAM_INFO
	.align		4
.L_36:
        /*00ec*/ 	.byte	0x04, 0x17
        /*00ee*/ 	.short	(.L_38 - .L_37)
.L_37:
        /*00f0*/ 	.word	0x00000000
        /*00f4*/ 	.short	0x000c
        /*00f6*/ 	.short	0x0044
        /*00f8*/ 	.byte	0x00, 0xf0, 0x11, 0x00


	//----- nvinfo : EIATTR_KPARAM_INFO
	.align		4
.L_38:
        /*00fc*/ 	.byte	0x04, 0x17
        /*00fe*/ 	.short	(.L_40 - .L_39)
.L_39:
        /*0100*/ 	.word	0x00000000
        /*0104*/ 	.short	0x000b
        /*0106*/ 	.short	0x0040
        /*0108*/ 	.byte	0x00, 0xf0, 0x11, 0x00


	//----- nvinfo : EIATTR_KPARAM_INFO
	.align		4
.L_40:
        /*010c*/ 	.byte	0x04, 0x17
        /*010e*/ 	.short	(.L_42 - .L_41)
.L_41:
        /*0110*/ 	.word	0x00000000
        /*0114*/ 	.short	0x000a
        /*0116*/ 	.short	0x003c
        /*0118*/ 	.byte	0x00, 0xf0, 0x11, 0x00


	//----- nvinfo : EIATTR_KPARAM_INFO
	.align		4
.L_42:
        /*011c*/ 	.byte	0x04, 0x17
        /*011e*/ 	.short	(.L_44 - .L_43)
.L_43:
        /*0120*/ 	.word	0x00000000
        /*0124*/ 	.short	0x0009
        /*0126*/ 	.short	0x0038
        /*0128*/ 	.byte	0x00, 0xf0, 0x11, 0x00


	//----- nvinfo : EIATTR_KPARAM_INFO
	.align		4
.L_44:
        /*012c*/ 	.byte	0x04, 0x17
        /*012e*/ 	.short	(.L_46 - .L_45)
.L_45:
        /*0130*/ 	.word	0x00000000
        /*0134*/ 	.short	0x0008
        /*0136*/ 	.short	0x0034
        /*0138*/ 	.byte	0x00, 0xf0, 0x11, 0x00


	//----- nvinfo : EIATTR_KPARAM_INFO
	.align		4
.L_46:
        /*013c*/ 	.byte	0x04, 0x17
        /*013e*/ 	.short	(.L_48 - .L_47)
.L_47:
        /*0140*/ 	.word	0x00000000
        /*0144*/ 	.short	0x0007
        /*0146*/ 	.short	0x0030
        /*0148*/ 	.byte	0x00, 0xf0, 0x11, 0x00


	//----- nvinfo : EIATTR_KPARAM_INFO
	.align		4
.L_48:
        /*014c*/ 	.byte	0x04, 0x17
        /*014e*/ 	.short	(.L_50 - .L_49)
.L_49:
        /*0150*/ 	.word	0x00000000
        /*0154*/ 	.short	0x0006
        /*0156*/ 	.short	0x002c
        /*0158*/ 	.byte	0x00, 0xf0, 0x11, 0x00


	//----- nvinfo : EIATTR_KPARAM_INFO
	.align		4
.L_50:
        /*015c*/ 	.byte	0x04, 0x17
        /*015e*/ 	.short	(.L_52 - .L_51)
.L_51:
        /*0160*/ 	.word	0x00000000
        /*0164*/ 	.short	0x0005
        /*0166*/ 	.short	0x0028
        /*0168*/ 	.byte	0x00, 0xf0, 0x11, 0x00


	//----- nvinfo : EIATTR_KPARAM_INFO
	.align		4
.L_52:
        /*016c*/ 	.byte	0x04, 0x17
        /*016e*/ 	.short	(.L_54 - .L_53)
.L_53:
        /*0170*/ 	.word	0x00000000
        /*0174*/ 	.short	0x0004
        /*0176*/ 	.short	0x0020
        /*0178*/ 	.byte	0x00, 0xf4, 0x21, 0x00


	//----- nvinfo : EIATTR_KPARAM_INFO
	.align		4
.L_54:
        /*017c*/ 	.byte	0x04, 0x17
        /*017e*/ 	.short	(.L_56 - .L_55)
.L_55:
        /*0180*/ 	.word	0x00000000
        /*0184*/ 	.short	0x0003
        /*0186*/ 	.short	0x0018
        /*0188*/ 	.byte	0x00, 0xf4, 0x21, 0x00


	//----- nvinfo : EIATTR_KPARAM_INFO
	.align		4
.L_56:
        /*018c*/ 	.byte	0x04, 0x17
        /*018e*/ 	.short	(.L_58 - .L_57)
.L_57:
        /*0190*/ 	.word	0x00000000
        /*0194*/ 	.short	0x0002
        /*0196*/ 	.short	0x0010
        /*0198*/ 	.byte	0x00, 0xf4, 0x21, 0x00


	//----- nvinfo : EIATTR_KPARAM_INFO
	.align		4
.L_58:
        /*019c*/ 	.byte	0x04, 0x17
        /*019e*/ 	.short	(.L_60 - .L_59)
.L_59:
        /*01a0*/ 	.word	0x00000000
        /*01a4*/ 	.short	0x0001
        /*01a6*/ 	.short	0x0008
        /*01a8*/ 	.byte	0x00, 0xf4, 0x21, 0x00


	//----- nvinfo : EIATTR_KPARAM_INFO
	.align		4
.L_60:
        /*01ac*/ 	.byte	0x04, 0x17
        /*01ae*/ 	.short	(.L_62 - .L_61)
.L_61:
        /*01b0*/ 	.word	0x00000000
        /*01b4*/ 	.short	0x0000
        /*01b6*/ 	.short	0x0000
        /*01b8*/ 	.byte	0x00, 0xf4, 0x21, 0x00


	//----- nvinfo : EIATTR_MAXREG_COUNT
	.align		4
.L_62:
        /*01bc*/ 	.byte	0x03, 0x1b
        /*01be*/ 	.short	0x00ff


	//----- nvinfo : EIATTR_NUM_BARRIERS
	.align		4
        /*01c0*/ 	.byte	0x02, 0x4c
        /*01c2*/ 	.byte	0x01
	.zero		1


	//----- nvinfo : EIATTR_ANNOTATIONS
	.align		4
        /*01c4*/ 	.byte	0x04, 0x55
        /*01c6*/ 	.short	(.L_64 - .L_63)


	//   ....[0]....
.L_63:
        /*01c8*/ 	.word	0x00000001
        /*01cc*/ 	.byte	0x00, 0x01, 0x00, 0x00, 0x01, 0x00, 0x00, 0x00, 0x80, 0x02, 0x00, 0x00, 0x01, 0x00, 0x00, 0x00
        /* <DEDUP_REMOVED lines=1744> */
        /*6edc*/ 	.byte	0x70, 0xa5, 0x01, 0x00, 0x01, 0x00, 0x00, 0x00, 0x80, 0xa5, 0x01, 0x00


	//----- nvinfo : EIATTR_MERCURY_ISA_VERSION
	.align		4
.L_64:
        /*6ee8*/ 	.byte	0x03, 0x5f
        /*6eea*/ 	.short	0x0000


	//----- nvinfo : EIATTR_COOP_GROUP_MASK_REGIDS
	.align		4
        /*6eec*/ 	.byte	0x04, 0x29
        /*6eee*/ 	.short	(.L_66 - .L_65)


	//   ....[0]....
.L_65:
        /*6ef0*/ 	.word	0xffffffff


	//   ....[1]....
        /*6ef4*/ 	.word	0xffffffff


	//   ....[2]....
        /*6ef8*/ 	.word	0xffffffff


	//   ....[3]....
        /*6efc*/ 	.word	0xffffffff


	//   ....[4]....
        /*6f00*/ 	.word	0xffffffff


	//   ....[5]....
        /*6f04*/ 	.word	0xffffffff


	//   ....[6]....
        /*6f08*/ 	.word	0xffffffff


	//   ....[7]....
        /*6f0c*/ 	.word	0xffffffff


	//   ....[8]....
        /*6f10*/ 	.word	0xffffffff


	//   ....[9]....
        /*6f14*/ 	.word	0xffffffff


	//   ....[10]....
        /*6f18*/ 	.word	0xffffffff


	//   ....[11]....
        /*6f1c*/ 	.word	0xffffffff


	//   ....[12]....
        /*6f20*/ 	.word	0xffffffff


	//   ....[13]....
        /*6f24*/ 	.word	0xffffffff


	//   ....[14]....
        /*6f28*/ 	.word	0xffffffff


	//   ....[15]....
        /*6f2c*/ 	.word	0xffffffff


	//   ....[16]....
        /*6f30*/ 	.word	0xffffffff


	//   ....[17]....
        /*6f34*/ 	.word	0xffffffff


	//   ....[18]....
        /*6f38*/ 	.word	0xffffffff


	//   ....[19]....
        /*6f3c*/ 	.word	0xffffffff


	//   ....[20]....
        /*6f40*/ 	.word	0xffffffff


	//   ....[21]....
        /*6f44*/ 	.word	0xffffffff


	//   ....[22]....
        /*6f48*/ 	.word	0xffffffff


	//   ....[23]....
        /*6f4c*/ 	.word	0xffffffff


	//   ....[24]....
        /*6f50*/ 	.word	0xffffffff


	//   ....[25]....
        /*6f54*/ 	.word	0xffffffff


	//   ....[26]....
        /*6f58*/ 	.word	0xffffffff


	//   ....[27]....
        /*6f5c*/ 	.word	0xffffffff


	//   ....[28]....
        /*6f60*/ 	.word	0xffffffff


	//   ....[29]....
        /*6f64*/ 	.word	0xffffffff


	//   ....[30]....
        /*6f68*/ 	.word	0xffffffff


	//   ....[31]....
        /*6f6c*/ 	.word	0xffffffff


	//   ....[32]....
        /*6f70*/ 	.word	0xffffffff


	//   ....[33]....
        /*6f74*/ 	.word	0xffffffff


	//   ....[34]....
        /*6f78*/ 	.word	0xffffffff


	//   ....[35]....
        /*6f7c*/ 	.word	0xffffffff


	//   ....[36]....
        /*6f80*/ 	.word	0xffffffff


	//   ....[37]....
        /*6f84*/ 	.word	0xffffffff


	//   ....[38]....
        /*6f88*/ 	.word	0xffffffff


	//   ....[39]....
        /*6f8c*/ 	.word	0xffffffff


	//   ....[40]....
        /*6f90*/ 	.word	0xffffffff


	//   ....[41]....
        /*6f94*/ 	.word	0xffffffff


	//   ....[42]....
        /*6f98*/ 	.word	0xffffffff


	//   ....[43]....
        /*6f9c*/ 	.word	0xffffffff


	//   ....[44]....
        /*6fa0*/ 	.word	0xffffffff


	//   ....[45]....
        /*6fa4*/ 	.word	0xffffffff


	//   ....[46]....
        /*6fa8*/ 	.word	0xffffffff


	//   ....[47]....
        /*6fac*/ 	.word	0xffffffff


	//   ....[48]....
        /*6fb0*/ 	.word	0xffffffff


	//   ....[49]....
        /*6fb4*/ 	.word	0xffffffff


	//   ....[50]....
        /*6fb8*/ 	.word	0xffffffff


	//   ....[51]....
        /*6fbc*/ 	.word	0xffffffff


	//   ....[52]....
        /*6fc0*/ 	.word	0xffffffff


	//   ....[53]....
        /*6fc4*/ 	.word	0xffffffff


	//   ....[54]....
        /*6fc8*/ 	.word	0xffffffff


	//   ....[55]....
        /*6fcc*/ 	.word	0xffffffff


	//   ....[56]....
        /*6fd0*/ 	.word	0xffffffff


	//   ....[57]....
        /*6fd4*/ 	.word	0xffffffff


	//   ....[58]....
        /*6fd8*/ 	.word	0xffffffff


	//   ....[59]....
        /*6fdc*/ 	.word	0xffffffff


	//   ....[60]....
        /*6fe0*/ 	.word	0xffffffff


	//   ....[61]....
        /*6fe4*/ 	.word	0xffffffff


	//   ....[62]....
        /*6fe8*/ 	.word	0xffffffff


	//   ....[63]....
        /*6fec*/ 	.word	0xffffffff


	//   ....[64]....
        /*6ff0*/ 	.word	0xffffffff


	//   ....[65]....
        /*6ff4*/ 	.word	0xffffffff


	//   ....[66]....
        /*6ff8*/ 	.word	0xffffffff


	//   ....[67]....
        /*6ffc*/ 	.word	0xffffffff


	//   ....[68]....
        /*7000*/ 	.word	0xffffffff


	//   ....[69]....
        /*7004*/ 	.word	0xffffffff


	//   ....[70]....
        /*7008*/ 	.word	0xffffffff


	//   ....[71]....
        /*700c*/ 	.word	0xffffffff


	//   ....[72]....
        /*7010*/ 	.word	0xffffffff


	//   ....[73]....
        /*7014*/ 	.word	0xffffffff


	//   ....[74]....
        /*7018*/ 	.word	0xffffffff


	//   ....[75]....
        /*701c*/ 	.word	0xffffffff


	//   ....[76]....
        /*7020*/ 	.word	0xffffffff


	//   ....[77]....
        /*7024*/ 	.word	0xffffffff


	//   ....[78]....
        /*7028*/ 	.word	0xffffffff


	//   ....[79]....
        /*702c*/ 	.word	0xffffffff


	//   ....[80]....
        /*7030*/ 	.word	0xffffffff


	//   ....[81]....
        /*7034*/ 	.word	0xffffffff


	//   ....[82]....
        /*7038*/ 	.word	0xffffffff


	//   ....[83]....
        /*703c*/ 	.word	0xffffffff


	//   ....[84]....
        /*7040*/ 	.word	0xffffffff


	//   ....[85]....
        /*7044*/ 	.word	0xffffffff


	//   ....[86]....
        /*7048*/ 	.word	0xffffffff


	//   ....[87]....
        /*704c*/ 	.word	0xffffffff


	//----- nvinfo : EIATTR_COOP_GROUP_INSTR_OFFSETS
	.align		4
.L_66:
        /*7050*/ 	.byte	0x04, 0x28
        /*7052*/ 	.short	(.L_68 - .L_67)


	//   ....[0]....
.L_67:
        /*7054*/ 	.word	0x00025030


	//   ....[1]....
        /*7058*/ 	.word	0x00025050


	//   ....[2]....
        /*705c*/ 	.word	0x00025090


	//   ....[3]....
        /*7060*/ 	.word	0x000250c0


	//   ....[4]....
        /*7064*/ 	.word	0x000251b0


	//   ....[5]....
        /*7068*/ 	.word	0x000251c0


	//   ....[6]....
        /*706c*/ 	.word	0x000251d0


	//   ....[7]....
        /*7070*/ 	.word	0x00025210


	//   ....[8]....
        /*7074*/ 	.word	0x00025220


	//   ....[9]....
        /*7078*/ 	.word	0x00025260


	//   ....[10]....
        /*707c*/ 	.word	0x000252c0


	//   ....[11]....
        /*7080*/ 	.word	0x000252e0


	//   ....[12]....
        /*7084*/ 	.word	0x00025350


	//   ....[13]....
        /*7088*/ 	.word	0x000253c0


	//   ....[14]....
        /*708c*/ 	.word	0x000253d0


	//   ....[15]....
        /*7090*/ 	.word	0x000253f0


	//   ....[16]....
        /*7094*/ 	.word	0x00025400


	//   ....[17]....
        /*7098*/ 	.word	0x00025410


	//   ....[18]....
        /*709c*/ 	.word	0x00025420


	//   ....[19]....
        /*70a0*/ 	.word	0x00025430


	//   ....[20]....
        /*70a4*/ 	.word	0x00025440


	//   ....[21]....
        /*70a8*/ 	.word	0x00025480


	//   ....[22]....
        /*70ac*/ 	.word	0x000254a0


	//   ....[23]....
        /*70b0*/ 	.word	0x000254e0


	//   ....[24]....
        /*70b4*/ 	.word	0x000254f0


	//   ....[25]....
        /*70b8*/ 	.word	0x00025540


	//   ....[26]....
        /*70bc*/ 	.word	0x00025550


	//   ....[27]....
        /*70c0*/ 	.word	0x00025560


	//   ....[28]....
        /*70c4*/ 	.word	0x00025570


	//   ....[29]....
        /*70c8*/ 	.word	0x000255c0


	//   ....[30]....
        /*70cc*/ 	.word	0x000255d0


	//   ....[31]....
        /*70d0*/ 	.word	0x000255e0


	//   ....[32]....
        /*70d4*/ 	.word	0x00025950


	//   ....[33]....
        /*70d8*/ 	.word	0x00025960


	//   ....[34]....
        /*70dc*/ 	.word	0x00025970


	//   ....[35]....
        /*70e0*/ 	.word	0x000259b0


	//   ....[36]....
        /*70e4*/ 	.word	0x000259c0


	//   ....[37]....
        /*70e8*/ 	.word	0x000259f0


	//   ....[38]....
        /*70ec*/ 	.word	0x00025a30


	//   ....[39]....
        /*70f0*/ 	.word	0x00025a60


	//   ....[40]....
        /*70f4*/ 	.word	0x00025a90


	//   ....[41]....
        /*70f8*/ 	.word	0x00025b10


	//   ....[42]....
        /*70fc*/ 	.word	0x00025b30


	//   ....[43]....
        /*7100*/ 	.word	0x00025b50


	//   ....[44]....
        /*7104*/ 	.word	0x00026a70


	//   ....[45]....
        /*7108*/ 	.word	0x00026b00


	//   ....[46]....
        /*710c*/ 	.word	0x00026b40


	//   ....[47]....
        /*7110*/ 	.word	0x00026bc0


	//   ....[48]....
        /*7114*/ 	.word	0x00026bd0


	//   ....[49]....
        /*7118*/ 	.word	0x00026c90


	//   ....[50]....
        /*711c*/ 	.word	0x00026ce0


	//   ....[51]....
        /*7120*/ 	.word	0x00026cf0


	//   ....[52]....
        /*7124*/ 	.word	0x00026d40


	//   ....[53]....
        /*7128*/ 	.word	0x00026d50


	//   ....[54]....
        /*712c*/ 	.word	0x00026d70


	//   ....[55]....
        /*7130*/ 	.word	0x00026dd0


	//   ....[56]....
        /*7134*/ 	.word	0x00026e70


	//   ....[57]....
        /*7138*/ 	.word	0x00026e80


	//   ....[58]....
        /*713c*/ 	.word	0x00026eb0


	//   ....[59]....
        /*7140*/ 	.word	0x00026ec0


	//   ....[60]....
        /*7144*/ 	.word	0x00026ed0


	//   ....[61]....
        /*7148*/ 	.word	0x00026ee0


	//   ....[62]....
        /*714c*/ 	.word	0x00026ef0


	//   ....[63]....
        /*7150*/ 	.word	0x00026f00


	//   ....[64]....
        /*7154*/ 	.word	0x00026f10


	//   ....[65]....
        /*7158*/ 	.word	0x00026f40


	//   ....[66]....
        /*715c*/ 	.word	0x00026fa0


	//   ....[67]....
        /*7160*/ 	.word	0x00026fc0


	//   ....[68]....
        /*7164*/ 	.word	0x00026fd0


	//   ....[69]....
        /*7168*/ 	.word	0x00026fe0


	//   ....[70]....
        /*716c*/ 	.word	0x00026ff0


	//   ....[71]....
        /*7170*/ 	.word	0x00027010


	//   ....[72]....
        /*7174*/ 	.word	0x00027020


	//   ....[73]....
        /*7178*/ 	.word	0x00027030


	//   ....[74]....
        /*717c*/ 	.word	0x00027040


	//   ....[75]....
        /*7180*/ 	.word	0x00027050


	//   ....[76]....
        /*7184*/ 	.word	0x00027380


	//   ....[77]....
        /*7188*/ 	.word	0x00027390


	//   ....[78]....
        /*718c*/ 	.word	0x000273a0


	//   ....[79]....
        /*7190*/ 	.word	0x000273e0


	//   ....[80]....
        /*7194*/ 	.word	0x000273f0


	//   ....[81]....
        /*7198*/ 	.word	0x00027400


	//   ....[82]....
        /*719c*/ 	.word	0x00027440


	//   ....[83]....
        /*71a0*/ 	.word	0x00027450


	//   ....[84]....
        /*71a4*/ 	.word	0x00027460


	//   ....[85]....
        /*71a8*/ 	.word	0x000274f0


	//   ....[86]....
        /*71ac*/ 	.word	0x00027510


	//   ....[87]....
        /*71b0*/ 	.word	0x00027530


	//----- nvinfo : EIATTR_EXIT_INSTR_OFFSETS
	.align		4
.L_68:
        /*71b4*/ 	.byte	0x04, 0x1c
        /*71b6*/ 	.short	(.L_70 - .L_69)


	//   ....[0]....
.L_69:
        /*71b8*/ 	.word	0x00053670


	//   ....[1]....
        /*71bc*/ 	.word	0x00053740


	//----- nvinfo : EIATTR_REQNTID
	.align		4
.L_70:
        /*71c0*/ 	.byte	0x04, 0x10
        /*71c2*/ 	.short	(.L_72 - .L_71)
.L_71:
        /*71c4*/ 	.word	0x00000100
        /*71c8*/ 	.word	0x00000001
        /*71cc*/ 	.word	0x00000001
.L_72:


//--------------------- .nv.callgraph             --------------------------
	.section	.nv.callgraph,"",@"SHT_CUDA_CALLGRAPH"
	.align	4
	.sectionentsize	8
	.align		4
        /*0000*/ 	.word	0x00000000
	.align		4
        /*0004*/ 	.word	0xffffffff
	.align		4
        /*0008*/ 	.word	0x00000000
	.align		4
        /*000c*/ 	.word	0xfffffffe
	.align		4
        /*0010*/ 	.word	0x00000000
	.align		4
        /*0014*/ 	.word	0xfffffffd
	.align		4
        /*0018*/ 	.word	0x00000000
	.align		4
        /*001c*/ 	.word	0xfffffffc


//--------------------- .nv.rel.action            --------------------------
	.section	.nv.rel.action,"",@"SHT_CUDA_RELOCINFO"
	.align	8
	.sectionentsize	8
        /*0000*/ 	.byte	0x73, 0x00, 0x00, 0x00, 0x00, 0x00, 0x00, 0x00, 0x00, 0x00, 0x00, 0x11, 0x25, 0x00, 0x05, 0x36


//--------------------- .nv.constant4             --------------------------
	.section	.nv.constant4,"a",@progbits
	.align	8
	.align		8
.nv.constant4:
        /*0000*/ 	.dword	_$_str


//--------------------- .nv.constant0.attn_fwd    --------------------------
	.section	.nv.constant0.attn_fwd,"a",@progbits
	.sectionflags	@""
	.align	4
.nv.constant0.attn_fwd:
	.zero		488


//--------------------- .text.attn_fwd            --------------------------
	.section	.text.attn_fwd,"ax",@progbits
	.sectioninfo	@"SHI_REGISTERS=32"
	.align	128
        .global         attn_fwd
        .type           attn_fwd,@function
        .size           attn_fwd,(.L_x_3 - attn_fwd)
        .other          attn_fwd,@"STO_CUDA_ENTRY STV_DEFAULT"
attn_fwd:
.text.attn_fwd:
[----:B------:R-:W-:-:S04]  /*0000*/  IMAD.MOV.U32 R1, RZ, RZ, c[0x0][0x28] ;  /* 0x00000a00ff017624 */ /* 0x000fc800078e00ff */
[----:B------:R-:W0:Y:S01]  /*0010*/  S2R R12, SR_TID.X ;  /* 0x00000000000c7919 */ /* 0x000e220000002100 */
[----:B------:R-:W-:Y:S01]  /*0020*/  IADD3 R1, R1, -0x3460, RZ ;  /* 0xffffcba001017810 */ /* 0x000fe20007ffe0ff */
[----:B------:R-:W-:Y:S02]  /*0030*/  ULDC.64 UR4, c[0x0][0x118] ;  /* 0x0000460000047ab9 */ /* 0x000fe40000000a00 */
[----:B------:R-:W1:Y:S04]  /*0040*/  S2R R10, SR_CTAID.X ;  /* 0x00000000000a7919 */ /* 0x000e680000002500 */
[----:B------:R-:W2:Y:S01]  /*0050*/  S2R R27, SR_CTAID.Y ;  /* 0x00000000001b7919 */ /* 0x000ea20000002600 */
[----:B0-----:R-:W-:-:S04]  /*0060*/  SHF.R.U32.HI R0, RZ, 0x7, R12 ;  /* 0x00000007ff007819 */ /* 0x001fc8000001160c */
[----:B------:R-:W-:Y:S01]  /*0070*/  SGXT.U32 R2, R0, 0x1 ;  /* 0x000000010002781a */ /* 0x000fe20000000000 */
[----:B------:R-:W-:-:S04]  /*0080*/  IMAD.MOV.U32 R0, RZ, RZ, c[0x0][0x198] ;  /* 0x00006600ff007624 */ /* 0x000fc800078e00ff */
[----:B------:R-:W-:-:S05]  /*0090*/  IMAD R11, R2, c[0x0][0x198], RZ ;  /* 0x00006600020b7a24 */ /* 0x000fca00078e02ff */
[----:B------:R-:W-:-:S05]  /*00a0*/  LEA R13, R0, R11, 0x1 ;  /* 0x0000000b000d7211 */ /* 0x000fca00078e08ff */
[----:B------:R-:W-:-:S04]  /*00b0*/  IMAD R15, R0, 0x2, R13 ;  /* 0x00000002000f7824 */ /* 0x000fc800078e020d */
[----:B------:R-:W-:-:S05]  /*00c0*/  IMAD R23, R0, 0x2, R15 ;  /* 0x0000000200177824 */ /* 0x000fca00078e020f */
[----:B------:R-:W-:-:S05]  /*00d0*/  LEA R28, R0, R23, 0x1 ;  /* 0x00000017001c7211 */ /* 0x000fca00078e08ff */
[----:B------:R-:W-:-:S04]  /*00e0*/  IMAD R21, R0, 0x2, R28 ;  /* 0x0000000200157824 */ /* 0x000fc800078e021c */
[----:B------:R-:W-:Y:S01]  /*00f0*/  IMAD R19, R0, 0x2, R21 ;  /* 0x0000000200137824 */ /* 0x000fe200078e0215 */
[----:B------:R0:W-:Y:S01]  /*0100*/  STL [R1+0x12f8], R21 ;  /* 0x0012f81501007387 */ /* 0x0001e20000100800 */
[----:B------:R-:W-:-:S04]  /*0110*/  LOP3.LUT R0, R12, 0x7f, RZ, 0xc0, !PT ;  /* 0x0000007f0c007812 */ /* 0x000fc800078ec0ff */
[----:B-1----:R-:W-:Y:S01]  /*0120*/  LEA R26, R10, R0, 0x7 ;  /* 0x000000000a1a7211 */ /* 0x002fe200078e38ff */
[----:B--2---:R-:W-:Y:S02]  /*0130*/  IMAD R10, R27, c[0x0][0x190], RZ ;  /* 0x000064001b0a7a24 */ /* 0x004fe400078e02ff */
[----:B------:R-:W-:Y:S01]  /*0140*/  IMAD.SHL.U32 R0, R0, 0x2, RZ ;  /* 0x0000000200007824 */ /* 0x000fe200078e00ff */
[----:B0-----:R-:W-:Y:S01]  /*0150*/  MOV R21, c[0x0][0x198] ;  /* 0x0000660000157a02 */ /* 0x001fe20000000f00 */
[----:B------:R-:W-:-:S04]  /*0160*/  IMAD R27, R26, c[0x0][0x194], RZ ;  /* 0x000065001a1b7a24 */ /* 0x000fc800078e02ff */
[----:B------:R-:W-:-:S04]  /*0170*/  IMAD R17, R21, 0x2, R19 ;  /* 0x0000000215117824 */ /* 0x000fc800078e0213 */
[----:B------:R-:W-:-:S05]  /*0180*/  IMAD R16, R21, 0x2, R17 ;  /* 0x0000000215107824 */ /* 0x000fca00078e0211 */
[----:B------:R-:W-:-:S05]  /*0190*/  LEA R18, R21, R16, 0x1 ;  /* 0x0000001015127211 */ /* 0x000fca00078e08ff */
        /* <DEDUP_REMOVED lines=14> */
[----:B------:R0:W-:Y:S04]  /*0280*/  STL [R1+0x4], R14 ;  /* 0x0000040e01007387 */ /* 0x0001e80000100800 */
[----:B------:R1:W-:Y:S01]  /*0290*/  STL [R1+0xd1c], R26 ;  /* 0x000d1c1a01007387 */ /* 0x0003e20000100800 */
[----:B0-----:R-:W-:-:S04]  /*02a0*/  IMAD R14, R21, 0x2, R14 ;  /* 0x00000002150e7824 */ /* 0x001fc800078e020e */
[C---:B-1----:R-:W-:Y:S01]  /*02b0*/  IMAD R26, R21.reuse, 0x2, R14 ;  /* 0x00000002151a7824 */ /* 0x042fe200078e020e */
[----:B------:R0:W-:Y:S04]  /*02c0*/  STL [R1], R14 ;  /* 0x0000000e01007387 */ /* 0x0001e80000100800 */
[----:B------:R1:W-:Y:S01]  /*02d0*/  STL [R1+0x8], R26 ;  /* 0x0000081a01007387 */ /* 0x0003e20000100800 */
[----:B0-----:R-:W-:Y:S02]  /*02e0*/  SHF.R.S32.HI R14, RZ, 0x7, R12 ;  /* 0x00000007ff0e7819 */ /* 0x001fe4000001140c */
[----:B------:R-:W-:Y:S01]  /*02f0*/  SHF.L.U32 R12, R10, 0x1, RZ ;  /* 0x000000010a0c7819 */ /* 0x000fe200000006ff */
[----:B------:R-:W-:Y:S02]  /*0300*/  IMAD R10, R21, 0x2, R26 ;  /* 0x00000002150a7824 */ /* 0x000fe400078e021a */
[----:B-1----:R-:W-:-:S02]  /*0310*/  IMAD.SHL.U32 R26, R27, 0x2, RZ ;  /* 0x000000021b1a7824 */ /* 0x002fc400078e00ff */
[----:B------:R-:W-:Y:S01]  /*0320*/  IMAD.HI R27, R27, 0x2, RZ ;  /* 0x000000021b1b7827 */ /* 0x000fe200078e02ff */
[----:B------:R0:W-:Y:S02]  /*0330*/  STL [R1+0xc], R10 ;  /* 0x00000c0a01007387 */ /* 0x0001e40000100800 */
[----:B------:R-:W-:Y:S02]  /*0340*/  IADD3 R26, P0, P1, R26, c[0x0][0x160], R12 ;  /* 0x000058001a1a7a10 */ /* 0x000fe4000791e00c */
[----:B------:R-:W-:-:S04]  /*0350*/  SGXT R12, R14, 0x1 ;  /* 0x000000010e0c781a */ /* 0x000fc80000000200 */
[----:B------:R-:W-:Y:S02]  /*0360*/  LOP3.LUT R0, R0, 0x110, R12, 0x78, !PT ;  /* 0x0000011000007812 */ /* 0x000fe400078e780c */
[----:B0-----:R-:W-:-:S05]  /*0370*/  LEA R10, R21, R10, 0x1 ;  /* 0x0000000a150a7211 */ /* 0x001fca00078e08ff */
[----:B------:R0:W-:Y:S01]  /*0380*/  STL [R1+0x28], R10 ;  /* 0x0000280a01007387 */ /* 0x0001e20000100800 */
[----:B------:R-:W-:-:S05]  /*0390*/  IMAD R21, R21, 0x2, R10 ;  /* 0x0000000215157824 */ /* 0x000fca00078e020a */
[----:B------:R-:W-:Y:S04]  /*03a0*/  STL [R1+0x24], R21 ;  /* 0x0000241501007387 */ /* 0x000fe80000100800 */
[----:B0-----:R-:W0:Y:S04]  /*03b0*/  S2R R10, SR_CTAID.Y ;  /* 0x00000000000a7919 */ /* 0x001e280000002600 */
[----:B------:R1:W-:Y:S02]  /*03c0*/  STL [R1+0x1290], R0 ;  /* 0x0012900001007387 */ /* 0x0003e40000100800 */
[----:B-1----:R-:W-:-:S05]  /*03d0*/  MOV R0, c[0x0][0x198] ;  /* 0x0000660000007a02 */ /* 0x002fca0000000f00 */
[----:B------:R-:W-:-:S04]  /*03e0*/  IMAD R14, R0, 0x2, R21 ;  /* 0x00000002000e7824 */ /* 0x000fc800078e0215 */
[----:B------:R-:W-:Y:S01]  /*03f0*/  IMAD R21, R0, 0x2, R14 ;  /* 0x0000000200157824 */ /* 0x000fe200078e020e */
[----:B------:R-:W-:Y:S01]  /*0400*/  STL [R1+0x30], R14 ;  /* 0x0000300e01007387 */ /* 0x000fe20000100800 */
[----:B0-----:R-:W-:-:S03]  /*0410*/  IMAD R10, R10, c[0x0][0x190], RZ ;  /* 0x000064000a0a7a24 */ /* 0x001fc600078e02ff */
[----:B------:R0:W-:Y:S01]  /*0420*/  STL [R1+0x3c], R21 ;  /* 0x00003c1501007387 */ /* 0x0001e20000100800 */
[----:B------:R-:W-:-:S05]  /*0430*/  IMAD.HI R10, R10, 0x2, RZ ;  /* 0x000000020a0a7827 */ /* 0x000fca00078e02ff */
[----:B------:R-:W-:Y:S02]  /*0440*/  IADD3.X R27, R27, c[0x0][0x164], R10, P0, P1 ;  /* 0x000059001b1b7a10 */ /* 0x000fe400007e240a */
[-C--:B------:R-:W-:Y:S02]  /*0450*/  LEA R10, P0, R11, R26.reuse, 0x1 ;  /* 0x0000001a0b0a7211 */ /* 0x080fe400078008ff */
[-C--:B------:R-:W-:Y:S02]  /*0460*/  LEA R12, P1, R13, R26.reuse, 0x1 ;  /* 0x0000001a0d0c7211 */ /* 0x080fe400078208ff */
[-C--:B------:R-:W-:Y:S02]  /*0470*/  LEA.HI.X.SX32 R11, R11, R27.reuse, 0x1, P0 ;  /* 0x0000001b0b0b7211 */ /* 0x080fe400000f0eff */
[----:B------:R-:W-:Y:S02]  /*0480*/  LEA.HI.X.SX32 R13, R13, R27, 0x1, P1 ;  /* 0x0000001b0d0d7211 */ /* 0x000fe400008f0eff */
[----:B0-----:R-:W-:Y:S01]  /*0490*/  LEA R21, R0, R21, 0x1 ;  /* 0x0000001500157211 */ /* 0x001fe200078e08ff */
[----:B------:R0:W2:Y:S01]  /*04a0*/  LDG.E.U16 R10, [R10.64] ;  /* 0x000000040a0a7981 */ /* 0x0000a2000c1e1500 */
[----:B------:R-:W-:-:S03]  /*04b0*/  LEA R14, P0, R15, R26, 0x1 ;  /* 0x0000001a0f0e7211 */ /* 0x000fc600078008ff */
[----:B------:R1:W3:Y:S01]  /*04c0*/  LDG.E.U16 R12, [R12.64] ;  /* 0x000000040c0c7981 */ /* 0x0002e2000c1e1500 */
[----:B0-----:R-:W-:Y:S01]  /*04d0*/  IMAD R11, R0, 0x2, R21 ;  /* 0x00000002000b7824 */ /* 0x001fe200078e0215 */
[----:B------:R-:W-:Y:S02]  /*04e0*/  LEA.HI.X.SX32 R15, R15, R27, 0x1, P0 ;  /* 0x0000001b0f0f7211 */ /* 0x000fe400000f0eff */
[----:B------:R0:W-:Y:S01]  /*04f0*/  STL [R1+0x5c], R21 ;  /* 0x00005c1501007387 */ /* 0x0001e20000100800 */
[----:B-1----:R-:W-:-:S03]  /*0500*/  IMAD.MOV.U32 R13, RZ, RZ, R11 ;  /* 0x000000ffff0d7224 */ /* 0x002fc600078e000b */
[----:B------:R-:W4:Y:S04]  /*0510*/  LDG.E.U16 R15, [R14.64] ;  /* 0x000000040e0f7981 */ /* 0x000f28000c1e1500 */
[----:B0-----:R-:W5:Y:S04]  /*0520*/  LDL.LU R21, [R1+0x12f8] ;  /* 0x0012f80001157983 */ /* 0x001f680000300800 */
[----:B------:R0:W-:Y:S02]  /*0530*/  STL [R1+0x4c], R11 ;  /* 0x00004c0b01007387 */ /* 0x0001e40000100800 */
[----:B0-----:R-:W-:-:S05]  /*0540*/  LEA R11, R0, R13, 0x1 ;  /* 0x0000000d000b7211 */ /* 0x001fca00078e08ff */
[----:B------:R-:W-:Y:S01]  /*0550*/  IMAD.MOV.U32 R13, RZ, RZ, R11 ;  /* 0x000000ffff0d7224 */ /* 0x000fe200078e000b */
[----:B--2---:R0:W-:Y:S04]  /*0560*/  STL [R1+0xdc], R10 ;  /* 0x0000dc0a01007387 */ /* 0x0041e80000100800 */
[----:B---3--:R1:W-:Y:S01]  /*0570*/  STL [R1+0x4a4], R12 ;  /* 0x0004a40c01007387 */ /* 0x0083e20000100800 */
[----:B0-----:R-:W-:-:S03]  /*0580*/  LEA R10, P0, R23, R26, 0x1 ;  /* 0x0000001a170a7211 */ /* 0x001fc600078008ff */
[----:B------:R0:W-:Y:S01]  /*0590*/  STL [R1+0x54], R11 ;  /* 0x0000540b01007387 */ /* 0x0001e20000100800 */
[----:B-1----:R-:W-:Y:S02]  /*05a0*/  LEA R12, P1, R28, R26, 0x1 ;  /* 0x0000001a1c0c7211 */ /* 0x002fe400078208ff */
[-C--:B0-----:R-:W-:Y:S01]  /*05b0*/  LEA.HI.X.SX32 R11, R23, R27.reuse, 0x1, P0 ;  /* 0x0000001b170b7211 */ /* 0x081fe200000f0eff */
[----:B------:R-:W-:Y:S01]  /*05c0*/  IMAD R23, R0, 0x2, R13 ;  /* 0x0000000200177824 */ /* 0x000fe200078e020d */
[----:B------:R-:W-:-:S03]  /*05d0*/  LEA.HI.X.SX32 R13, R28, R27, 0x1, P1 ;  /* 0x0000001b1c0d7211 */ /* 0x000fc600008f0eff */
[----:B------:R-:W2:Y:S04]  /*05e0*/  LDG.E.U16 R28, [R10.64] ;  /* 0x000000040a1c7981 */ /* 0x000ea8000c1e1500 */
[----:B----4-:R-:W-:Y:S04]  /*05f0*/  STL [R1+0x4a0], R15 ;  /* 0x0004a00f01007387 */ /* 0x010fe80000100800 */
[----:B------:R0:W-:Y:S01]  /*0600*/  STL [R1+0x60], R23 ;  /* 0x0000601701007387 */ /* 0x0001e20000100800 */
[----:B-----5:R-:W-:Y:S02]  /*0610*/  LEA R14, P0, R21, R26, 0x1 ;  /* 0x0000001a150e7211 */ /* 0x020fe400078008ff */
[----:B0-----:R-:W-:-:S02]  /*0620*/  LEA R23, R0, R23, 0x1 ;  /* 0x0000001700177211 */ /* 0x001fc400078e08ff */
[----:B------:R-:W-:-:S03]  /*0630*/  LEA.HI.X.SX32 R15, R21, R27, 0x1, P0 ;  /* 0x0000001b150f7211 */ /* 0x000fc600000f0eff */
[----:B------:R0:W-:Y:S02]  /*0640*/  STL [R1+0xc4], R23 ;  /* 0x0000c41701007387 */ /* 0x0001e40000100800 */
[----:B0-----:R-:W-:-:S04]  /*0650*/  IMAD R23, R0, 0x2, R23 ;  /* 0x0000000200177824 */ /* 0x001fc800078e0217 */
[----:B------:R-:W-:Y:S01]  /*0660*/  IMAD R21, R0, 0x2, R23 ;  /* 0x0000000200157824 */ /* 0x000fe200078e0217 */
[----:B--2---:R0:W-:Y:S04]  /*0670*/  STL [R1+0x49c], R28 ;  /* 0x00049c1c01007387 */ /* 0x0041e80000100800 */
[----:B------:R1:W-:Y:S04]  /*0680*/  STL [R1+0x44], R23 ;  /* 0x0000441701007387 */ /* 0x0003e80000100800 */
[----:B0-----:R0:W2:Y:S04]  /*0690*/  LDG.E.U16 R28, [R12.64] ;  /* 0x000000040c1c7981 */ /* 0x0010a8000c1e1500 */
[----:B-1----:R1:W3:Y:S01]  /*06a0*/  LDG.E.U16 R23, [R14.64] ;  /* 0x000000040e177981 */ /* 0x0022e2000c1e1500 */
[----:B------:R-:W-:-:S04]  /*06b0*/  LEA R10, P0, R19, R26, 0x1 ;  /* 0x0000001a130a7211 */ /* 0x000fc800078008ff */
[----:B------:R-:W-:Y:S02]  /*06c0*/  LEA.HI.X.SX32 R11, R19, R27, 0x1, P0 ;  /* 0x0000001b130b7211 */ /* 0x000fe400000f0eff */
[----:B------:R-:W-:Y:S01]  /*06d0*/  LEA R19, R0, R21, 0x1 ;  /* 0x0000001500137211 */ /* 0x000fe200078e08ff */
[----:B------:R-:W-:Y:S01]  /*06e0*/  STL [R1+0x40], R21 ;  /* 0x0000401501007387 */ /* 0x000fe20000100800 */
[----:B0-----:R-:W-:-:S03]  /*06f0*/  LEA R12, P0, R17, R26, 0x1 ;  /* 0x0000001a110c7211 */ /* 0x001fc600078008ff */
[----:B------:R0:W-:Y:S01]  /*0700*/  STL [R1+0x58], R19 ;  /* 0x0000581301007387 */ /* 0x0001e20000100800 */
[C---:B-1----:R-:W-:Y:S02]  /*0710*/  LEA R14, P1, R16.reuse, R26, 0x1 ;  /* 0x0000001a100e7211 */ /* 0x042fe400078208ff */
[-C--:B------:R-:W-:Y:S02]  /*0720*/  LEA.HI.X.SX32 R13, R17, R27.reuse, 0x1, P0 ;  /* 0x0000001b110d7211 */ /* 0x080fe400000f0eff */
[----:B------:R-:W-:Y:S01]  /*0730*/  LEA.HI.X.SX32 R15, R16, R27, 0x1, P1 ;  /* 0x0000001b100f7211 */ /* 0x000fe200008f0eff */
[----:B0-----:R-:W-:-:S04]  /*0740*/  IMAD R19, R0, 0x2, R19 ;  /* 0x0000000200137824 */ /* 0x001fc800078e0213 */
[----:B------:R-:W-:-:S05]  /*0750*/  IMAD R17, R0, 0x2, R19 ;  /* 0x0000000200117824 */ /* 0x000fca00078e0213 */
[----:B------:R-:W-:Y:S01]  /*0760*/  LEA R16, R0, R17, 0x1 ;  /* 0x0000001100107211 */ /* 0x000fe200078e08ff */
[----:B--2---:R0:W-:Y:S04]  /*0770*/  STL [R1+0xd8], R28 ;  /* 0x0000d81c01007387 */ /* 0x0041e80000100800 */
[----:B------:R-:W-:Y:S04]  /*0780*/  STL [R1+0xc0], R19 ;  /* 0x0000c01301007387 */ /* 0x000fe80000100800 */
[----:B0-----:R0:W2:Y:S04]  /*0790*/  LDG.E.U16 R28, [R10.64] ;  /* 0x000000040a1c7981 */ /* 0x0010a8000c1e1500 */
[----:B---3--:R1:W-:Y:S01]  /*07a0*/  STL [R1+0x498], R23 ;  /* 0x0004981701007387 */ /* 0x0083e20000100800 */
[----:B0-----:R-:W-:-:S03]  /*07b0*/  LEA R10, P0, R18, R26, 0x1 ;  /* 0x0000001a120a7211 */ /* 0x001fc600078008ff */
[----:B-1----:R0:W3:Y:S01]  /*07c0*/  LDG.E.U16 R23, [R12.64] ;  /* 0x000000040c177981 */ /* 0x0020e2000c1e1500 */
[----:B------:R-:W-:-:S03]  /*07d0*/  LEA.HI.X.SX32 R11, R18, R27, 0x1, P0 ;  /* 0x0000001b120b7211 */ /* 0x000fc600000f0eff */
[----:B------:R1:W4:Y:S04]  /*07e0*/  LDG.E.U16 R18, [R14.64] ;  /* 0x000000040e127981 */ /* 0x000328000c1e1500 */
[----:B------:R5:W-:Y:S04]  /*07f0*/  STL [R1+0x38], R17 ;  /* 0x0000381101007387 */ /* 0x000be80000100800 */
[----:B------:R1:W-:Y:S01]  /*0800*/  STL [R1+0x34], R16 ;  /* 0x0000341001007387 */ /* 0x0003e20000100800 */
[----:B0-----:R-:W-:-:S03]  /*0810*/  LEA R12, P0, R20, R26, 0x1 ;  /* 0x0000001a140c7211 */ /* 0x001fc600078008ff */
[----:B-----5:R0:W5:Y:S01]  /*0820*/  LDG.E.U16 R17, [R10.64] ;  /* 0x000000040a117981 */ /* 0x020162000c1e1500 */
[----:B-1----:R-:W-:-:S05]  /*0830*/  IMAD R16, R0, 0x2, R16 ;  /* 0x0000000200107824 */ /* 0x002fca00078e0210 */
[----:B------:R1:W-:Y:S02]  /*0840*/  STL [R1+0x50], R16 ;  /* 0x0000501001007387 */ /* 0x0003e40000100800 */
[----:B-1----:R-:W-:-:S05]  /*0850*/  IMAD R16, R0, 0x2, R16 ;  /* 0x0000000200107824 */ /* 0x002fca00078e0210 */
[----:B------:R1:W-:Y:S01]  /*0860*/  STL [R1+0xbc], R16 ;  /* 0x0000bc1001007387 */ /* 0x0003e20000100800 */
[----:B------:R-:W-:Y:S02]  /*0870*/  LEA.HI.X.SX32 R13, R20, R27, 0x1, P0 ;  /* 0x0000001b140d7211 */ /* 0x000fe400000f0eff */
[----:B0-----:R-:W-:-:S03]  /*0880*/  LEA R10, P0, R24, R26, 0x1 ;  /* 0x0000001a180a7211 */ /* 0x001fc600078008ff */
[----:B------:R0:W5:Y:S01]  /*0890*/  LDG.E.U16 R21, [R12.64] ;  /* 0x000000040c157981 */ /* 0x000162000c1e1500 */
[----:B-1----:R-:W-:-:S05]  /*08a0*/  LEA R16, R0, R16, 0x1 ;  /* 0x0000001000107211 */ /* 0x002fca00078e08ff */
[----:B------:R1:W-:Y:S01]  /*08b0*/  STL [R1+0x2c], R16 ;  /* 0x00002c1001007387 */ /* 0x0003e20000100800 */
[----:B------:R-:W-:Y:S01]  /*08c0*/  LEA.HI.X.SX32 R11, R24, R27, 0x1, P0 ;  /* 0x0000001b180b7211 */ /* 0x000fe200000f0eff */
[----:B-1----:R-:W-:Y:S01]  /*08d0*/  IMAD R16, R0, 0x2, R16 ;  /* 0x0000000200107824 */ /* 0x002fe200078e0210 */
[----:B0-----:R-:W-:-:S03]  /*08e0*/  LEA R12, P0, R2, R26, 0x1 ;  /* 0x0000001a020c7211 */ /* 0x001fc600078008ff */
[----:B------:R0:W5:Y:S04]  /*08f0*/  LDG.E.U16 R19, [R10.64] ;  /* 0x000000040a137981 */ /* 0x000168000c1e1500 */
[----:B------:R1:W-:Y:S01]  /*0900*/  STL [R1+0x20], R16 ;  /* 0x0000201001007387 */ /* 0x0003e20000100800 */
[----:B------:R-:W-:Y:S02]  /*0910*/  LEA R14, P1, R22, R26, 0x1 ;  /* 0x0000001a160e7211 */ /* 0x000fe400078208ff */
[-C--:B------:R-:W-:Y:S01]  /*0920*/  LEA.HI.X.SX32 R13, R2, R27.reuse, 0x1, P0 ;  /* 0x0000001b020d7211 */ /* 0x080fe200000f0eff */
[----:B-1----:R-:W-:Y:S01]  /*0930*/  IMAD R16, R0, 0x2, R16 ;  /* 0x0000000200107824 */ /* 0x002fe200078e0210 */
[----:B------:R-:W-:-:S03]  /*0940*/  LEA.HI.X.SX32 R15, R22, R27, 0x1, P1 ;  /* 0x0000001b160f7211 */ /* 0x000fc600008f0eff */
[----:B------:R1:W5:Y:S01]  /*0950*/  LDG.E.U16 R20, [R12.64] ;  /* 0x000000040c147981 */ /* 0x000362000c1e1500 */
[----:B0-----:R-:W-:-:S03]  /*0960*/  LEA R10, R0, R16, 0x1 ;  /* 0x00000010000a7211 */ /* 0x001fc600078e08ff */
[----:B------:R0:W5:Y:S01]  /*0970*/  LDG.E.U16 R22, [R14.64] ;  /* 0x000000040e167981 */ /* 0x000162000c1e1500 */
[----:B------:R-:W-:-:S04]  /*0980*/  LEA R2, P0, R3, R26, 0x1 ;  /* 0x0000001a03027211 */ /* 0x000fc800078008ff */
[----:B------:R-:W-:Y:S01]  /*0990*/  LEA.HI.X.SX32 R3, R3, R27, 0x1, P0 ;  /* 0x0000001b03037211 */ /* 0x000fe200000f0eff */
[----:B--2---:R-:W-:Y:S04]  /*09a0*/  STL [R1+0x494], R28 ;  /* 0x0004941c01007387 */ /* 0x004fe80000100800 */
[----:B------:R2:W-:Y:S02]  /*09b0*/  STL [R1+0x48], R16 ;  /* 0x0000481001007387 */ /* 0x0005e40000100800 */
[----:B--2---:R-:W-:Y:S02]  /*09c0*/  IMAD R16, R0, 0x2, R10 ;  /* 0x0000000200107824 */ /* 0x004fe400078e020a */
[----:B---3--:R-:W-:Y:S04]  /*09d0*/  STL [R1+0x490], R23 ;  /* 0x0004901701007387 */ /* 0x008fe80000100800 */
[----:B------:R-:W-:Y:S04]  /*09e0*/  STL [R1+0xb8], R10 ;  /* 0x0000b80a01007387 */ /* 0x000fe80000100800 */
[----:B------:R-:W-:Y:S04]  /*09f0*/  STL [R1+0x18], R16 ;  /* 0x0000181001007387 */ /* 0x000fe80000100800 */
[----:B----4-:R2:W-:Y:S04]  /*0a00*/  STL [R1+0xd4], R18 ;  /* 0x0000d41201007387 */ /* 0x0105e80000100800 */
[----:B--2---:R2:W3:Y:S01]  /*0a10*/  LDG.E.U16 R18, [R2.64] ;  /* 0x0000000402127981 */ /* 0x0044e2000c1e1500 */
[----:B------:R-:W-:Y:S01]  /*0a20*/  LEA R10, P0, R4, R26, 0x1 ;  /* 0x0000001a040a7211 */ /* 0x000fe200078008ff */
[----:B0-----:R-:W-:-:S03]  /*0a30*/  IMAD R14, R0, 0x2, R16 ;  /* 0x00000002000e7824 */ /* 0x001fc600078e0210 */
[----:B------:R-:W-:Y:S02]  /*0a40*/  LEA.HI.X.SX32 R11, R4, R27, 0x1, P0 ;  /* 0x0000001b040b7211 */ /* 0x000fe400000f0eff */
[----:B------:R-:W-:Y:S01]  /*0a50*/  LEA R4, R0, R14, 0x1 ;  /* 0x0000000e00047211 */ /* 0x000fe200078e08ff */
[----:B-----5:R0:W-:Y:S01]  /*0a60*/  STL [R1+0x48c], R17 ;  /* 0x00048c1101007387 */ /* 0x0201e20000100800 */
[----:B-1----:R-:W-:-:S03]  /*0a70*/  LEA R12, P1, R5, R26, 0x1 ;  /* 0x0000001a050c7211 */ /* 0x002fc600078208ff */
[----:B------:R1:W-:Y:S01]  /*0a80*/  STL [R1+0x14], R14 ;  /* 0x0000140e01007387 */ /* 0x0003e20000100800 */
[-C--:B------:R-:W-:Y:S02]  /*0a90*/  LEA.HI.X.SX32 R13, R5, R27.reuse, 0x1, P1 ;  /* 0x0000001b050d7211 */ /* 0x080fe400008f0eff */
[----:B--2---:R-:W-:Y:S01]  /*0aa0*/  LEA R2, P0, R6, R26, 0x1 ;  /* 0x0000001a06027211 */ /* 0x004fe200078008ff */
[----:B0-----:R0:W2:Y:S01]  /*0ab0*/  LDG.E.U16 R17, [R10.64] ;  /* 0x000000040a117981 */ /* 0x0010a2000c1e1500 */
[----:B-1----:R-:W-:Y:S02]  /*0ac0*/  IMAD R14, R0, 0x2, R4 ;  /* 0x00000002000e7824 */ /* 0x002fe400078e0204 */
[----:B------:R-:W-:Y:S01]  /*0ad0*/  LEA.HI.X.SX32 R3, R6, R27, 0x1, P0 ;  /* 0x0000001b06037211 */ /* 0x000fe200000f0eff */
[----:B------:R1:W4:Y:S01]  /*0ae0*/  LDG.E.U16 R13, [R12.64] ;  /* 0x000000040c0d7981 */ /* 0x000322000c1e1500 */
[----:B------:R-:W-:-:S03]  /*0af0*/  IMAD R28, R0, 0x2, R14 ;  /* 0x00000002001c7824 */ /* 0x000fc600078e020e */
[----:B------:R5:W-:Y:S02]  /*0b00*/  STL [R1+0x1c], R4 ;  /* 0x00001c0401007387 */ /* 0x000be40000100800 */
[----:B------:R-:W-:Y:S02]  /*0b10*/  LEA R24, R0, R28, 0x1 ;  /* 0x0000001c00187211 */ /* 0x000fe400078e08ff */
[----:B------:R1:W-:Y:S04]  /*0b20*/  STL [R1+0x488], R21 ;  /* 0x0004881501007387 */ /* 0x0003e80000100800 */
[----:B------:R5:W4:Y:S02]  /*0b30*/  LDG.E.U16 R15, [R2.64] ;  /* 0x00000004020f7981 */ /* 0x000b24000c1e1500 */
[----:B-----5:R-:W-:-:S02]  /*0b40*/  LEA R4, P0, R7, R26, 0x1 ;  /* 0x0000001a07047211 */ /* 0x020fc400078008ff */
[----:B------:R-:W-:Y:S01]  /*0b50*/  STL [R1+0xb4], R14 ;  /* 0x0000b40e01007387 */ /* 0x000fe20000100800 */
[C---:B0-----:R-:W-:Y:S01]  /*0b60*/  IMAD R10, R0.reuse, 0x2, R24 ;  /* 0x00000002000a7824 */ /* 0x041fe200078e0218 */
[----:B------:R-:W-:Y:S02]  /*0b70*/  LEA.HI.X.SX32 R5, R7, R27, 0x1, P0 ;  /* 0x0000001b07057211 */ /* 0x000fe400000f0eff */
[----:B-1----:R-:W5:Y:S01]  /*0b80*/  LDL.LU R21, [R1+0x4] ;  /* 0x0000040001157983 */ /* 0x002f620000300800 */
[----:B------:R-:W-:-:S03]  /*0b90*/  IMAD R12, R0, 0x2, R10 ;  /* 0x00000002000c7824 */ /* 0x000fc600078e020a */
[----:B------:R0:W-:Y:S01]  /*0ba0*/  STL [R1+0x484], R19 ;  /* 0x0004841301007387 */ /* 0x0001e20000100800 */
[----:B------:R-:W-:-:S03]  /*0bb0*/  LEA R6, P0, R8, R26, 0x1 ;  /* 0x0000001a08067211 */ /* 0x000fc600078008ff */
[----:B------:R-:W5:Y:S01]  /*0bc0*/  LDL.LU R16, [R1] ;  /* 0x0000000001107983 */ /* 0x000f620000300800 */
[----:B------:R-:W-:-:S03]  /*0bd0*/  LEA R2, P1, R9, R26, 0x1 ;  /* 0x0000001a09027211 */ /* 0x000fc600078208ff */
[----:B------:R-:W-:Y:S04]  /*0be0*/  STL [R1+0x12e0], R28 ;  /* 0x0012e01c01007387 */ /* 0x000fe80000100800 */
[----:B0-----:R-:W5:Y:S04]  /*0bf0*/  LDL.LU R19, [R1+0x8] ;  /* 0x0000080001137983 */ /* 0x001f680000300800 */
[----:B------:R0:W5:Y:S01]  /*0c00*/  LDG.E.U16 R14, [R4.64] ;  /* 0x00000004040e7981 */ /* 0x000162000c1e1500 */
[----:B------:R-:W-:-:S03]  /*0c10*/  LEA.HI.X.SX32 R7, R8, R27, 0x1, P0 ;  /* 0x0000001b08077211 */ /* 0x000fc600000f0eff */
[----:B------:R-:W-:Y:S01]  /*0c20*/  STL [R1+0xd0], R22 ;  /* 0x0000d01601007387 */ /* 0x000fe20000100800 */
[----:B------:R-:W-:-:S03]  /*0c30*/  LEA.HI.X.SX32 R3, R9, R27, 0x1, P1 ;  /* 0x0000001b09037211 */ /* 0x000fc600008f0eff */
[----:B------:R-:W-:Y:S01]  /*0c40*/  STL [R1+0x12dc], R24 ;  /* 0x0012dc1801007387 */ /* 0x000fe20000100800 */
[----:B------:R-:W-:-:S03]  /*0c50*/  LEA R10, P0, R25, R26, 0x1 ;  /* 0x0000001a190a7211 */ /* 0x000fc600078008ff */
[----:B------:R-:W-:Y:S04]  /*0c60*/  STL [R1+0x480], R20 ;  /* 0x0004801401007387 */ /* 0x000fe80000100800 */
[----:B------:R-:W-:Y:S01]  /*0c70*/  STL [R1+0xb0], R12 ;  /* 0x0000b00c01007387 */ /* 0x000fe20000100800 */
[C---:B0-----:R-:W-:Y:S02]  /*0c80*/  LEA R4, R0.reuse, R12, 0x1 ;  /* 0x0000000c00047211 */ /* 0x041fe400078e08ff */
[----:B------:R-:W-:Y:S01]  /*0c90*/  LEA.HI.X.SX32 R11, R25, R27, 0x1, P0 ;  /* 0x0000001b190b7211 */ /* 0x000fe200000f0eff */
[----:B------:R0:W5:Y:S04]  /*0ca0*/  LDG.E.U16 R5, [R6.64] ;  /* 0x0000000406057981 */ /* 0x000168000c1e1500 */
[----:B------:R1:W5:Y:S01]  /*0cb0*/  LDG.E.U16 R3, [R2.64] ;  /* 0x0000000402037981 */ /* 0x000362000c1e1500 */
[----:B0-----:R-:W-:-:S03]  /*0cc0*/  IMAD R6, R0, 0x2, R4 ;  /* 0x0000000200067824 */ /* 0x001fc600078e0204 */
[----:B---3--:R0:W-:Y:S04]  /*0cd0*/  STL [R1+0x47c], R18 ;  /* 0x00047c1201007387 */ /* 0x0081e80000100800 */
[----:B0-----:R-:W3:Y:S04]  /*0ce0*/  LDL.LU R18, [R1+0xc] ;  /* 0x00000c0001127983 */ /* 0x001ee80000300800 */
[----:B------:R0:W-:Y:S04]  /*0cf0*/  STL [R1+0x12e4], R4 ;  /* 0x0012e40401007387 */ /* 0x0001e80000100800 */
[----:B0-----:R0:W3:Y:S01]  /*0d00*/  LDG.E.U16 R4, [R10.64] ;  /* 0x000000040a047981 */ /* 0x0010e2000c1e1500 */
[----:B------:R-:W-:-:S03]  /*0d10*/  IMAD R23, R0, 0x2, R6 ;  /* 0x0000000200177824 */ /* 0x000fc600078e0206 */
[----:B--2---:R2:W-:Y:S01]  /*0d20*/  STL [R1+0x478], R17 ;  /* 0x0004781101007387 */ /* 0x0045e20000100800 */
[----:B------:R-:W-:-:S03]  /*0d30*/  LEA R8, P0, R29, R26, 0x1 ;  /* 0x0000001a1d087211 */ /* 0x000fc600078008ff */
[----:B------:R-:W3:Y:S01]  /*0d40*/  LDL.LU R22, [R1+0x28] ;  /* 0x0000280001167983 */ /* 0x000ee20000300800 */
[----:B-1----:R-:W-:-:S03]  /*0d50*/  LEA R2, R0, R23, 0x1 ;  /* 0x0000001700027211 */ /* 0x002fc600078e08ff */
[----:B--2---:R-:W2:Y:S04]  /*0d60*/  LDL.LU R17, [R1+0x24] ;  /* 0x0000240001117983 */ /* 0x004ea80000300800 */
[----:B------:R-:W-:Y:S01]  /*0d70*/  STL [R1+0x12e8], R6 ;  /* 0x0012e80601007387 */ /* 0x000fe20000100800 */
[----:B------:R-:W-:-:S03]  /*0d80*/  LEA.HI.X.SX32 R9, R29, R27, 0x1, P0 ;  /* 0x0000001b1d097211 */ /* 0x000fc600000f0eff */
[----:B----4-:R1:W-:Y:S04]  /*0d90*/  STL [R1+0xcc], R13 ;  /* 0x0000cc0d01007387 */ /* 0x0103e80000100800 */
[----:B------:R-:W4:Y:S01]  /*0da0*/  LDL.LU R20, [R1+0x30] ;  /* 0x0000300001147983 */ /* 0x000f220000300800 */
[----:B-----5:R-:W-:-:S03]  /*0db0*/  LEA R12, P0, R21, R26, 0x1 ;  /* 0x0000001a150c7211 */ /* 0x020fc600078008ff */
[----:B------:R-:W-:Y:S04]  /*0dc0*/  STL [R1+0x12ec], R23 ;  /* 0x0012ec1701007387 */ /* 0x000fe80000100800 */
[----:B------:R-:W-:Y:S04]  /*0dd0*/  STL [R1+0x474], R15 ;  /* 0x0004740f01007387 */ /* 0x000fe80000100800 */
[----:B------:R5:W-:Y:S01]  /*0de0*/  STL [R1+0xac], R2 ;  /* 0x0000ac0201007387 */ /* 0x000be20000100800 */
[----:B0-----:R-:W-:Y:S02]  /*0df0*/  LEA R10, P1, R16, R26, 0x1 ;  /* 0x0000001a100a7211 */ /* 0x001fe400078208ff */
[----:B-1----:R-:W-:Y:S01]  /*0e00*/  LEA.HI.X.SX32 R13, R21, R27, 0x1, P0 ;  /* 0x0000001b150d7211 */ /* 0x002fe200000f0eff */
[----:B------:R0:W4:Y:S01]  /*0e10*/  LDG.E.U16 R7, [R8.64] ;  /* 0x0000000408077981 */ /* 0x000122000c1e1500 */
[----:B-----5:R-:W-:-:S03]  /*0e20*/  IMAD R2, R0, 0x2, R2 ;  /* 0x0000000200027824 */ /* 0x020fc600078e0202 */
[----:B------:R-:W5:Y:S01]  /*0e30*/  LDL.LU R21, [R1+0x3c] ;  /* 0x00003c0001157983 */ /* 0x000f620000300800 */
[----:B0-----:R-:W-:-:S03]  /*0e40*/  IMAD R8, R0, 0x2, R2 ;  /* 0x0000000200087824 */ /* 0x001fc600078e0202 */
[----:B------:R-:W-:Y:S01]  /*0e50*/  STL [R1+0x12f0], R2 ;  /* 0x0012f00201007387 */ /* 0x000fe20000100800 */
[----:B------:R-:W-:-:S03]  /*0e60*/  LEA.HI.X.SX32 R11, R16, R27, 0x1, P1 ;  /* 0x0000001b100b7211 */ /* 0x000fc600008f0eff */
[----:B------:R0:W-:Y:S01]  /*0e70*/  STL [R1+0x470], R14 ;  /* 0x0004700e01007387 */ /* 0x0001e20000100800 */
[----:B------:R-:W-:-:S03]  /*0e80*/  LEA R16, R0, R8, 0x1 ;  /* 0x0000000800107211 */ /* 0x000fc600078e08ff */
[----:B------:R3:W5:Y:S04]  /*0e90*/  LDG.E.U16 R6, [R12.64] ;  /* 0x000000040c067981 */ /* 0x000768000c1e1500 */
[----:B------:R1:W5:Y:S01]  /*0ea0*/  LDG.E.U16 R24, [R10.64] ;  /* 0x000000040a187981 */ /* 0x000362000c1e1500 */
[C---:B0-----:R-:W-:Y:S01]  /*0eb0*/  LEA R14, P0, R19.reuse, R26, 0x1 ;  /* 0x0000001a130e7211 */ /* 0x041fe200078008ff */
[----:B------:R-:W-:Y:S02]  /*0ec0*/  IMAD R2, R0, 0x2, R16 ;  /* 0x0000000200027824 */ /* 0x000fe400078e0210 */
[----:B------:R-:W5:Y:S01]  /*0ed0*/  LDL.LU R25, [R1+0x5c] ;  /* 0x00005c0001197983 */ /* 0x000f620000300800 */
[----:B------:R-:W-:-:S03]  /*0ee0*/  LEA.HI.X.SX32 R15, R19, R27, 0x1, P0 ;  /* 0x0000001b130f7211 */ /* 0x000fc600000f0eff */
[----:B------:R-:W-:Y:S04]  /*0ef0*/  STL [R1+0x12f4], R8 ;  /* 0x0012f40801007387 */ /* 0x000fe80000100800 */
[----:B------:R-:W-:Y:S04]  /*0f00*/  STL [R1+0x46c], R5 ;  /* 0x00046c0501007387 */ /* 0x000fe80000100800 */
[----:B------:R-:W5:Y:S04]  /*0f10*/  LDL.LU R19, [R1+0x4c] ;  /* 0x00004c0001137983 */ /* 0x000f680000300800 */
[----:B------:R0:W-:Y:S04]  /*0f20*/  STL [R1+0xc8], R3 ;  /* 0x0000c80301007387 */ /* 0x0001e80000100800 */
[----:B------:R-:W-:Y:S04]  /*0f30*/  STL [R1+0xa8], R2 ;  /* 0x0000a80201007387 */ /* 0x000fe80000100800 */
[----:B------:R2:W5:Y:S01]  /*0f40*/  LDG.E.U16 R29, [R14.64] ;  /* 0x000000040e1d7981 */ /* 0x000562000c1e1500 */
[----:B---3--:R-:W-:-:S04]  /*0f50*/  LEA R12, P0, R18, R26, 0x1 ;  /* 0x0000001a120c7211 */ /* 0x008fc800078008ff */
[----:B------:R-:W-:Y:S02]  /*0f60*/  LEA.HI.X.SX32 R13, R18, R27, 0x1, P0 ;  /* 0x0000001b120d7211 */ /* 0x000fe400000f0eff */
[----:B------:R-:W3:Y:S04]  /*0f70*/  LDL.LU R18, [R1+0x54] ;  /* 0x0000540001127983 */ /* 0x000ee80000300800 */
[----:B------:R1:W-:Y:S01]  /*0f80*/  STL [R1+0x468], R4 ;  /* 0x0004680401007387 */ /* 0x0003e20000100800 */
[----:B0-----:R-:W-:-:S03]  /*0f90*/  IMAD R3, R0, 0x2, R2 ;  /* 0x0000000200037824 */ /* 0x001fc600078e0202 */
[----:B------:R-:W3:Y:S04]  /*0fa0*/  LDL.LU R28, [R1+0x60] ;  /* 0x00006000011c7983 */ /* 0x000ee80000300800 */
[----:B-1----:R4:W3:Y:S01]  /*0fb0*/  LDG.E.U16 R4, [R12.64] ;  /* 0x000000040c047981 */ /* 0x0028e2000c1e1500 */
[----:B------:R-:W-:Y:S02]  /*0fc0*/  LEA R5, R0, R3, 0x1 ;  /* 0x0000000300057211 */ /* 0x000fe400078e08ff */
[----:B------:R-:W-:-:S03]  /*0fd0*/  LEA R10, P0, R22, R26, 0x1 ;  /* 0x0000001a160a7211 */ /* 0x000fc600078008ff */
[----:B------:R-:W-:Y:S01]  /*0fe0*/  IMAD R9, R0, 0x2, R5 ;  /* 0x0000000200097824 */ /* 0x000fe200078e0205 */
[CC--:B--2---:R-:W-:Y:S02]  /*0ff0*/  LEA R14, P1, R17.reuse, R26.reuse, 0x1 ;  /* 0x0000001a110e7211 */ /* 0x0c4fe400078208ff */
[-C--:B------:R-:W-:Y:S01]  /*1000*/  LEA.HI.X.SX32 R11, R22, R27.reuse, 0x1, P0 ;  /* 0x0000001b160b7211 */ /* 0x080fe200000f0eff */
[----:B------:R-:W-:Y:S01]  /*1010*/  IMAD R2, R0, 0x2, R9 ;  /* 0x0000000200027824 */ /* 0x000fe200078e0209 */
[----:B------:R-:W-:Y:S02]  /*1020*/  LEA.HI.X.SX32 R15, R17, R27, 0x1, P1 ;  /* 0x0000001b110f7211 */ /* 0x000fe400008f0eff */
[----:B------:R-:W2:Y:S01]  /*1030*/  LDL.LU R17, [R1+0x44] ;  /* 0x0000440001117983 */ /* 0x000ea20000300800 */
[----:B----4-:R-:W-:-:S03]  /*1040*/  LEA R12, P0, R20, R26, 0x1 ;  /* 0x0000001a140c7211 */ /* 0x010fc600078008ff */
[----:B------:R5:W4:Y:S01]  /*1050*/  LDG.E.U16 R8, [R10.64] ;  /* 0x000000040a087981 */ /* 0x000b22000c1e1500 */
[----:B------:R-:W-:-:S05]  /*1060*/  LEA.HI.X.SX32 R13, R20, R27, 0x1, P0 ;  /* 0x0000001b140d7211 */ /* 0x000fca00000f0eff */
[----:B------:R0:W2:Y:S04]  /*1070*/  LDG.E.U16 R23, [R12.64] ;  /* 0x000000040c177981 */ /* 0x0000a8000c1e1500 */
[----:B------:R-:W-:Y:S04]  /*1080*/  STL [R1+0x464], R7 ;  /* 0x0004640701007387 */ /* 0x000fe80000100800 */
[----:B------:R-:W-:Y:S01]  /*1090*/  STL [R1+0xa4], R2 ;  /* 0x0000a40201007387 */ /* 0x000fe20000100800 */
[----:B-----5:R-:W-:-:S03]  /*10a0*/  LEA R10, P0, R21, R26, 0x1 ;  /* 0x0000001a150a7211 */ /* 0x020fc600078008ff */
[----:B------:R-:W5:Y:S01]  /*10b0*/  LDL.LU R22, [R1+0x40] ;  /* 0x0000400001167983 */ /* 0x000f620000300800 */
[----:B------:R-:W-:-:S03]  /*10c0*/  LEA.HI.X.SX32 R11, R21, R27, 0x1, P0 ;  /* 0x0000001b150b7211 */ /* 0x000fc600000f0eff */
[----:B------:R1:W-:Y:S04]  /*10d0*/  STL [R1+0x460], R6 ;  /* 0x0004600601007387 */ /* 0x0003e80000100800 */
[----:B------:R0:W-:Y:S04]  /*10e0*/  STL [R1+0x45c], R24 ;  /* 0x00045c1801007387 */ /* 0x0001e80000100800 */
[----:B-1----:R1:W2:Y:S04]  /*10f0*/  LDG.E.U16 R6, [R14.64] ;  /* 0x000000040e067981 */ /* 0x0022a8000c1e1500 */
[----:B0-----:R-:W5:Y:S01]  /*1100*/  LDL.LU R24, [R1+0x58] ;  /* 0x0000580001187983 */ /* 0x001f620000300800 */
[----:B-1----:R-:W-:-:S04]  /*1110*/  LEA R14, P0, R25, R26, 0x1 ;  /* 0x0000001a190e7211 */ /* 0x002fc800078008ff */
[----:B------:R-:W-:-:S05]  /*1120*/  LEA.HI.X.SX32 R15, R25, R27, 0x1, P0 ;  /* 0x0000001b190f7211 */ /* 0x000fca00000f0eff */
[----:B------:R0:W5:Y:S04]  /*1130*/  LDG.E.U16 R25, [R14.64] ;  /* 0x000000040e197981 */ /* 0x000168000c1e1500 */
[----:B------:R1:W-:Y:S04]  /*1140*/  STL [R1+0x458], R29 ;  /* 0x0004581d01007387 */ /* 0x0003e80000100800 */
[----:B-1----:R-:W5:Y:S04]  /*1150*/  LDL.LU R29, [R1+0x38] ;  /* 0x00003800011d7983 */ /* 0x002f680000300800 */
[----:B---3--:R1:W-:Y:S04]  /*1160*/  STL [R1+0x454], R4 ;  /* 0x0004540401007387 */ /* 0x0083e80000100800 */
[----:B-1----:R1:W3:Y:S01]  /*1170*/  LDG.E.U16 R4, [R10.64] ;  /* 0x000000040a047981 */ /* 0x0022e2000c1e1500 */
[----:B------:R-:W-:-:S05]  /*1180*/  LEA R7, R0, R2, 0x1 ;  /* 0x0000000200077211 */ /* 0x000fca00078e08ff */
[----:B------:R-:W-:-:S04]  /*1190*/  IMAD R20, R0, 0x2, R7 ;  /* 0x0000000200147824 */ /* 0x000fc800078e0207 */
[----:B------:R-:W-:Y:S01]  /*11a0*/  IMAD R21, R0, 0x2, R20 ;  /* 0x0000000200157824 */ /* 0x000fe200078e0214 */
[----:B------:R-:W-:-:S04]  /*11b0*/  LEA R12, P1, R19, R26, 0x1 ;  /* 0x0000001a130c7211 */ /* 0x000fc800078208ff */
[----:B------:R-:W-:Y:S02]  /*11c0*/  LEA R2, R0, R21, 0x1 ;  /* 0x0000001500027211 */ /* 0x000fe400078e08ff */
[-C--:B------:R-:W-:Y:S02]  /*11d0*/  LEA.HI.X.SX32 R13, R19, R27.reuse, 0x1, P1 ;  /* 0x0000001b130d7211 */ /* 0x080fe400008f0eff */
[-C--:B-1----:R-:W-:Y:S01]  /*11e0*/  LEA R10, P0, R18, R26.reuse, 0x1 ;  /* 0x0000001a120a7211 */ /* 0x082fe200078008ff */
[----:B------:R-:W-:Y:S01]  /*11f0*/  IMAD R19, R0, 0x2, R2 ;  /* 0x0000000200137824 */ /* 0x000fe200078e0202 */
[----:B------:R-:W-:Y:S02]  /*1200*/  STL [R1+0xa0], R2 ;  /* 0x0000a00201007387 */ /* 0x000fe40000100800 */
[----:B------:R-:W-:Y:S02]  /*1210*/  LEA.HI.X.SX32 R11, R18, R27, 0x1, P0 ;  /* 0x0000001b120b7211 */ /* 0x000fe400000f0eff */
[----:B----4-:R1:W-:Y:S01]  /*1220*/  STL [R1+0x450], R8 ;  /* 0x0004500801007387 */ /* 0x0103e20000100800 */
[----:B------:R-:W-:Y:S01]  /*1230*/  IMAD R18, R0, 0x2, R19 ;  /* 0x0000000200127824 */ /* 0x000fe200078e0213 */
[----:B0-----:R-:W-:-:S02]  /*1240*/  LEA R14, P0, R28, R26, 0x1 ;  /* 0x0000001a1c0e7211 */ /* 0x001fc400078008ff */
[----:B-1----:R-:W4:Y:S02]  /*1250*/  LDL.LU R8, [R1+0x34] ;  /* 0x0000340001087983 */ /* 0x002f240000300800 */
[----:B------:R-:W-:-:S05]  /*1260*/  LEA.HI.X.SX32 R15, R28, R27, 0x1, P0 ;  /* 0x0000001b1c0f7211 */ /* 0x000fca00000f0eff */
[----:B------:R0:W4:Y:S04]  /*1270*/  LDG.E.U16 R14, [R14.64] ;  /* 0x000000040e0e7981 */ /* 0x000128000c1e1500 */
[----:B--2---:R1:W-:Y:S04]  /*1280*/  STL [R1+0x44c], R6 ;  /* 0x00044c0601007387 */ /* 0x0043e80000100800 */
[----:B------:R-:W2:Y:S04]  /*1290*/  LDL.LU R2, [R1+0x50] ;  /* 0x0000500001027983 */ /* 0x000ea80000300800 */
[----:B------:R0:W-:Y:S04]  /*12a0*/  STL [R1+0x448], R23 ;  /* 0x0004481701007387 */ /* 0x0001e80000100800 */
[----:B-1----:R1:W2:Y:S04]  /*12b0*/  LDG.E.U16 R6, [R12.64] ;  /* 0x000000040c067981 */ /* 0x0022a8000c1e1500 */
[----:B0-----:R-:W4:Y:S01]  /*12c0*/  LDL.LU R23, [R1+0x2c] ;  /* 0x00002c0001177983 */ /* 0x001f220000300800 */
[----:B-1----:R-:W-:-:S04]  /*12d0*/  LEA R12, P1, R17, R26, 0x1 ;  /* 0x0000001a110c7211 */ /* 0x002fc800078208ff */
[----:B------:R-:W-:-:S05]  /*12e0*/  LEA.HI.X.SX32 R13, R17, R27, 0x1, P1 ;  /* 0x0000001b110d7211 */ /* 0x000fca00008f0eff */
[----:B------:R0:W4:Y:S04]  /*12f0*/  LDG.E.U16 R15, [R12.64] ;  /* 0x000000040c0f7981 */ /* 0x000128000c1e1500 */
[----:B---3--:R1:W-:Y:S02]  /*1300*/  STL [R1+0x444], R4 ;  /* 0x0004440401007387 */ /* 0x0083e40000100800 */
[----:B-1----:R-:W-:-:S05]  /*1310*/  LEA R4, R0, R18, 0x1 ;  /* 0x0000001200047211 */ /* 0x002fca00078e08ff */
[----:B------:R-:W-:Y:S04]  /*1320*/  STL [R1+0x4c], R4 ;  /* 0x00004c0401007387 */ /* 0x000fe80000100800 */
[----:B-----5:R1:W-:Y:S04]  /*1330*/  STL [R1+0x440], R25 ;  /* 0x0004401901007387 */ /* 0x0203e80000100800 */
[----:B-1----:R1:W3:Y:S02]  /*1340*/  LDG.E.U16 R25, [R10.64] ;  /* 0x000000040a197981 */ /* 0x0022e4000c1e1500 */
[----:B-1----:R-:W-:-:S04]  /*1350*/  LEA R10, P0, R22, R26, 0x1 ;  /* 0x0000001a160a7211 */ /* 0x002fc800078008ff */
[----:B------:R-:W-:Y:S02]  /*1360*/  LEA.HI.X.SX32 R11, R22, R27, 0x1, P0 ;  /* 0x0000001b160b7211 */ /* 0x000fe400000f0eff */
[----:B0-----:R-:W-:-:S04]  /*1370*/  LEA R12, P0, R24, R26, 0x1 ;  /* 0x0000001a180c7211 */ /* 0x001fc800078008ff */
[----:B------:R4:W5:Y:S01]  /*1380*/  LDG.E.U16 R11, [R10.64] ;  /* 0x000000040a0b7981 */ /* 0x000962000c1e1500 */
[----:B------:R-:W-:-:S06]  /*1390*/  LEA.HI.X.SX32 R13, R24, R27, 0x1, P0 ;  /* 0x0000001b180d7211 */ /* 0x000fcc00000f0eff */
[----:B------:R0:W5:Y:S01]  /*13a0*/  LDG.E.U16 R13, [R12.64] ;  /* 0x000000040c0d7981 */ /* 0x000162000c1e1500 */
[----:B------:R-:W-:-:S04]  /*13b0*/  IMAD R4, R0, 0x2, R4 ;  /* 0x0000000200047824 */ /* 0x000fc800078e0204 */
[C---:B------:R-:W-:Y:S01]  /*13c0*/  IMAD R17, R0.reuse, 0x2, R4 ;  /* 0x0000000200117824 */ /* 0x040fe200078e0204 */
[----:B--2---:R1:W-:Y:S04]  /*13d0*/  STL [R1+0x43c], R6 ;  /* 0x00043c0601007387 */ /* 0x0043e80000100800 */
[----:B------:R-:W-:Y:S01]  /*13e0*/  LEA R22, R0, R17, 0x1 ;  /* 0x0000001100167211 */ /* 0x000fe200078e08ff */
[----:B-1----:R-:W2:Y:S04]  /*13f0*/  LDL.LU R6, [R1+0x20] ;  /* 0x0000200001067983 */ /* 0x002ea80000300800 */
[----:B------:R1:W-:Y:S04]  /*1400*/  STL [R1+0x9c], R4 ;  /* 0x00009c0401007387 */ /* 0x0003e80000100800 */
[----:B-1----:R-:W2:Y:S04]  /*1410*/  LDL.LU R4, [R1+0x48] ;  /* 0x0000480001047983 */ /* 0x002ea80000300800 */
[----:B------:R-:W2:Y:S01]  /*1420*/  LDL.LU R28, [R1+0x18] ;  /* 0x00001800011c7983 */ /* 0x000ea20000300800 */
[----:B----4-:R-:W-:-:S03]  /*1430*/  LEA R10, P0, R8, R26, 0x1 ;  /* 0x0000001a080a7211 */ /* 0x010fc600078008ff */
[----:B---3--:R1:W-:Y:S04]  /*1440*/  STL [R1+0x438], R25 ;  /* 0x0004381901007387 */ /* 0x0083e80000100800 */
[----:B------:R-:W-:Y:S04]  /*1450*/  STL [R1+0x430], R15 ;  /* 0x0004300f01007387 */ /* 0x000fe80000100800 */
[----:B------:R3:W-:Y:S01]  /*1460*/  STL [R1+0x434], R14 ;  /* 0x0004340e01007387 */ /* 0x0007e20000100800 */
[----:B-1----:R-:W-:-:S03]  /*1470*/  IMAD R25, R0, 0x2, R22 ;  /* 0x0000000200197824 */ /* 0x002fc600078e0216 */
[----:B------:R-:W4:Y:S01]  /*1480*/  LDL.LU R24, [R1+0x14] ;  /* 0x0000140001187983 */ /* 0x000f220000300800 */
[----:B---3--:R-:W-:-:S03]  /*1490*/  LEA R14, P1, R29, R26, 0x1 ;  /* 0x0000001a1d0e7211 */ /* 0x008fc600078208ff */
[----:B------:R1:W-:Y:S01]  /*14a0*/  STL [R1+0x54], R25 ;  /* 0x0000541901007387 */ /* 0x0003e20000100800 */
[----:B------:R-:W-:-:S03]  /*14b0*/  LEA.HI.X.SX32 R15, R29, R27, 0x1, P1 ;  /* 0x0000001b1d0f7211 */ /* 0x000fc600008f0eff */
[----:B-----5:R3:W-:Y:S04]  /*14c0*/  STL [R1+0x42c], R11 ;  /* 0x00042c0b01007387 */ /* 0x0207e80000100800 */
[----:B------:R5:W4:Y:S01]  /*14d0*/  LDG.E.U16 R15, [R14.64] ;  /* 0x000000040e0f7981 */ /* 0x000b22000c1e1500 */
[----:B-1----:R-:W-:Y:S01]  /*14e0*/  IMAD R25, R0, 0x2, R25 ;  /* 0x0000000200197824 */ /* 0x002fe200078e0219 */
[----:B---3--:R-:W-:-:S04]  /*14f0*/  LEA.HI.X.SX32 R11, R8, R27, 0x1, P0 ;  /* 0x0000001b080b7211 */ /* 0x008fc800000f0eff */
[----:B------:R1:W-:Y:S01]  /*1500*/  STL [R1+0x98], R25 ;  /* 0x0000981901007387 */ /* 0x0003e20000100800 */
[----:B0-----:R-:W-:-:S03]  /*1510*/  LEA R12, P0, R2, R26, 0x1 ;  /* 0x0000001a020c7211 */ /* 0x001fc600078008ff */
[----:B------:R-:W3:Y:S04]  /*1520*/  LDL.LU R29, [R1+0x1c] ;  /* 0x00001c00011d7983 */ /* 0x000ee80000300800 */
[----:B------:R-:W3:Y:S01]  /*1530*/  LDL.LU R8, [R1+0x12f4] ;  /* 0x0012f40001087983 */ /* 0x000ee20000300800 */
[----:B-1----:R-:W-:-:S03]  /*1540*/  LEA R25, R0, R25, 0x1 ;  /* 0x0000001900197211 */ /* 0x002fc600078e08ff */
[----:B------:R2:W3:Y:S04]  /*1550*/  LDG.E.U16 R11, [R10.64] ;  /* 0x000000040a0b7981 */ /* 0x0004e8000c1e1500 */
[----:B------:R-:W-:Y:S04]  /*1560*/  STL [R1+0x38], R25 ;  /* 0x0000381901007387 */ /* 0x000fe80000100800 */
[----:B------:R0:W-:Y:S02]  /*1570*/  STL [R1+0x428], R13 ;  /* 0x0004280d01007387 */ /* 0x0001e40000100800 */
[----:B0-----:R-:W-:-:S06]  /*1580*/  LEA.HI.X.SX32 R13, R2, R27, 0x1, P0 ;  /* 0x0000001b020d7211 */ /* 0x001fcc00000f0eff */
[----:B------:R-:W3:Y:S01]  /*1590*/  LDG.E.U16 R13, [R12.64] ;  /* 0x000000040c0d7981 */ /* 0x000ee2000c1e1500 */
[----:B------:R-:W-:-:S05]  /*15a0*/  IMAD R25, R0, 0x2, R25 ;  /* 0x0000000200197824 */ /* 0x000fca00078e0219 */
[----:B------:R0:W-:Y:S01]  /*15b0*/  STL [R1+0x30], R25 ;  /* 0x0000301901007387 */ /* 0x0001e20000100800 */
[CC--:B-----5:R-:W-:Y:S01]  /*15c0*/  LEA R14, P1, R23.reuse, R26.reuse, 0x1 ;  /* 0x0000001a170e7211 */ /* 0x0e0fe200078208ff */
[----:B0-----:R-:W-:Y:S01]  /*15d0*/  IMAD R25, R0, 0x2, R25 ;  /* 0x0000000200197824 */ /* 0x001fe200078e0219 */
[----:B--2---:R-:W-:Y:S01]  /*15e0*/  LEA R10, P0, R6, R26, 0x1 ;  /* 0x0000001a060a7211 */ /* 0x004fe200078008ff */
[----:B----4-:R0:W-:Y:S04]  /*15f0*/  STL [R1+0x424], R15 ;  /* 0x0004240f01007387 */ /* 0x0101e80000100800 */
[----:B------:R-:W2:Y:S04]  /*1600*/  LDL.LU R2, [R1+0x12f0] ;  /* 0x0012f00001027983 */ /* 0x000ea80000300800 */
[----:B------:R1:W-:Y:S01]  /*1610*/  STL [R1+0x44], R25 ;  /* 0x0000441901007387 */ /* 0x0003e20000100800 */
[----:B0-----:R-:W-:-:S03]  /*1620*/  LEA.HI.X.SX32 R15, R23, R27, 0x1, P1 ;  /* 0x0000001b170f7211 */ /* 0x001fc600008f0eff */
[----:B------:R-:W4:Y:S01]  /*1630*/  LDL.LU R23, [R1+0x12ec] ;  /* 0x0012ec0001177983 */ /* 0x000f220000300800 */
[----:B-1----:R-:W-:-:S03]  /*1640*/  LEA R25, R0, R25, 0x1 ;  /* 0x0000001900197211 */ /* 0x002fc600078e08ff */
[----:B---3--:R0:W-:Y:S04]  /*1650*/  STL [R1+0x420], R11 ;  /* 0x0004200b01007387 */ /* 0x0081e80000100800 */
[----:B------:R1:W-:Y:S01]  /*1660*/  STL [R1+0x94], R25 ;  /* 0x0000941901007387 */ /* 0x0003e20000100800 */
[----:B0-----:R-:W-:-:S03]  /*1670*/  LEA.HI.X.SX32 R11, R6, R27, 0x1, P0 ;  /* 0x0000001b060b7211 */ /* 0x001fc600000f0eff */
[----:B------:R-:W3:Y:S01]  /*1680*/  LDL.LU R6, [R1+0x12e8] ;  /* 0x0012e80001067983 */ /* 0x000ee20000300800 */
[----:B-1----:R-:W-:-:S03]  /*1690*/  IMAD R25, R0, 0x2, R25 ;  /* 0x0000000200197824 */ /* 0x002fc600078e0219 */
[----:B------:R0:W5:Y:S04]  /*16a0*/  LDG.E.U16 R11, [R10.64] ;  /* 0x000000040a0b7981 */ /* 0x000168000c1e1500 */
[----:B------:R-:W-:Y:S04]  /*16b0*/  STL [R1+0x2c], R25 ;  /* 0x00002c1901007387 */ /* 0x000fe80000100800 */
[----:B------:R1:W-:Y:S04]  /*16c0*/  STL [R1+0x41c], R13 ;  /* 0x00041c0d01007387 */ /* 0x0003e80000100800 */
[----:B-1----:R1:W2:Y:S01]  /*16d0*/  LDG.E.U16 R13, [R14.64] ;  /* 0x000000040e0d7981 */ /* 0x0022a2000c1e1500 */
[----:B------:R-:W-:Y:S01]  /*16e0*/  IMAD R12, R0, 0x2, R25 ;  /* 0x00000002000c7824 */ /* 0x000fe200078e0219 */
[----:B-1----:R-:W-:-:S04]  /*16f0*/  LEA R14, P0, R4, R26, 0x1 ;  /* 0x0000001a040e7211 */ /* 0x002fc800078008ff */
[----:B------:R1:W-:Y:S01]  /*1700*/  STL [R1+0x28], R12 ;  /* 0x0000280c01007387 */ /* 0x0003e20000100800 */
[----:B------:R-:W-:Y:S02]  /*1710*/  LEA R25, R0, R12, 0x1 ;  /* 0x0000000c00197211 */ /* 0x000fe400078e08ff */
[----:B------:R-:W-:Y:S02]  /*1720*/  LEA.HI.X.SX32 R15, R4, R27, 0x1, P0 ;  /* 0x0000001b040f7211 */ /* 0x000fe400000f0eff */
[----:B0-----:R-:W-:-:S04]  /*1730*/  LEA R10, P0, R24, R26, 0x1 ;  /* 0x0000001a180a7211 */ /* 0x001fc800078008ff */
[----:B------:R0:W3:Y:S01]  /*1740*/  LDG.E.U16 R15, [R14.64] ;  /* 0x000000040e0f7981 */ /* 0x0000e2000c1e1500 */
[----:B-1----:R-:W-:-:S03]  /*1750*/  LEA R12, P1, R28, R26, 0x1 ;  /* 0x0000001a1c0c7211 */ /* 0x002fc600078208ff */
[----:B--2---:R1:W-:Y:S04]  /*1760*/  STL [R1+0x418], R13 ;  /* 0x0004180d01007387 */ /* 0x0043e80000100800 */
[----:B------:R-:W2:Y:S04]  /*1770*/  LDL.LU R4, [R1+0x12e4] ;  /* 0x0012e40001047983 */ /* 0x000ea80000300800 */
[----:B------:R0:W-:Y:S01]  /*1780*/  STL [R1+0x40], R25 ;  /* 0x0000401901007387 */ /* 0x0001e20000100800 */
[----:B-1----:R-:W-:-:S03]  /*1790*/  LEA.HI.X.SX32 R13, R28, R27, 0x1, P1 ;  /* 0x0000001b1c0d7211 */ /* 0x002fc600008f0eff */
[----:B------:R-:W2:Y:S04]  /*17a0*/  LDL.LU R28, [R1+0x12e0] ;  /* 0x0012e000011c7983 */ /* 0x000ea80000300800 */
[----:B-----5:R1:W-:Y:S01]  /*17b0*/  STL [R1+0x414], R11 ;  /* 0x0004140b01007387 */ /* 0x0203e20000100800 */
[----:B0-----:R-:W-:-:S03]  /*17c0*/  IMAD R25, R0, 0x2, R25 ;  /* 0x0000000200197824 */ /* 0x001fc600078e0219 */
[----:B------:R2:W5:Y:S01]  /*17d0*/  LDG.E.U16 R13, [R12.64] ;  /* 0x000000040c0d7981 */ /* 0x000562000c1e1500 */
[----:B-1----:R-:W-:-:S03]  /*17e0*/  LEA.HI.X.SX32 R11, R24, R27, 0x1, P0 ;  /* 0x0000001b180b7211 */ /* 0x002fc600000f0eff */
[----:B------:R0:W-:Y:S04]  /*17f0*/  STL [R1+0x90], R25 ;  /* 0x0000901901007387 */ /* 0x0001e80000100800 */
[----:B------:R-:W4:Y:S04]  /*1800*/  LDL.LU R24, [R1+0x12dc] ;  /* 0x0012dc0001187983 */ /* 0x000f280000300800 */
[----:B------:R-:W4:Y:S01]  /*1810*/  LDG.E.U16 R11, [R10.64] ;  /* 0x000000040a0b7981 */ /* 0x000f22000c1e1500 */
[----:B0-----:R-:W-:-:S05]  /*1820*/  IMAD R25, R0, 0x2, R25 ;  /* 0x0000000200197824 */ /* 0x001fca00078e0219 */
[----:B------:R0:W-:Y:S01]  /*1830*/  STL [R1+0x24], R25 ;  /* 0x0000241901007387 */ /* 0x0001e20000100800 */
[----:B------:R-:W-:-:S03]  /*1840*/  LEA R14, P0, R29, R26, 0x1 ;  /* 0x0000001a1d0e7211 */ /* 0x000fc600078008ff */
[----:B---3--:R1:W-:Y:S01]  /*1850*/  STL [R1+0x410], R15 ;  /* 0x0004100f01007387 */ /* 0x0083e20000100800 */
[----:B0-----:R-:W-:-:S05]  /*1860*/  LEA R25, R0, R25, 0x1 ;  /* 0x0000001900197211 */ /* 0x001fca00078e08ff */
[----:B------:R0:W-:Y:S01]  /*1870*/  STL [R1+0x20], R25 ;  /* 0x0000201901007387 */ /* 0x0001e20000100800 */
[----:B-1----:R-:W-:-:S05]  /*1880*/  LEA.HI.X.SX32 R15, R29, R27, 0x1, P0 ;  /* 0x0000001b1d0f7211 */ /* 0x002fca00000f0eff */
[----:B------:R1:W3:Y:S01]  /*1890*/  LDG.E.U16 R14, [R14.64] ;  /* 0x000000040e0e7981 */ /* 0x0002e2000c1e1500 */
[----:B0-----:R-:W-:-:S04]  /*18a0*/  IMAD R25, R0, 0x2, R25 ;  /* 0x0000000200197824 */ /* 0x001fc800078e0219 */
[----:B------:R-:W-:Y:S01]  /*18b0*/  IMAD R29, R0, 0x2, R25 ;  /* 0x00000002001d7824 */ /* 0x000fe200078e0219 */
[CC--:B--2---:R-:W-:Y:S01]  /*18c0*/  LEA R12, P1, R28.reuse, R26.reuse, 0x1 ;  /* 0x0000001a1c0c7211 */ /* 0x0c4fe200078208ff */
[----:B-----5:R0:W-:Y:S03]  /*18d0*/  STL [R1+0x40c], R13 ;  /* 0x00040c0d01007387 */ /* 0x0201e60000100800 */
[----:B0-----:R-:W-:Y:S02]  /*18e0*/  LEA.HI.X.SX32 R13, R28, R27, 0x1, P1 ;  /* 0x0000001b1c0d7211 */ /* 0x001fe400008f0eff */
[----:B------:R-:W-:Y:S01]  /*18f0*/  LEA R28, R0, R29, 0x1 ;  /* 0x0000001d001c7211 */ /* 0x000fe200078e08ff */
[----:B----4-:R0:W-:Y:S01]  /*1900*/  STL [R1+0x408], R11 ;  /* 0x0004080b01007387 */ /* 0x0101e20000100800 */
[----:B------:R-:W-:-:S03]  /*1910*/  LEA R10, P0, R24, R26, 0x1 ;  /* 0x0000001a180a7211 */ /* 0x000fc600078008ff */
[----:B------:R2:W-:Y:S04]  /*1920*/  STL [R1+0x8c], R29 ;  /* 0x00008c1d01007387 */ /* 0x0005e80000100800 */
[----:B-1----:R1:W4:Y:S01]  /*1930*/  LDG.E.U16 R15, [R12.64] ;  /* 0x000000040c0f7981 */ /* 0x002322000c1e1500 */
[----:B0-----:R-:W-:Y:S01]  /*1940*/  LEA.HI.X.SX32 R11, R24, R27, 0x1, P0 ;  /* 0x0000001b180b7211 */ /* 0x001fe200000f0eff */
[----:B--2---:R-:W-:-:S05]  /*1950*/  IMAD R29, R0, 0x2, R24 ;  /* 0x00000002001d7824 */ /* 0x004fca00078e0218 */
[----:B-1----:R-:W-:-:S04]  /*1960*/  LEA R12, P0, R29, R26, 0x1 ;  /* 0x0000001a1d0c7211 */ /* 0x002fc800078008ff */
[----:B------:R-:W-:Y:S02]  /*1970*/  LEA.HI.X.SX32 R13, R29, R27, 0x1, P0 ;  /* 0x0000001b1d0d7211 */ /* 0x000fe400000f0eff */
[----:B------:R-:W2:Y:S04]  /*1980*/  LDG.E.U16 R29, [R10.64] ;  /* 0x000000040a1d7981 */ /* 0x000ea8000c1e1500 */
[----:B------:R0:W-:Y:S02]  /*1990*/  STL [R1+0x18], R28 ;  /* 0x0000181c01007387 */ /* 0x0001e40000100800 */
[----:B0-----:R-:W-:-:S05]  /*19a0*/  IMAD R28, R0, 0x2, R28 ;  /* 0x00000002001c7824 */ /* 0x001fca00078e021c */
[C---:B------:R-:W-:Y:S01]  /*19b0*/  LEA R24, R0.reuse, R28, 0x1 ;  /* 0x0000001c00187211 */ /* 0x040fe200078e08ff */
[----:B------:R0:W-:Y:S04]  /*19c0*/  STL [R1+0x14], R28 ;  /* 0x0000141c01007387 */ /* 0x0001e80000100800 */
[----:B0-----:R-:W-:Y:S01]  /*19d0*/  IMAD R28, R0, 0x2, R24 ;  /* 0x00000002001c7824 */ /* 0x001fe200078e0218 */
[----:B----4-:R-:W-:Y:S04]  /*19e0*/  STL [R1+0x400], R15 ;  /* 0x0004000f01007387 */ /* 0x010fe80000100800 */
[----:B---3--:R-:W-:Y:S04]  /*19f0*/  STL [R1+0x404], R14 ;  /* 0x0004040e01007387 */ /* 0x008fe80000100800 */
[----:B------:R-:W-:Y:S04]  /*1a00*/  STL [R1+0x88], R28 ;  /* 0x0000881c01007387 */ /* 0x000fe80000100800 */
[----:B--2---:R0:W-:Y:S04]  /*1a10*/  STL [R1+0x3fc], R29 ;  /* 0x0003fc1d01007387 */ /* 0x0041e80000100800 */
[----:B0-----:R0:W2:Y:S01]  /*1a20*/  LDG.E.U16 R29, [R12.64] ;  /* 0x000000040c1d7981 */ /* 0x0010a2000c1e1500 */
[----:B------:R-:W-:-:S02]  /*1a30*/  LEA R14, P1, R4, R26, 0x1 ;  /* 0x0000001a040e7211 */ /* 0x000fc400078208ff */
[----:B------:R-:W-:Y:S02]  /*1a40*/  LEA R10, P0, R6, R26, 0x1 ;  /* 0x0000001a060a7211 */ /* 0x000fe400078008ff */
[-C--:B------:R-:W-:Y:S01]  /*1a50*/  LEA.HI.X.SX32 R15, R4, R27.reuse, 0x1, P1 ;  /* 0x0000001b040f7211 */ /* 0x080fe200008f0eff */
[----:B------:R-:W-:Y:S01]  /*1a60*/  IMAD R28, R0, 0x2, R28 ;  /* 0x00000002001c7824 */ /* 0x000fe200078e021c */
[----:B------:R-:W-:-:S03]  /*1a70*/  LEA.HI.X.SX32 R11, R6, R27, 0x1, P0 ;  /* 0x0000001b060b7211 */ /* 0x000fc600000f0eff */
[----:B------:R1:W3:Y:S01]  /*1a80*/  LDG.E.U16 R6, [R14.64] ;  /* 0x000000040e067981 */ /* 0x0002e2000c1e1500 */
[----:B------:R-:W-:-:S03]  /*1a90*/  LEA R4, R0, R28, 0x1 ;  /* 0x0000001c00047211 */ /* 0x000fc600078e08ff */
[----:B------:R4:W-:Y:S04]  /*1aa0*/  STL [R1+0x10], R28 ;  /* 0x0000101c01007387 */ /* 0x0009e80000100800 */
[----:B------:R5:W-:Y:S01]  /*1ab0*/  STL [R1+0xc], R4 ;  /* 0x00000c0401007387 */ /* 0x000be20000100800 */
[----:B0-----:R-:W-:-:S03]  /*1ac0*/  LEA R12, P0, R23, R26, 0x1 ;  /* 0x0000001a170c7211 */ /* 0x001fc600078008ff */
[----:B----4-:R0:W4:Y:S01]  /*1ad0*/  LDG.E.U16 R28, [R10.64] ;  /* 0x000000040a1c7981 */ /* 0x010122000c1e1500 */
[----:B-----5:R-:W-:Y:S01]  /*1ae0*/  IMAD R4, R0, 0x2, R4 ;  /* 0x0000000200047824 */ /* 0x020fe200078e0204 */
[----:B------:R-:W-:-:S04]  /*1af0*/  LEA.HI.X.SX32 R13, R23, R27, 0x1, P0 ;  /* 0x0000001b170d7211 */ /* 0x000fc800000f0eff */
[----:B------:R5:W-:Y:S01]  /*1b00*/  STL [R1+0x34], R4 ;  /* 0x0000340401007387 */ /* 0x000be20000100800 */
[----:B-1----:R-:W-:Y:S01]  /*1b10*/  LEA R14, P1, R2, R26, 0x1 ;  /* 0x0000001a020e7211 */ /* 0x002fe200078208ff */
[----:B-----5:R-:W-:-:S03]  /*1b20*/  IMAD R4, R0, 0x2, R4 ;  /* 0x0000000200047824 */ /* 0x020fc600078e0204 */
[----:B------:R-:W-:Y:S02]  /*1b30*/  LEA.HI.X.SX32 R15, R2, R27, 0x1, P1 ;  /* 0x0000001b020f7211 */ /* 0x000fe400008f0eff */
[----:B------:R-:W-:Y:S04]  /*1b40*/  STL [R1+0x84], R4 ;  /* 0x0000840401007387 */ /* 0x000fe80000100800 */
[----:B------:R1:W5:Y:S04]  /*1b50*/  LDG.E.U16 R23, [R14.64] ;  /* 0x000000040e177981 */ /* 0x000368000c1e1500 */
[----:B--2---:R2:W-:Y:S04]  /*1b60*/  STL [R1+0x3f8], R29 ;  /* 0x0003f81d01007387 */ /* 0x0045e80000100800 */
[----:B--2---:R2:W5:Y:S01]  /*1b70*/  LDG.E.U16 R29, [R12.64] ;  /* 0x000000040c1d7981 */ /* 0x004562000c1e1500 */
[----:B------:R-:W-:-:S05]  /*1b80*/  LEA R4, R0, R4, 0x1 ;  /* 0x0000000400047211 */ /* 0x000fca00078e08ff */
[----:B------:R-:W-:Y:S01]  /*1b90*/  IMAD R2, R0, 0x2, R4 ;  /* 0x0000000200027824 */ /* 0x000fe200078e0204 */
[----:B---3--:R-:W-:Y:S01]  /*1ba0*/  STL [R1+0x3f4], R6 ;  /* 0x0003f40601007387 */ /* 0x008fe20000100800 */
[----:B0-----:R-:W-:-:S03]  /*1bb0*/  LEA R10, P0, R8, R26, 0x1 ;  /* 0x0000001a080a7211 */ /* 0x001fc600078008ff */
[----:B------:R0:W-:Y:S01]  /*1bc0*/  STL [R1+0x4], R4 ;  /* 0x0000040401007387 */ /* 0x0001e20000100800 */
[----:B------:R-:W-:Y:S02]  /*1bd0*/  LEA.HI.X.SX32 R11, R8, R27, 0x1, P0 ;  /* 0x0000001b080b7211 */ /* 0x000fe400000f0eff */
[C---:B0-----:R-:W-:Y:S01]  /*1be0*/  LEA R4, R0.reuse, R2, 0x1 ;  /* 0x0000000200047211 */ /* 0x041fe200078e08ff */
[----:B------:R0:W-:Y:S04]  /*1bf0*/  STL [R1], R2 ;  /* 0x0000000201007387 */ /* 0x0001e80000100800 */
[----:B------:R-:W-:Y:S01]  /*1c00*/  IMAD R8, R0, 0x2, R4 ;  /* 0x0000000200087824 */ /* 0x000fe200078e0204 */
[----:B------:R-:W-:Y:S04]  /*1c10*/  STL [R1+0x8], R4 ;  /* 0x0000080401007387 */ /* 0x000fe80000100800 */
[----:B------:R-:W-:Y:S01]  /*1c20*/  STL [R1+0x80], R8 ;  /* 0x0000800801007387 */ /* 0x000fe20000100800 */
[----:B--2---:R-:W-:-:S03]  /*1c30*/  LEA R12, P0, R16, R26, 0x1 ;  /* 0x0000001a100c7211 */ /* 0x004fc600078008ff */
[----:B----4-:R2:W-:Y:S01]  /*1c40*/  STL [R1+0x3f0], R28 ;  /* 0x0003f01c01007387 */ /* 0x0105e20000100800 */
[----:B------:R-:W-:Y:S01]  /*1c50*/  IMAD.MOV.U32 R6, RZ, RZ, R25 ;  /* 0x000000ffff067224 */ /* 0x000fe200078e0019 */
[-C--:B0-----:R-:W-:Y:S02]  /*1c60*/  LEA R2, P1, R3, R26.reuse, 0x1 ;  /* 0x0000001a03027211 */ /* 0x081fe400078208ff */
[----:B------:R-:W-:Y:S01]  /*1c70*/  LEA.HI.X.SX32 R13, R16, R27, 0x1, P0 ;  /* 0x0000001b100d7211 */ /* 0x000fe200000f0eff */
[----:B-1----:R0:W3:Y:S01]  /*1c80*/  LDG.E.U16 R14, [R10.64] ;  /* 0x000000040a0e7981 */ /* 0x0020e2000c1e1500 */
[C---:B--2---:R-:W-:Y:S01]  /*1c90*/  IMAD R28, R0.reuse, 0x2, R8 ;  /* 0x00000002001c7824 */ /* 0x044fe200078e0208 */
[----:B------:R-:W-:Y:S02]  /*1ca0*/  LEA R4, P0, R5, R26, 0x1 ;  /* 0x0000001a05047211 */ /* 0x000fe400078008ff */
[----:B------:R1:W2:Y:S02]  /*1cb0*/  LDG.E.U16 R15, [R12.64] ;  /* 0x000000040c0f7981 */ /* 0x0002a4000c1e1500 */
[----:B------:R-:W-:-:S02]  /*1cc0*/  LEA R25, R0, R28, 0x1 ;  /* 0x0000001c00197211 */ /* 0x000fc400078e08ff */
[----:B------:R-:W-:Y:S01]  /*1cd0*/  STL [R1+0x12c8], R28 ;  /* 0x0012c81c01007387 */ /* 0x000fe20000100800 */
[-C--:B------:R-:W-:Y:S02]  /*1ce0*/  LEA.HI.X.SX32 R3, R3, R27.reuse, 0x1, P1 ;  /* 0x0000001b03037211 */ /* 0x080fe400008f0eff */
[-C--:B------:R-:W-:Y:S02]  /*1cf0*/  LEA.HI.X.SX32 R5, R5, R27.reuse, 0x1, P0 ;  /* 0x0000001b05057211 */ /* 0x080fe400000f0eff */
[C---:B------:R-:W-:Y:S01]  /*1d00*/  LEA R8, P0, R9.reuse, R26, 0x1 ;  /* 0x0000001a09087211 */ /* 0x040fe200078008ff */
[----:B-1----:R1:W2:Y:S03]  /*1d10*/  LDG.E.U16 R13, [R2.64] ;  /* 0x00000004020d7981 */ /* 0x0022a6000c1e1500 */
[----:B------:R-:W-:-:S05]  /*1d20*/  LEA.HI.X.SX32 R9, R9, R27, 0x1, P0 ;  /* 0x0000001b09097211 */ /* 0x000fca00000f0eff */
[----:B0-----:R0:W2:Y:S04]  /*1d30*/  LDG.E.U16 R11, [R8.64] ;  /* 0x00000004080b7981 */ /* 0x0010a8000c1e1500 */
[----:B-----5:R5:W-:Y:S04]  /*1d40*/  STL [R1+0x3ec], R29 ;  /* 0x0003ec1d01007387 */ /* 0x020be80000100800 */
[----:B------:R0:W-:Y:S01]  /*1d50*/  STL [R1+0x12c4], R25 ;  /* 0x0012c41901007387 */ /* 0x0001e20000100800 */
[----:B-----5:R-:W-:-:S05]  /*1d60*/  IMAD R29, R0, 0x2, R25 ;  /* 0x00000002001d7824 */ /* 0x020fca00078e0219 */
[----:B------:R-:W-:Y:S04]  /*1d70*/  STL [R1+0x12cc], R29 ;  /* 0x0012cc1d01007387 */ /* 0x000fe80000100800 */
[----:B------:R5:W-:Y:S04]  /*1d80*/  STL [R1+0x3e8], R23 ;  /* 0x0003e81701007387 */ /* 0x000be80000100800 */
[----:B0-----:R-:W4:Y:S04]  /*1d90*/  LDL.LU R25, [R1+0x4c] ;  /* 0x00004c0001197983 */ /* 0x001f280000300800 */
[----:B-----5:R0:W5:Y:S01]  /*1da0*/  LDG.E.U16 R23, [R4.64] ;  /* 0x0000000404177981 */ /* 0x020162000c1e1500 */
[----:B------:R-:W-:Y:S01]  /*1db0*/  IMAD R10, R0, 0x2, R29 ;  /* 0x00000002000a7824 */ /* 0x000fe200078e021d */
[----:B-1----:R-:W-:-:S04]  /*1dc0*/  LEA R2, P1, R7, R26, 0x1 ;  /* 0x0000001a07027211 */ /* 0x002fc800078208ff */
[C---:B------:R-:W-:Y:S02]  /*1dd0*/  LEA R16, R0.reuse, R10, 0x1 ;  /* 0x0000000a00107211 */ /* 0x040fe400078e08ff */
[-C--:B------:R-:W-:Y:S01]  /*1de0*/  LEA.HI.X.SX32 R3, R7, R27.reuse, 0x1, P1 ;  /* 0x0000001b07037211 */ /* 0x080fe200008f0eff */
[----:B------:R-:W-:Y:S02]  /*1df0*/  STL [R1+0x78], R10 ;  /* 0x0000780a01007387 */ /* 0x000fe40000100800 */
[----:B------:R-:W-:Y:S02]  /*1e00*/  IMAD R9, R0, 0x2, R16 ;  /* 0x0000000200097824 */ /* 0x000fe400078e0210 */
[----:B------:R1:W-:Y:S01]  /*1e10*/  STL [R1+0x12c0], R16 ;  /* 0x0012c01001007387 */ /* 0x0003e20000100800 */
[----:B0-----:R-:W-:Y:S02]  /*1e20*/  LEA R4, P0, R20, R26, 0x1 ;  /* 0x0000001a14047211 */ /* 0x001fe400078008ff */
[----:B------:R-:W-:Y:S01]  /*1e30*/  MOV R12, R24 ;  /* 0x00000018000c7202 */ /* 0x000fe20000000f00 */
[----:B------:R-:W-:Y:S01]  /*1e40*/  IMAD R24, R0, 0x2, R9 ;  /* 0x0000000200187824 */ /* 0x000fe200078e0209 */
[----:B-1----:R0:W5:Y:S01]  /*1e50*/  LDG.E.U16 R16, [R2.64] ;  /* 0x0000000402107981 */ /* 0x002162000c1e1500 */
[----:B------:R-:W-:Y:S01]  /*1e60*/  IMAD.MOV.U32 R28, RZ, RZ, R6 ;  /* 0x000000ffff1c7224 */ /* 0x000fe200078e0006 */
[----:B------:R-:W-:Y:S01]  /*1e70*/  LEA.HI.X.SX32 R5, R20, R27, 0x1, P0 ;  /* 0x0000001b14057211 */ /* 0x000fe200000f0eff */
[----:B------:R-:W-:Y:S01]  /*1e80*/  IMAD R8, R0, 0x2, R24 ;  /* 0x0000000200087824 */ /* 0x000fe200078e0218 */
[----:B---3--:R1:W-:Y:S01]  /*1e90*/  STL [R1+0x3e4], R14 ;  /* 0x0003e40e01007387 */ /* 0x0083e20000100800 */
[----:B------:R-:W-:-:S03]  /*1ea0*/  LEA R6, P0, R21, R26, 0x1 ;  /* 0x0000001a15067211 */ /* 0x000fc600078008ff */
[----:B------:R3:W5:Y:S01]  /*1eb0*/  LDG.E.U16 R20, [R4.64] ;  /* 0x0000000404147981 */ /* 0x000762000c1e1500 */
[----:B0-----:R-:W-:-:S03]  /*1ec0*/  LEA R2, P1, R19, R26, 0x1 ;  /* 0x0000001a13027211 */ /* 0x001fc600078208ff */
[----:B-1----:R-:W5:Y:S01]  /*1ed0*/  LDL.LU R14, [R1+0x54] ;  /* 0x00005400010e7983 */ /* 0x002f620000300800 */
[----:B------:R-:W-:-:S03]  /*1ee0*/  LEA.HI.X.SX32 R7, R21, R27, 0x1, P0 ;  /* 0x0000001b15077211 */ /* 0x000fc600000f0eff */
[----:B------:R-:W-:Y:S01]  /*1ef0*/  STL [R1+0x12d0], R9 ;  /* 0x0012d00901007387 */ /* 0x000fe20000100800 */
[----:B------:R-:W-:-:S03]  /*1f00*/  LEA.HI.X.SX32 R3, R19, R27, 0x1, P1 ;  /* 0x0000001b13037211 */ /* 0x000fc600008f0eff */
[----:B--2---:R0:W-:Y:S01]  /*1f10*/  STL [R1+0x3e0], R15 ;  /* 0x0003e00f01007387 */ /* 0x0041e20000100800 */
[----:B---3--:R-:W-:Y:S02]  /*1f20*/  LEA R4, P0, R18, R26, 0x1 ;  /* 0x0000001a12047211 */ /* 0x008fe400078008ff */
[----:B------:R-:W-:Y:S01]  /*1f30*/  LEA R19, R0, R8, 0x1 ;  /* 0x0000000800137211 */ /* 0x000fe200078e08ff */
[----:B------:R-:W-:Y:S01]  /*1f40*/  STL [R1+0x12d4], R24 ;  /* 0x0012d41801007387 */ /* 0x000fe20000100800 */
[----:B------:R-:W-:-:S03]  /*1f50*/  LEA.HI.X.SX32 R5, R18, R27, 0x1, P0 ;  /* 0x0000001b12057211 */ /* 0x000fc600000f0eff */
[----:B------:R1:W3:Y:S04]  /*1f60*/  LDG.E.U16 R29, [R6.64] ;  /* 0x00000004061d7981 */ /* 0x0002e8000c1e1500 */
[----:B0-----:R-:W3:Y:S04]  /*1f70*/  LDL.LU R15, [R1+0x38] ;  /* 0x00003800010f7983 */ /* 0x001ee80000300800 */
[----:B------:R0:W-:Y:S04]  /*1f80*/  STL [R1+0x3dc], R13 ;  /* 0x0003dc0d01007387 */ /* 0x0001e80000100800 */
[----:B------:R0:W-:Y:S01]  /*1f90*/  STL [R1+0x70], R8 ;  /* 0x0000700801007387 */ /* 0x0001e20000100800 */
[----:B-1----:R-:W-:-:S03]  /*1fa0*/  LEA R6, P1, R17, R26, 0x1 ;  /* 0x0000001a11067211 */ /* 0x002fc600078208ff */
[----:B0-----:R-:W3:Y:S01]  /*1fb0*/  LDL.LU R13, [R1+0x30] ;  /* 0x00003000010d7983 */ /* 0x001ee20000300800 */
[----:B------:R-:W-:Y:S01]  /*1fc0*/  MOV R9, R28 ;  /* 0x0000001c00097202 */ /* 0x000fe20000000f00 */
[----:B------:R-:W-:Y:S01]  /*1fd0*/  IMAD R8, R0, 0x2, R19 ;  /* 0x0000000200087824 */ /* 0x000fe200078e0213 */
[----:B------:R-:W-:Y:S01]  /*1fe0*/  LEA.HI.X.SX32 R7, R17, R27, 0x1, P1 ;  /* 0x0000001b11077211 */ /* 0x000fe200008f0eff */
[----:B------:R0:W3:Y:S04]  /*1ff0*/  LDG.E.U16 R28, [R4.64] ;  /* 0x00000004041c7981 */ /* 0x0000e8000c1e1500 */
[----:B------:R1:W3:Y:S01]  /*2000*/  LDG.E.U16 R17, [R6.64] ;  /* 0x0000000406117981 */ /* 0x0002e2000c1e1500 */
[----:B----4-:R-:W-:-:S03]  /*2010*/  LEA R10, P0, R25, R26, 0x1 ;  /* 0x0000001a190a7211 */ /* 0x010fc600078008ff */
[----:B-----5:R4:W-:Y:S04]  /*2020*/  STL [R1+0x3d8], R23 ;  /* 0x0003d81701007387 */ /* 0x0209e80000100800 */
[----:B------:R5:W-:Y:S04]  /*2030*/  STL [R1+0x12d8], R19 ;  /* 0x0012d81301007387 */ /* 0x000be80000100800 */
[----:B------:R-:W2:Y:S04]  /*2040*/  LDL.LU R24, [R1+0x44] ;  /* 0x0000440001187983 */ /* 0x000ea80000300800 */
[----:B----4-:R-:W4:Y:S04]  /*2050*/  LDL.LU R23, [R1+0x2c] ;  /* 0x00002c0001177983 */ /* 0x010f280000300800 */
[----:B------:R0:W-:Y:S04]  /*2060*/  STL [R1+0x3d4], R11 ;  /* 0x0003d40b01007387 */ /* 0x0001e80000100800 */
[----:B-----5:R5:W2:Y:S01]  /*2070*/  LDG.E.U16 R19, [R2.64] ;  /* 0x0000000402137981 */ /* 0x020aa2000c1e1500 */
[----:B0-----:R-:W-:-:S05]  /*2080*/  LEA.HI.X.SX32 R11, R25, R27, 0x1, P0 ;  /* 0x0000001b190b7211 */ /* 0x001fca00000f0eff */
[----:B------:R3:W4:Y:S01]  /*2090*/  LDG.E.U16 R18, [R10.64] ;  /* 0x000000040a127981 */ /* 0x000722000c1e1500 */
[----:B------:R-:W-:-:S03]  /*20a0*/  IMAD R21, R0, 0x2, R8 ;  /* 0x0000000200157824 */ /* 0x000fc600078e0208 */
[----:B------:R0:W-:Y:S01]  /*20b0*/  STL [R1+0x3d0], R16 ;  /* 0x0003d01001007387 */ /* 0x0001e20000100800 */
[----:B-----5:R-:W-:Y:S01]  /*20c0*/  LEA R2, P0, R22, R26, 0x1 ;  /* 0x0000001a16027211 */ /* 0x020fe200078008ff */
[----:B0-----:R-:W-:-:S04]  /*20d0*/  IMAD R16, R0, 0x2, R21 ;  /* 0x0000000200107824 */ /* 0x001fc800078e0215 */
[----:B------:R-:W-:Y:S01]  /*20e0*/  IMAD R4, R0, 0x2, R16 ;  /* 0x0000000200047824 */ /* 0x000fe200078e0210 */
[----:B------:R-:W-:-:S04]  /*20f0*/  LEA.HI.X.SX32 R3, R22, R27, 0x1, P0 ;  /* 0x0000001b16037211 */ /* 0x000fc800000f0eff */
[C---:B------:R-:W-:Y:S01]  /*2100*/  LEA R22, R0.reuse, R4, 0x1 ;  /* 0x0000000400167211 */ /* 0x040fe200078e08ff */
[----:B------:R0:W-:Y:S04]  /*2110*/  STL [R1+0x68], R16 ;  /* 0x0000681001007387 */ /* 0x0001e80000100800 */
[----:B------:R-:W-:Y:S01]  /*2120*/  IMAD R5, R0, 0x2, R22 ;  /* 0x0000000200057824 */ /* 0x000fe200078e0216 */
[----:B------:R5:W-:Y:S01]  /*2130*/  STL [R1+0x3cc], R20 ;  /* 0x0003cc1401007387 */ /* 0x000be20000100800 */
[----:B-1----:R-:W-:Y:S01]  /*2140*/  LEA R6, P0, R14, R26, 0x1 ;  /* 0x0000001a0e067211 */ /* 0x002fe200078008ff */
[----:B0-----:R-:W-:Y:S02]  /*2150*/  IMAD.MOV.U32 R16, RZ, RZ, R12 ;  /* 0x000000ffff107224 */ /* 0x001fe400078e000c */
[----:B------:R-:W-:-:S02]  /*2160*/  LEA R12, R0, R5, 0x1 ;  /* 0x00000005000c7211 */ /* 0x000fc400078e08ff */
[----:B---3--:R-:W-:Y:S01]  /*2170*/  LEA R10, P1, R15, R26, 0x1 ;  /* 0x0000001a0f0a7211 */ /* 0x008fe200078208ff */
[----:B-----5:R-:W3:Y:S01]  /*2180*/  LDL.LU R20, [R1+0x28] ;  /* 0x0000280001147983 */ /* 0x020ee20000300800 */
[----:B------:R-:W-:-:S03]  /*2190*/  LEA.HI.X.SX32 R7, R14, R27, 0x1, P0 ;  /* 0x0000001b0e077211 */ /* 0x000fc600000f0eff */
[----:B------:R0:W-:Y:S01]  /*21a0*/  STL [R1+0x3c8], R29 ;  /* 0x0003c81d01007387 */ /* 0x0001e20000100800 */
[----:B------:R-:W-:-:S03]  /*21b0*/  LEA.HI.X.SX32 R11, R15, R27, 0x1, P1 ;  /* 0x0000001b0f0b7211 */ /* 0x000fc600008f0eff */
[----:B0-----:R-:W5:Y:S04]  /*21c0*/  LDL.LU R29, [R1+0x40] ;  /* 0x00004000011d7983 */ /* 0x001f680000300800 */
[----:B------:R-:W5:Y:S04]  /*21d0*/  LDL.LU R25, [R1+0x24] ;  /* 0x0000240001197983 */ /* 0x000f680000300800 */
[----:B--2---:R0:W-:Y:S04]  /*21e0*/  STL [R1+0x3c4], R19 ;  /* 0x0003c41301007387 */ /* 0x0041e80000100800 */
[----:B------:R-:W-:Y:S04]  /*21f0*/  STL [R1+0x60], R12 ;  /* 0x0000600c01007387 */ /* 0x000fe80000100800 */
[----:B------:R1:W-:Y:S04]  /*2200*/  STL [R1+0x3c0], R28 ;  /* 0x0003c01c01007387 */ /* 0x0003e80000100800 */
[----:B0-----:R0:W2:Y:S04]  /*2210*/  LDG.E.U16 R19, [R2.64] ;  /* 0x0000000402137981 */ /* 0x0010a8000c1e1500 */
[----:B-1----:R-:W2:Y:S04]  /*2220*/  LDL.LU R28, [R1+0x20] ;  /* 0x00002000011c7983 */ /* 0x002ea80000300800 */
[----:B----4-:R1:W-:Y:S04]  /*2230*/  STL [R1+0x3bc], R18 ;  /* 0x0003bc1201007387 */ /* 0x0103e80000100800 */
[----:B------:R4:W-:Y:S04]  /*2240*/  STL [R1+0x3b8], R17 ;  /* 0x0003b81101007387 */ /* 0x0009e80000100800 */
[----:B-1----:R1:W2:Y:S04]  /*2250*/  LDG.E.U16 R18, [R6.64] ;  /* 0x0000000406127981 */ /* 0x0022a8000c1e1500 */
[----:B----4-:R4:W2:Y:S01]  /*2260*/  LDG.E.U16 R17, [R10.64] ;  /* 0x000000040a117981 */ /* 0x0108a2000c1e1500 */
[----:B0-----:R-:W-:Y:S01]  /*2270*/  IMAD R2, R0, 0x2, R12 ;  /* 0x0000000200027824 */ /* 0x001fe200078e020c */
[----:B------:R-:W-:-:S03]  /*2280*/  LEA R14, P0, R13, R26, 0x1 ;  /* 0x0000001a0d0e7211 */ /* 0x000fc600078008ff */
[----:B-1----:R-:W-:Y:S01]  /*2290*/  IMAD R7, R0, 0x2, R2 ;  /* 0x0000000200077824 */ /* 0x002fe200078e0202 */
[----:B------:R-:W-:-:S04]  /*22a0*/  LEA.HI.X.SX32 R15, R13, R27, 0x1, P0 ;  /* 0x0000001b0d0f7211 */ /* 0x000fc800000f0eff */
[----:B------:R-:W-:Y:S02]  /*22b0*/  LEA R6, R0, R7, 0x1 ;  /* 0x0000000700067211 */ /* 0x000fe400078e08ff */
[CC--:B------:R-:W-:Y:S02]  /*22c0*/  LEA R12, P0, R24.reuse, R26.reuse, 0x1 ;  /* 0x0000001a180c7211 */ /* 0x0c0fe400078008ff */
[CC--:B----4-:R-:W-:Y:S01]  /*22d0*/  LEA R10, P1, R23.reuse, R26.reuse, 0x1 ;  /* 0x0000001a170a7211 */ /* 0x0d0fe200078208ff */
[----:B------:R0:W-:Y:S01]  /*22e0*/  STL [R1+0x58], R6 ;  /* 0x0000580601007387 */ /* 0x0001e20000100800 */
[-C--:B------:R-:W-:Y:S02]  /*22f0*/  LEA.HI.X.SX32 R13, R24, R27.reuse, 0x1, P0 ;  /* 0x0000001b180d7211 */ /* 0x080fe400000f0eff */
[----:B------:R-:W-:Y:S01]  /*2300*/  LEA.HI.X.SX32 R11, R23, R27, 0x1, P1 ;  /* 0x0000001b170b7211 */ /* 0x000fe200008f0eff */
[----:B------:R3:W4:Y:S01]  /*2310*/  LDG.E.U16 R24, [R14.64] ;  /* 0x000000040e187981 */ /* 0x000722000c1e1500 */
[----:B0-----:R-:W-:Y:S01]  /*2320*/  IMAD R6, R0, 0x2, R6 ;  /* 0x0000000200067824 */ /* 0x001fe200078e0206 */
[----:B---3--:R-:W-:Y:S01]  /*2330*/  LEA R14, P0, R20, R26, 0x1 ;  /* 0x0000001a140e7211 */ /* 0x008fe200078008ff */
[----:B------:R-:W-:-:S02]  /*2340*/  IMAD.MOV.U32 R3, RZ, RZ, R9 ;  /* 0x000000ffff037224 */ /* 0x000fc400078e0009 */
[----:B------:R5:W3:Y:S01]  /*2350*/  LDG.E.U16 R9, [R12.64] ;  /* 0x000000040c097981 */ /* 0x000ae2000c1e1500 */
[----:B------:R-:W-:Y:S02]  /*2360*/  LEA.HI.X.SX32 R15, R20, R27, 0x1, P0 ;  /* 0x0000001b140f7211 */ /* 0x000fe400000f0eff */
[----:B-----5:R-:W-:-:S04]  /*2370*/  LEA R12, P0, R29, R26, 0x1 ;  /* 0x0000001a1d0c7211 */ /* 0x020fc800078008ff */
[----:B------:R-:W-:Y:S02]  /*2380*/  LEA.HI.X.SX32 R13, R29, R27, 0x1, P0 ;  /* 0x0000001b1d0d7211 */ /* 0x000fe400000f0eff */
[----:B------:R0:W5:Y:S04]  /*2390*/  LDG.E.U16 R29, [R14.64] ;  /* 0x000000040e1d7981 */ /* 0x000168000c1e1500 */
[----:B------:R1:W3:Y:S04]  /*23a0*/  LDG.E.U16 R12, [R12.64] ;  /* 0x000000040c0c7981 */ /* 0x0002e8000c1e1500 */
[----:B--2---:R2:W-:Y:S04]  /*23b0*/  STL [R1+0x3b4], R19 ;  /* 0x0003b41301007387 */ /* 0x0045e80000100800 */
[----:B--2---:R-:W2:Y:S04]  /*23c0*/  LDL.LU R19, [R1+0x18] ;  /* 0x0000180001137983 */ /* 0x004ea80000300800 */
[----:B------:R-:W-:Y:S04]  /*23d0*/  STL [R1+0x7c], R6 ;  /* 0x00007c0601007387 */ /* 0x000fe80000100800 */
[----:B------:R-:W-:Y:S04]  /*23e0*/  STL [R1+0x3b0], R18 ;  /* 0x0003b01201007387 */ /* 0x000fe80000100800 */
[----:B------:R-:W2:Y:S04]  /*23f0*/  LDL.LU R23, [R1+0x14] ;  /* 0x0000140001177983 */ /* 0x000ea80000300800 */
[----:B------:R1:W-:Y:S01]  /*2400*/  STL [R1+0x3ac], R17 ;  /* 0x0003ac1101007387 */ /* 0x0003e20000100800 */
[----:B0-----:R-:W-:-:S03]  /*2410*/  LEA R14, P0, R28, R26, 0x1 ;  /* 0x0000001a1c0e7211 */ /* 0x001fc600078008ff */
[----:B-1----:R0:W2:Y:S02]  /*2420*/  LDG.E.U16 R17, [R10.64] ;  /* 0x000000040a117981 */ /* 0x0020a4000c1e1500 */
[----:B0-----:R-:W-:-:S04]  /*2430*/  LEA R10, P1, R25, R26, 0x1 ;  /* 0x0000001a190a7211 */ /* 0x001fc800078208ff */
[-C--:B------:R-:W-:Y:S02]  /*2440*/  LEA.HI.X.SX32 R11, R25, R27.reuse, 0x1, P1 ;  /* 0x0000001b190b7211 */ /* 0x080fe400008f0eff */
[----:B------:R-:W-:-:S03]  /*2450*/  LEA.HI.X.SX32 R15, R28, R27, 0x1, P0 ;  /* 0x0000001b1c0f7211 */ /* 0x000fc600000f0eff */
[----:B------:R0:W5:Y:S04]  /*2460*/  LDG.E.U16 R13, [R10.64] ;  /* 0x000000040a0d7981 */ /* 0x000168000c1e1500 */
[----:B------:R1:W5:Y:S01]  /*2470*/  LDG.E.U16 R15, [R14.64] ;  /* 0x000000040e0f7981 */ /* 0x000362000c1e1500 */
[----:B0-----:R-:W-:Y:S02]  /*2480*/  LEA R10, P0, R3, R26, 0x1 ;  /* 0x0000001a030a7211 */ /* 0x001fe400078008ff */
[----:B------:R-:W-:-:S04]  /*2490*/  MOV R11, R3 ;  /* 0x00000003000b7202 */ /* 0x000fc80000000f00 */
[----:B------:R-:W-:-:S06]  /*24a0*/  LEA.HI.X.SX32 R11, R11, R27, 0x1, P0 ;  /* 0x0000001b0b0b7211 */ /* 0x000fcc00000f0eff */
[----:B------:R-:W5:Y:S01]  /*24b0*/  LDG.E.U16 R11, [R10.64] ;  /* 0x000000040a0b7981 */ /* 0x000f62000c1e1500 */
[----:B------:R-:W-:-:S05]  /*24c0*/  LEA R18, R0, R6, 0x1 ;  /* 0x0000000600127211 */ /* 0x000fca00078e08ff */
[C---:B------:R-:W-:Y:S01]  /*24d0*/  IMAD R20, R0.reuse, 0x2, R18 ;  /* 0x0000000200147824 */ /* 0x040fe200078e0212 */
[----:B----4-:R0:W-:Y:S03]  /*24e0*/  STL [R1+0x3a8], R24 ;  /* 0x0003a81801007387 */ /* 0x0101e60000100800 */
[C---:B------:R-:W-:Y:S01]  /*24f0*/  IMAD R6, R0.reuse, 0x2, R20 ;  /* 0x0000000200067824 */ /* 0x040fe200078e0214 */
[----:B0-----:R-:W4:Y:S04]  /*2500*/  LDL.LU R24, [R1+0x10] ;  /* 0x0000100001187983 */ /* 0x001f280000300800 */
[----:B------:R0:W-:Y:S04]  /*2510*/  STL [R1+0x54], R6 ;  /* 0x0000540601007387 */ /* 0x0001e80000100800 */
[----:B---3--:R3:W-:Y:S01]  /*2520*/  STL [R1+0x3a4], R9 ;  /* 0x0003a40901007387 */ /* 0x0087e20000100800 */
[----:B0-----:R-:W-:-:S03]  /*2530*/  LEA R6, R0, R6, 0x1 ;  /* 0x0000000600067211 */ /* 0x001fc600078e08ff */
[----:B---3--:R-:W3:Y:S04]  /*2540*/  LDL.LU R9, [R1+0xc] ;  /* 0x00000c0001097983 */ /* 0x008ee80000300800 */
[----:B------:R-:W-:Y:S04]  /*2550*/  STL [R1+0x74], R6 ;  /* 0x0000740601007387 */ /* 0x000fe80000100800 */
[----:B--2---:R0:W-:Y:S04]  /*2560*/  STL [R1+0x3a0], R17 ;  /* 0x0003a01101007387 */ /* 0x0041e80000100800 */
[----:B-----5:R2:W-:Y:S01]  /*2570*/  STL [R1+0x39c], R29 ;  /* 0x00039c1d01007387 */ /* 0x0205e20000100800 */
[----:B0-----:R-:W-:-:S03]  /*2580*/  IMAD R17, R0, 0x2, R6 ;  /* 0x0000000200117824 */ /* 0x001fc600078e0206 */
[----:B--2---:R-:W2:Y:S01]  /*2590*/  LDL.LU R29, [R1+0x34] ;  /* 0x00003400011d7983 */ /* 0x004ea20000300800 */
[----:B------:R-:W-:-:S03]  /*25a0*/  IMAD R6, R0, 0x2, R17 ;  /* 0x0000000200067824 */ /* 0x000fc600078e0211 */
[----:B------:R-:W5:Y:S01]  /*25b0*/  LDL.LU R28, [R1+0x4] ;  /* 0x00000400011c7983 */ /* 0x000f620000300800 */
[----:B------:R-:W-:-:S03]  /*25c0*/  IMAD R3, R0, 0x2, R6 ;  /* 0x0000000200037824 */ /* 0x000fc600078e0206 */
[----:B------:R-:W2:Y:S04]  /*25d0*/  LDL.LU R25, [R1] ;  /* 0x0000000001197983 */ /* 0x000ea80000300800 */
[----:B------:R-:W-:Y:S04]  /*25e0*/  STL [R1+0x394], R13 ;  /* 0x0003940d01007387 */ /* 0x000fe80000100800 */
[----:B------:R0:W-:Y:S01]  /*25f0*/  STL [R1+0x398], R12 ;  /* 0x0003980c01007387 */ /* 0x0001e20000100800 */
[----:B-1----:R-:W-:-:S03]  /*2600*/  LEA R14, P0, R23, R26, 0x1 ;  /* 0x0000001a170e7211 */ /* 0x002fc600078008ff */
[----:B------:R1:W-:Y:S01]  /*2610*/  STL [R1+0x50], R3 ;  /* 0x0000500301007387 */ /* 0x0003e20000100800 */
[----:B0-----:R-:W-:-:S04]  /*2620*/  LEA R12, P1, R19, R26, 0x1 ;  /* 0x0000001a130c7211 */ /* 0x001fc800078208ff */
[-C--:B------:R-:W-:Y:S01]  /*2630*/  LEA.HI.X.SX32 R13, R19, R27.reuse, 0x1, P1 ;  /* 0x0000001b130d7211 */ /* 0x080fe200008f0eff */
[----:B-1----:R-:W-:Y:S01]  /*2640*/  IMAD R3, R0, 0x2, R3 ;  /* 0x0000000200037824 */ /* 0x002fe200078e0203 */
[----:B------:R-:W2:Y:S04]  /*2650*/  LDL.LU R19, [R1+0x12d8] ;  /* 0x0012d80001137983 */ /* 0x000ea80000300800 */
[----:B------:R0:W-:Y:S04]  /*2660*/  STL [R1+0x390], R15 ;  /* 0x0003900f01007387 */ /* 0x0001e80000100800 */
[----:B------:R4:W2:Y:S04]  /*2670*/  LDG.E.U16 R13, [R12.64] ;  /* 0x000000040c0d7981 */ /* 0x0008a8000c1e1500 */
[----:B------:R-:W-:Y:S01]  /*2680*/  STL [R1+0x6c], R3 ;  /* 0x00006c0301007387 */ /* 0x000fe20000100800 */
[----:B0-----:R-:W-:-:S03]  /*2690*/  LEA.HI.X.SX32 R15, R23, R27, 0x1, P0 ;  /* 0x0000001b170f7211 */ /* 0x001fc600000f0eff */
[----:B------:R0:W-:Y:S01]  /*26a0*/  STL [R1+0x38c], R11 ;  /* 0x00038c0b01007387 */ /* 0x0001e20000100800 */
[----:B------:R-:W-:-:S03]  /*26b0*/  LEA R10, P0, R16, R26, 0x1 ;  /* 0x0000001a100a7211 */ /* 0x000fc600078008ff */
[----:B------:R3:W5:Y:S01]  /*26c0*/  LDG.E.U16 R15, [R14.64] ;  /* 0x000000040e0f7981 */ /* 0x000762000c1e1500 */
[----:B0-----:R-:W-:-:S05]  /*26d0*/  IMAD.MOV.U32 R11, RZ, RZ, R16 ;  /* 0x000000ffff0b7224 */ /* 0x001fca00078e0010 */
[----:B------:R-:W-:-:S06]  /*26e0*/  LEA.HI.X.SX32 R11, R11, R27, 0x1, P0 ;  /* 0x0000001b0b0b7211 */ /* 0x000fcc00000f0eff */
[----:B------:R-:W5:Y:S01]  /*26f0*/  LDG.E.U16 R11, [R10.64] ;  /* 0x000000040a0b7981 */ /* 0x000f62000c1e1500 */
[----:B------:R-:W-:-:S05]  /*2700*/  LEA R3, R0, R3, 0x1 ;  /* 0x0000000300037211 */ /* 0x000fca00078e08ff */
[----:B------:R-:W-:Y:S01]  /*2710*/  IMAD R23, R0, 0x2, R3 ;  /* 0x0000000200177824 */ /* 0x000fe200078e0203 */
[----:B----4-:R-:W-:-:S04]  /*2720*/  LEA R12, P1, R24, R26, 0x1 ;  /* 0x0000001a180c7211 */ /* 0x010fc800078208ff */
[----:B------:R-:W-:Y:S02]  /*2730*/  LEA R16, R0, R23, 0x1 ;  /* 0x0000001700107211 */ /* 0x000fe400078e08ff */
[----:B---3--:R-:W-:Y:S01]  /*2740*/  LEA R14, P0, R9, R26, 0x1 ;  /* 0x0000001a090e7211 */ /* 0x008fe200078008ff */
[----:B--2---:R0:W-:Y:S04]  /*2750*/  STL [R1+0x388], R13 ;  /* 0x0003880d01007387 */ /* 0x0041e80000100800 */
[----:B------:R1:W-:Y:S01]  /*2760*/  STL [R1+0x4c], R16 ;  /* 0x00004c1001007387 */ /* 0x0003e20000100800 */
[----:B0-----:R-:W-:-:S03]  /*2770*/  LEA.HI.X.SX32 R13, R24, R27, 0x1, P1 ;  /* 0x0000001b180d7211 */ /* 0x001fc600008f0eff */
[----:B------:R-:W2:Y:S01]  /*2780*/  LDL.LU R24, [R1+0x12d4] ;  /* 0x0012d40001187983 */ /* 0x000ea20000300800 */
[----:B-1----:R-:W-:-:S03]  /*2790*/  IMAD R16, R0, 0x2, R16 ;  /* 0x0000000200107824 */ /* 0x002fc600078e0210 */
[----:B-----5:R0:W-:Y:S04]  /*27a0*/  STL [R1+0x384], R15 ;  /* 0x0003840f01007387 */ /* 0x0201e80000100800 */
[----:B------:R1:W-:Y:S01]  /*27b0*/  STL [R1+0x1f8], R16 ;  /* 0x0001f81001007387 */ /* 0x0003e20000100800 */
[----:B0-----:R-:W-:-:S03]  /*27c0*/  LEA.HI.X.SX32 R15, R9, R27, 0x1, P0 ;  /* 0x0000001b090f7211 */ /* 0x001fc600000f0eff */
[----:B------:R-:W3:Y:S01]  /*27d0*/  LDL.LU R9, [R1+0x12d0] ;  /* 0x0012d00001097983 */ /* 0x000ee20000300800 */
[----:B-1----:R-:W-:-:S03]  /*27e0*/  IMAD R16, R0, 0x2, R16 ;  /* 0x0000000200107824 */ /* 0x002fc600078e0210 */
[----:B------:R-:W4:Y:S04]  /*27f0*/  LDG.E.U16 R15, [R14.64] ;  /* 0x000000040e0f7981 */ /* 0x000f28000c1e1500 */
[----:B------:R-:W-:Y:S04]  /*2800*/  STL [R1+0x1c], R16 ;  /* 0x00001c1001007387 */ /* 0x000fe80000100800 */
[----:B------:R0:W-:Y:S04]  /*2810*/  STL [R1+0x380], R11 ;  /* 0x0003800b01007387 */ /* 0x0001e80000100800 */
[----:B0-----:R0:W5:Y:S01]  /*2820*/  LDG.E.U16 R11, [R12.64] ;  /* 0x000000040c0b7981 */ /* 0x001162000c1e1500 */
[----:B------:R-:W-:-:S05]  /*2830*/  LEA R10, R0, R16, 0x1 ;  /* 0x00000010000a7211 */ /* 0x000fca00078e08ff */
[----:B------:R-:W-:Y:S01]  /*2840*/  IMAD R16, R0, 0x2, R10 ;  /* 0x0000000200107824 */ /* 0x000fe200078e020a */
[----:B0-----:R-:W-:-:S04]  /*2850*/  LEA R12, P0, R29, R26, 0x1 ;  /* 0x0000001a1d0c7211 */ /* 0x001fc800078008ff */
[----:B------:R-:W-:Y:S01]  /*2860*/  LEA.HI.X.SX32 R13, R29, R27, 0x1, P0 ;  /* 0x0000001b1d0d7211 */ /* 0x000fe200000f0eff */
[----:B-----5:R-:W-:Y:S04]  /*2870*/  STL [R1+0x37c], R11 ;  /* 0x00037c0b01007387 */ /* 0x020fe80000100800 */
[----:B------:R0:W-:Y:S04]  /*2880*/  STL [R1+0xc], R10 ;  /* 0x00000c0a01007387 */ /* 0x0001e80000100800 */
[----:B------:R-:W5:Y:S04]  /*2890*/  LDL.LU R29, [R1+0x12cc] ;  /* 0x0012cc00011d7983 */ /* 0x000f680000300800 */
[----:B------:R1:W-:Y:S01]  /*28a0*/  STL [R1+0x48], R16 ;  /* 0x0000481001007387 */ /* 0x0003e20000100800 */
[----:B0-----:R-:W-:-:S03]  /*28b0*/  LEA R10, P1, R28, R26, 0x1 ;  /* 0x0000001a1c0a7211 */ /* 0x001fc600078208ff */
[----:B------:R0:W2:Y:S01]  /*28c0*/  LDG.E.U16 R12, [R12.64] ;  /* 0x000000040c0c7981 */ /* 0x0000a2000c1e1500 */
[----:B------:R-:W-:-:S03]  /*28d0*/  LEA.HI.X.SX32 R11, R28, R27, 0x1, P1 ;  /* 0x0000001b1c0b7211 */ /* 0x000fc600008f0eff */
[----:B------:R-:W2:Y:S01]  /*28e0*/  LDL.LU R28, [R1+0x12c8] ;  /* 0x0012c800011c7983 */ /* 0x000ea20000300800 */
[----:B-1----:R-:W-:-:S03]  /*28f0*/  IMAD R16, R0, 0x2, R16 ;  /* 0x0000000200107824 */ /* 0x002fc600078e0210 */
[----:B----4-:R1:W-:Y:S04]  /*2900*/  STL [R1+0x378], R15 ;  /* 0x0003780f01007387 */ /* 0x0103e80000100800 */
[----:B------:R4:W-:Y:S01]  /*2910*/  STL [R1+0x5c], R16 ;  /* 0x00005c1001007387 */ /* 0x0009e20000100800 */
[----:B------:R-:W-:-:S03]  /*2920*/  LEA R14, P0, R25, R26, 0x1 ;  /* 0x0000001a190e7211 */ /* 0x000fc600078008ff */
[----:B------:R0:W2:Y:S04]  /*2930*/  LDG.E.U16 R10, [R10.64] ;  /* 0x000000040a0a7981 */ /* 0x0000a8000c1e1500 */
[----:B-1----:R-:W0:Y:S01]  /*2940*/  LDL.LU R15, [R1+0x8] ;  /* 0x00000800010f7983 */ /* 0x002e220000300800 */
[----:B----4-:R-:W-:Y:S01]  /*2950*/  LEA R16, R0, R16, 0x1 ;  /* 0x0000001000107211 */ /* 0x010fe200078e08ff */
[----:B0-----:R-:W-:Y:S01]  /*2960*/  IMAD.MOV.U32 R13, RZ, RZ, R15 ;  /* 0x000000ffff0d7224 */ /* 0x001fe200078e000f */
[----:B------:R-:W-:Y:S02]  /*2970*/  LEA.HI.X.SX32 R15, R25, R27, 0x1, P0 ;  /* 0x0000001b190f7211 */ /* 0x000fe400000f0eff */
[----:B------:R-:W4:Y:S04]  /*2980*/  LDL.LU R25, [R1+0x12c4] ;  /* 0x0012c40001197983 */ /* 0x000f280000300800 */
[----:B------:R-:W3:Y:S01]  /*2990*/  LDG.E.U16 R15, [R14.64] ;  /* 0x000000040e0f7981 */ /* 0x000ee2000c1e1500 */
[----:B------:R-:W-:-:S03]  /*29a0*/  MOV R11, R13 ;  /* 0x0000000d000b7202 */ /* 0x000fc60000000f00 */
[----:B------:R0:W-:Y:S02]  /*29b0*/  STL [R1+0x30], R16 ;  /* 0x0000301001007387 */ /* 0x0001e40000100800 */
[----:B------:R-:W-:Y:S02]  /*29c0*/  IMAD.MOV.U32 R13, RZ, RZ, R11 ;  /* 0x000000ffff0d7224 */ /* 0x000fe400078e000b */
[----:B--2---:R1:W-:Y:S01]  /*29d0*/  STL [R1+0x374], R12 ;  /* 0x0003740c01007387 */ /* 0x0043e20000100800 */
[----:B0-----:R-:W-:Y:S01]  /*29e0*/  IMAD R16, R0, 0x2, R16 ;  /* 0x0000000200107824 */ /* 0x001fe200078e0210 */
[----:B-1----:R-:W-:-:S04]  /*29f0*/  LEA R12, P0, R11, R26, 0x1 ;  /* 0x0000001a0b0c7211 */ /* 0x002fc800078008ff */
[----:B------:R0:W-:Y:S04]  /*2a00*/  STL [R1+0x2c], R16 ;  /* 0x00002c1001007387 */ /* 0x0001e80000100800 */
[----:B------:R1:W-:Y:S01]  /*2a10*/  STL [R1+0x370], R10 ;  /* 0x0003700a01007387 */ /* 0x0003e20000100800 */
[----:B------:R-:W-:Y:S01]  /*2a20*/  LEA.HI.X.SX32 R13, R13, R27, 0x1, P0 ;  /* 0x0000001b0d0d7211 */ /* 0x000fe200000f0eff */
[----:B0-----:R-:W-:-:S04]  /*2a30*/  IMAD R16, R0, 0x2, R16 ;  /* 0x0000000200107824 */ /* 0x001fc800078e0210 */
[----:B------:R0:W2:Y:S01]  /*2a40*/  LDG.E.U16 R12, [R12.64] ;  /* 0x000000040c0c7981 */ /* 0x0000a2000c1e1500 */
[----:B-1----:R-:W-:-:S03]  /*2a50*/  LEA R10, P1, R28, R26, 0x1 ;  /* 0x0000001a1c0a7211 */ /* 0x002fc600078208ff */
[----:B------:R1:W-:Y:S01]  /*2a60*/  STL [R1+0x44], R16 ;  /* 0x0000441001007387 */ /* 0x0003e20000100800 */
[----:B------:R-:W-:-:S05]  /*2a70*/  LEA.HI.X.SX32 R11, R28, R27, 0x1, P1 ;  /* 0x0000001b1c0b7211 */ /* 0x000fca00008f0eff */
[----:B0-----:R5:W2:Y:S01]  /*2a80*/  LDG.E.U16 R13, [R10.64] ;  /* 0x000000040a0d7981 */ /* 0x001aa2000c1e1500 */
[----:B-1----:R-:W-:-:S05]  /*2a90*/  LEA R16, R0, R16, 0x1 ;  /* 0x0000001000107211 */ /* 0x002fca00078e08ff */
[----:B------:R-:W-:Y:S01]  /*2aa0*/  IMAD R28, R0, 0x2, R16 ;  /* 0x00000002001c7824 */ /* 0x000fe200078e0210 */
[----:B---3--:R-:W-:Y:S04]  /*2ab0*/  STL [R1+0x36c], R15 ;  /* 0x00036c0f01007387 */ /* 0x008fe80000100800 */
[----:B------:R0:W-:Y:S04]  /*2ac0*/  STL [R1+0x1f0], R16 ;  /* 0x0001f01001007387 */ /* 0x0001e80000100800 */
[----:B0-----:R-:W3:Y:S01]  /*2ad0*/  LDL.LU R16, [R1+0x12c0] ;  /* 0x0012c00001107983 */ /* 0x001ee20000300800 */
[----:B----4-:R-:W-:-:S03]  /*2ae0*/  LEA R14, P0, R25, R26, 0x1 ;  /* 0x0000001a190e7211 */ /* 0x010fc600078008ff */
[----:B------:R0:W-:Y:S01]  /*2af0*/  STL [R1+0x28], R28 ;  /* 0x0000281c01007387 */ /* 0x0001e20000100800 */
[----:B------:R-:W-:Y:S01]  /*2b00*/  LEA.HI.X.SX32 R15, R25, R27, 0x1, P0 ;  /* 0x0000001b190f7211 */ /* 0x000fe200000f0eff */
[----:B0-----:R-:W-:-:S05]  /*2b10*/  IMAD R28, R0, 0x2, R28 ;  /* 0x00000002001c7824 */ /* 0x001fca00078e021c */
[----:B------:R0:W-:Y:S01]  /*2b20*/  STL [R1+0x24], R28 ;  /* 0x0000241c01007387 */ /* 0x0001e20000100800 */
[----:B------:R-:W-:-:S03]  /*2b30*/  LEA R25, R0, R28, 0x1 ;  /* 0x0000001c00197211 */ /* 0x000fc600078e08ff */
[----:B0-----:R0:W4:Y:S01]  /*2b40*/  LDG.E.U16 R28, [R14.64] ;  /* 0x000000040e1c7981 */ /* 0x001122000c1e1500 */
[----:B-----5:R-:W-:-:S03]  /*2b50*/  LEA R10, P0, R29, R26, 0x1 ;  /* 0x0000001a1d0a7211 */ /* 0x020fc600078008ff */
[----:B--2---:R-:W-:Y:S01]  /*2b60*/  STL [R1+0x364], R13 ;  /* 0x0003640d01007387 */ /* 0x004fe20000100800 */
[----:B------:R-:W-:-:S03]  /*2b70*/  LEA.HI.X.SX32 R11, R29, R27, 0x1, P0 ;  /* 0x0000001b1d0b7211 */ /* 0x000fc600000f0eff */
[----:B------:R-:W-:Y:S04]  /*2b80*/  STL [R1+0x368], R12 ;  /* 0x0003680c01007387 */ /* 0x000fe80000100800 */
[----:B------:R1:W2:Y:S04]  /*2b90*/  LDG.E.U16 R29, [R10.64] ;  /* 0x000000040a1d7981 */ /* 0x0002a8000c1e1500 */
[----:B------:R5:W-:Y:S01]  /*2ba0*/  STL [R1+0x40], R25 ;  /* 0x0000401901007387 */ /* 0x000be20000100800 */
[----:B0-----:R-:W-:Y:S01]  /*2bb0*/  LEA R14, P0, R9, R26, 0x1 ;  /* 0x0000001a090e7211 */ /* 0x001fe200078008ff */
[----:B-----5:R-:W-:-:S03]  /*2bc0*/  IMAD R25, R0, 0x2, R25 ;  /* 0x0000000200197824 */ /* 0x020fc600078e0219 */
[----:B------:R-:W-:Y:S02]  /*2bd0*/  LEA.HI.X.SX32 R15, R9, R27, 0x1, P0 ;  /* 0x0000001b090f7211 */ /* 0x000fe400000f0eff */
[----:B------:R0:W-:Y:S01]  /*2be0*/  STL [R1+0x1e4], R25 ;  /* 0x0001e41901007387 */ /* 0x0001e20000100800 */
[----:B-1----:R-:W-:Y:S01]  /*2bf0*/  LEA R10, P0, R24, R26, 0x1 ;  /* 0x0000001a180a7211 */ /* 0x002fe200078008ff */
[----:B0-----:R-:W-:-:S05]  /*2c00*/  IMAD R25, R0, 0x2, R25 ;  /* 0x0000000200197824 */ /* 0x001fca00078e0219 */
[----:B------:R-:W-:Y:S01]  /*2c10*/  STL [R1+0x20], R25 ;  /* 0x0000201901007387 */ /* 0x000fe20000100800 */
[----:B------:R-:W-:-:S05]  /*2c20*/  LEA.HI.X.SX32 R11, R24, R27, 0x1, P0 ;  /* 0x0000001b180b7211 */ /* 0x000fca00000f0eff */
[----:B------:R0:W5:Y:S01]  /*2c30*/  LDG.E.U16 R24, [R10.64] ;  /* 0x000000040a187981 */ /* 0x000162000c1e1500 */
[----:B---3--:R-:W-:-:S04]  /*2c40*/  LEA R12, P1, R16, R26, 0x1 ;  /* 0x0000001a100c7211 */ /* 0x008fc800078208ff */
[----:B------:R-:W-:-:S05]  /*2c50*/  LEA.HI.X.SX32 R13, R16, R27, 0x1, P1 ;  /* 0x0000001b100d7211 */ /* 0x000fca00008f0eff */
[----:B------:R1:W3:Y:S02]  /*2c60*/  LDG.E.U16 R16, [R12.64] ;  /* 0x000000040c107981 */ /* 0x0002e4000c1e1500 */
[----:B-1----:R-:W-:-:S04]  /*2c70*/  LEA R12, P1, R19, R26, 0x1 ;  /* 0x0000001a130c7211 */ /* 0x002fc800078208ff */
[----:B------:R-:W-:-:S05]  /*2c80*/  LEA.HI.X.SX32 R13, R19, R27, 0x1, P1 ;  /* 0x0000001b130d7211 */ /* 0x000fca00008f0eff */
[----:B------:R1:W5:Y:S04]  /*2c90*/  LDG.E.U16 R19, [R12.64] ;  /* 0x000000040c137981 */ /* 0x000368000c1e1500 */
[----:B----4-:R4:W-:Y:S04]  /*2ca0*/  STL [R1+0x360], R28 ;  /* 0x0003601c01007387 */ /* 0x0109e80000100800 */
[----:B----4-:R4:W5:Y:S01]  /*2cb0*/  LDG.E.U16 R28, [R14.64] ;  /* 0x000000040e1c7981 */ /* 0x010962000c1e1500 */
[----:B------:R-:W-:-:S05]  /*2cc0*/  LEA R25, R0, R25, 0x1 ;  /* 0x0000001900197211 */ /* 0x000fca00078e08ff */
[----:B------:R-:W-:-:S04]  /*2cd0*/  IMAD R9, R0, 0x2, R25 ;  /* 0x0000000200097824 */ /* 0x000fc800078e0219 */
[----:B------:R-:W-:-:S05]  /*2ce0*/  IMAD R9, R0, 0x2, R9 ;  /* 0x0000000200097824 */ /* 0x000fca00078e0209 */
[----:B------:R0:W-:Y:S04]  /*2cf0*/  STL [R1+0x1dc], R9 ;  /* 0x0001dc0901007387 */ /* 0x0001e80000100800 */
[----:B--2---:R2:W-:Y:S01]  /*2d00*/  STL [R1+0x35c], R29 ;  /* 0x00035c1d01007387 */ /* 0x0045e20000100800 */
[----:B0-----:R-:W-:-:S03]  /*2d10*/  LEA R9, R0, R9, 0x1 ;  /* 0x0000000900097211 */ /* 0x001fc600078e08ff */
[----:B--2---:R-:W2:Y:S04]  /*2d20*/  LDL.LU R29, [R1+0x58] ;  /* 0x00005800011d7983 */ /* 0x004ea80000300800 */
[----:B------:R-:W-:Y:S01]  /*2d30*/  STL [R1+0x14], R9 ;  /* 0x0000140901007387 */ /* 0x000fe20000100800 */
[----:B----4-:R-:W-:-:S04]  /*2d40*/  LEA R14, P0, R8, R26, 0x1 ;  /* 0x0000001a080e7211 */ /* 0x010fc800078008ff */
[----:B------:R-:W-:Y:S02]  /*2d50*/  LEA.HI.X.SX32 R15, R8, R27, 0x1, P0 ;  /* 0x0000001b080f7211 */ /* 0x000fe400000f0eff */
[-C--:B------:R-:W-:Y:S02]  /*2d60*/  LEA R8, P0, R21, R26.reuse, 0x1 ;  /* 0x0000001a15087211 */ /* 0x080fe400078008ff */
[----:B------:R-:W-:-:S04]  /*2d70*/  LEA R10, P1, R4, R26, 0x1 ;  /* 0x0000001a040a7211 */ /* 0x000fc800078208ff */
[----:B------:R-:W-:Y:S01]  /*2d80*/  LEA.HI.X.SX32 R11, R4, R27, 0x1, P1 ;  /* 0x0000001b040b7211 */ /* 0x000fe200008f0eff */
[----:B---3--:R0:W-:Y:S02]  /*2d90*/  STL [R1+0x358], R16 ;  /* 0x0003581001007387 */ /* 0x0081e40000100800 */
[----:B0-----:R-:W-:-:S05]  /*2da0*/  IMAD R16, R0, 0x2, R9 ;  /* 0x0000000200107824 */ /* 0x001fca00078e0209 */
[----:B------:R0:W-:Y:S02]  /*2db0*/  STL [R1+0x18], R16 ;  /* 0x0000181001007387 */ /* 0x0001e40000100800 */
[----:B0-----:R-:W-:-:S05]  /*2dc0*/  IMAD R16, R0, 0x2, R16 ;  /* 0x0000000200107824 */ /* 0x001fca00078e0210 */
[----:B------:R0:W-:Y:S04]  /*2dd0*/  STL [R1+0x38], R16 ;  /* 0x0000381001007387 */ /* 0x0001e80000100800 */
[----:B-----5:R3:W-:Y:S01]  /*2de0*/  STL [R1+0x354], R28 ;  /* 0x0003541c01007387 */ /* 0x0207e20000100800 */
[----:B0-----:R-:W-:Y:S02]  /*2df0*/  LEA R16, R0, R16, 0x1 ;  /* 0x0000001000107211 */ /* 0x001fe400078e08ff */
[----:B------:R-:W-:Y:S01]  /*2e00*/  LEA.HI.X.SX32 R9, R21, R27, 0x1, P0 ;  /* 0x0000001b15097211 */ /* 0x000fe200000f0eff */
[----:B---3--:R0:W3:Y:S04]  /*2e10*/  LDG.E.U16 R28, [R14.64] ;  /* 0x000000040e1c7981 */ /* 0x0080e8000c1e1500 */
[----:B------:R4:W-:Y:S01]  /*2e20*/  STL [R1+0x1d8], R16 ;  /* 0x0001d81001007387 */ /* 0x0009e20000100800 */
[----:B-1----:R-:W-:-:S03]  /*2e30*/  LEA R12, P0, R22, R26, 0x1 ;  /* 0x0000001a160c7211 */ /* 0x002fc600078008ff */
[----:B0-----:R0:W5:Y:S01]  /*2e40*/  LDG.E.U16 R15, [R8.64] ;  /* 0x00000004080f7981 */ /* 0x001162000c1e1500 */
[----:B----4-:R-:W-:-:S05]  /*2e50*/  IMAD R16, R0, 0x2, R16 ;  /* 0x0000000200107824 */ /* 0x010fca00078e0210 */
[----:B------:R-:W-:Y:S04]  /*2e60*/  STL [R1+0x10], R16 ;  /* 0x0000101001007387 */ /* 0x000fe80000100800 */
[----:B------:R1:W-:Y:S01]  /*2e70*/  STL [R1+0x350], R24 ;  /* 0x0003501801007387 */ /* 0x0003e20000100800 */
[----:B------:R-:W-:-:S05]  /*2e80*/  LEA.HI.X.SX32 R13, R22, R27, 0x1, P0 ;  /* 0x0000001b160d7211 */ /* 0x000fca00000f0eff */
[----:B------:R2:W4:Y:S04]  /*2e90*/  LDG.E.U16 R22, [R12.64] ;  /* 0x000000040c167981 */ /* 0x000528000c1e1500 */
[----:B-1----:R-:W4:Y:S04]  /*2ea0*/  LDL.LU R24, [R1+0x54] ;  /* 0x0000540001187983 */ /* 0x002f280000300800 */
[----:B------:R1:W-:Y:S04]  /*2eb0*/  STL [R1+0x34c], R19 ;  /* 0x00034c1301007387 */ /* 0x0003e80000100800 */
[----:B-1----:R1:W4:Y:S01]  /*2ec0*/  LDG.E.U16 R19, [R10.64] ;  /* 0x000000040a137981 */ /* 0x002322000c1e1500 */
[----:B------:R-:W-:-:S05]  /*2ed0*/  IMAD R4, R0, 0x2, R16 ;  /* 0x0000000200047824 */ /* 0x000fca00078e0210 */
[C---:B------:R-:W-:Y:S01]  /*2ee0*/  LEA R14, R0.reuse, R4, 0x1 ;  /* 0x00000004000e7211 */ /* 0x040fe200078e08ff */
[----:B------:R-:W-:Y:S04]  /*2ef0*/  STL [R1+0x8], R4 ;  /* 0x0000080401007387 */ /* 0x000fe80000100800 */
[----:B------:R1:W-:Y:S01]  /*2f00*/  STL [R1+0x34], R14 ;  /* 0x0000340e01007387 */ /* 0x0003e20000100800 */
[----:B0-----:R-:W-:Y:S01]  /*2f10*/  LEA R8, P0, R5, R26, 0x1 ;  /* 0x0000001a05087211 */ /* 0x001fe200078008ff */
[----:B-1----:R-:W-:-:S03]  /*2f20*/  IMAD R14, R0, 0x2, R14 ;  /* 0x00000002000e7824 */ /* 0x002fc600078e020e */
[----:B------:R-:W-:Y:S02]  /*2f30*/  LEA.HI.X.SX32 R9, R5, R27, 0x1, P0 ;  /* 0x0000001b05097211 */ /* 0x000fe400000f0eff */
[----:B------:R0:W-:Y:S01]  /*2f40*/  STL [R1+0x1d0], R14 ;  /* 0x0001d00e01007387 */ /* 0x0001e20000100800 */
[----:B------:R-:W-:-:S03]  /*2f50*/  LEA R4, P1, R2, R26, 0x1 ;  /* 0x0000001a02047211 */ /* 0x000fc600078208ff */
[----:B------:R1:W4:Y:S01]  /*2f60*/  LDG.E.U16 R21, [R8.64] ;  /* 0x0000000408157981 */ /* 0x000322000c1e1500 */
[----:B0-----:R-:W-:Y:S01]  /*2f70*/  IMAD R14, R0, 0x2, R14 ;  /* 0x00000002000e7824 */ /* 0x001fe200078e020e */
[----:B------:R-:W-:-:S04]  /*2f80*/  LEA.HI.X.SX32 R5, R2, R27, 0x1, P1 ;  /* 0x0000001b02057211 */ /* 0x000fc800008f0eff */
[----:B------:R-:W-:Y:S02]  /*2f90*/  LEA R16, R0, R14, 0x1 ;  /* 0x0000000e00107211 */ /* 0x000fe400078e08ff */
[----:B------:R-:W-:-:S03]  /*2fa0*/  LEA R10, P0, R7, R26, 0x1 ;  /* 0x0000001a070a7211 */ /* 0x000fc600078008ff */
[C---:B------:R-:W-:Y:S01]  /*2fb0*/  IMAD R2, R0.reuse, 0x2, R16 ;  /* 0x0000000200027824 */ /* 0x040fe200078e0210 */
[----:B------:R-:W-:Y:S02]  /*2fc0*/  LEA.HI.X.SX32 R11, R7, R27, 0x1, P0 ;  /* 0x0000001b070b7211 */ /* 0x000fe400000f0eff */
[----:B------:R0:W4:Y:S01]  /*2fd0*/  LDG.E.U16 R7, [R4.64] ;  /* 0x0000000404077981 */ /* 0x000122000c1e1500 */
[----:B------:R-:W-:Y:S01]  /*2fe0*/  IMAD R2, R0, 0x2, R2 ;  /* 0x0000000200027824 */ /* 0x000fe200078e0202 */
[-C--:B--2---:R-:W-:Y:S02]  /*2ff0*/  LEA R12, P0, R29, R26.reuse, 0x1 ;  /* 0x0000001a1d0c7211 */ /* 0x084fe400078008ff */
[----:B------:R2:W-:Y:S01]  /*3000*/  STL [R1], R14 ;  /* 0x0000000e01007387 */ /* 0x0005e20000100800 */
[----:B0-----:R-:W-:-:S04]  /*3010*/  LEA R4, P1, R18, R26, 0x1 ;  /* 0x0000001a12047211 */ /* 0x001fc800078208ff */
[-C--:B------:R-:W-:Y:S02]  /*3020*/  LEA.HI.X.SX32 R5, R18, R27.reuse, 0x1, P1 ;  /* 0x0000001b12057211 */ /* 0x080fe400008f0eff */
[----:B------:R-:W-:Y:S02]  /*3030*/  LEA R18, R0, R2, 0x1 ;  /* 0x0000000200127211 */ /* 0x000fe400078e08ff */
[----:B------:R-:W-:Y:S02]  /*3040*/  LEA.HI.X.SX32 R13, R29, R27, 0x1, P0 ;  /* 0x0000001b1d0d7211 */ /* 0x000fe400000f0eff */
[----:B-1----:R-:W-:-:S03]  /*3050*/  LEA R8, P0, R20, R26, 0x1 ;  /* 0x0000001a14087211 */ /* 0x002fc600078008ff */
[----:B--2---:R0:W2:Y:S01]  /*3060*/  LDG.E.U16 R14, [R12.64] ;  /* 0x000000040c0e7981 */ /* 0x0040a2000c1e1500 */
[----:B------:R-:W-:-:S03]  /*3070*/  LEA.HI.X.SX32 R9, R20, R27, 0x1, P0 ;  /* 0x0000001b14097211 */ /* 0x000fc600000f0eff */
[----:B0-----:R0:W2:Y:S04]  /*3080*/  LDG.E.U16 R13, [R4.64] ;  /* 0x00000004040d7981 */ /* 0x0010a8000c1e1500 */
[----:B------:R1:W2:Y:S04]  /*3090*/  LDG.E.U16 R12, [R8.64] ;  /* 0x00000004080c7981 */ /* 0x0002a8000c1e1500 */
[----:B---3--:R3:W-:Y:S04]  /*30a0*/  STL [R1+0x348], R28 ;  /* 0x0003481c01007387 */ /* 0x0087e80000100800 */
[----:B---3--:R-:W3:Y:S04]  /*30b0*/  LDL.LU R28, [R1+0x50] ;  /* 0x00005000011c7983 */ /* 0x008ee80000300800 */
[----:B------:R-:W-:Y:S04]  /*30c0*/  STL [R1+0x12ac], R16 ;  /* 0x0012ac1001007387 */ /* 0x000fe80000100800 */
[----:B-----5:R5:W-:Y:S04]  /*30d0*/  STL [R1+0x344], R15 ;  /* 0x0003440f01007387 */ /* 0x020be80000100800 */
[----:B------:R-:W-:Y:S04]  /*30e0*/  STL [R1+0x1c8], R2 ;  /* 0x0001c80201007387 */ /* 0x000fe80000100800 */
[----:B-----5:R5:W2:Y:S04]  /*30f0*/  LDG.E.U16 R15, [R10.64] ;  /* 0x000000040a0f7981 */ /* 0x020aa8000c1e1500 */
[----:B----4-:R4:W-:Y:S04]  /*3100*/  STL [R1+0x340], R19 ;  /* 0x0003401301007387 */ /* 0x0109e80000100800 */
[----:B------:R-:W-:Y:S01]  /*3110*/  STL [R1+0x12a4], R18 ;  /* 0x0012a41201007387 */ /* 0x000fe20000100800 */
[----:B----4-:R-:W-:-:S04]  /*3120*/  IMAD R19, R0, 0x2, R18 ;  /* 0x0000000200137824 */ /* 0x010fc800078e0212 */
[----:B------:R-:W-:Y:S01]  /*3130*/  IMAD R29, R0, 0x2, R19 ;  /* 0x00000002001d7824 */ /* 0x000fe200078e0213 */
[----:B------:R-:W-:Y:S04]  /*3140*/  STL [R1+0x12a0], R19 ;  /* 0x0012a01301007387 */ /* 0x000fe80000100800 */
[----:B------:R-:W-:Y:S04]  /*3150*/  STL [R1+0x33c], R22 ;  /* 0x00033c1601007387 */ /* 0x000fe80000100800 */
[----:B------:R-:W-:Y:S04]  /*3160*/  STL [R1+0x12a8], R29 ;  /* 0x0012a81d01007387 */ /* 0x000fe80000100800 */
[----:B------:R-:W4:Y:S01]  /*3170*/  LDL.LU R16, [R1+0x4c] ;  /* 0x00004c0001107983 */ /* 0x000f220000300800 */
[----:B-----5:R-:W-:-:S04]  /*3180*/  LEA R10, P0, R24, R26, 0x1 ;  /* 0x0000001a180a7211 */ /* 0x020fc800078008ff */
[----:B------:R-:W-:Y:S01]  /*3190*/  LEA.HI.X.SX32 R11, R24, R27, 0x1, P0 ;  /* 0x0000001b180b7211 */ /* 0x000fe200000f0eff */
[----:B------:R5:W-:Y:S01]  /*31a0*/  STL [R1+0x338], R21 ;  /* 0x0003381501007387 */ /* 0x000be20000100800 */
[CC--:B0-----:R-:W-:Y:S02]  /*31b0*/  LEA R4, P1, R17.reuse, R26.reuse, 0x1 ;  /* 0x0000001a11047211 */ /* 0x0c1fe400078208ff */
[C---:B------:R-:W-:Y:S02]  /*31c0*/  LEA R2, R0.reuse, R29, 0x1 ;  /* 0x0000001d00027211 */ /* 0x040fe400078e08ff */
[----:B------:R-:W-:Y:S01]  /*31d0*/  LEA.HI.X.SX32 R5, R17, R27, 0x1, P1 ;  /* 0x0000001b11057211 */ /* 0x000fe200008f0eff */
[----:B-----5:R0:W5:Y:S02]  /*31e0*/  LDG.E.U16 R21, [R10.64] ;  /* 0x000000040a157981 */ /* 0x020164000c1e1500 */
[----:B------:R-:W-:Y:S02]  /*31f0*/  IMAD R17, R0, 0x2, R2 ;  /* 0x0000000200117824 */ /* 0x000fe400078e0202 */
[----:B------:R0:W-:Y:S01]  /*3200*/  STL [R1+0x1bc], R2 ;  /* 0x0001bc0201007387 */ /* 0x0001e20000100800 */
[----:B-1----:R-:W-:-:S03]  /*3210*/  LEA R8, P0, R6, R26, 0x1 ;  /* 0x0000001a06087211 */ /* 0x002fc600078008ff */
[----:B------:R1:W5:Y:S04]  /*3220*/  LDG.E.U16 R20, [R4.64] ;  /* 0x0000000404147981 */ /* 0x000368000c1e1500 */
[----:B------:R-:W5:Y:S01]  /*3230*/  LDL.LU R22, [R1+0x1c] ;  /* 0x00001c0001167983 */ /* 0x000f620000300800 */
[----:B0-----:R-:W-:-:S03]  /*3240*/  IMAD R2, R0, 0x2, R17 ;  /* 0x0000000200027824 */ /* 0x001fc600078e0211 */
[----:B------:R0:W-:Y:S01]  /*3250*/  STL [R1+0x334], R7 ;  /* 0x0003340701007387 */ /* 0x0001e20000100800 */
[----:B------:R-:W-:Y:S02]  /*3260*/  LEA.HI.X.SX32 R9, R6, R27, 0x1, P0 ;  /* 0x0000001b06097211 */ /* 0x000fe400000f0eff */
[C---:B-1----:R-:W-:Y:S01]  /*3270*/  LEA R4, R0.reuse, R2, 0x1 ;  /* 0x0000000200047211 */ /* 0x042fe200078e08ff */
[----:B------:R-:W5:Y:S04]  /*3280*/  LDL.LU R24, [R1+0xc] ;  /* 0x00000c0001187983 */ /* 0x000f680000300800 */
[----:B------:R-:W-:Y:S01]  /*3290*/  STL [R1+0x12b0], R17 ;  /* 0x0012b01101007387 */ /* 0x000fe20000100800 */
[----:B------:R-:W-:Y:S01]  /*32a0*/  IMAD R5, R0, 0x2, R4 ;  /* 0x0000000200057824 */ /* 0x000fe200078e0204 */
[----:B------:R-:W-:-:S02]  /*32b0*/  LEA R10, P1, R3, R26, 0x1 ;  /* 0x0000001a030a7211 */ /* 0x000fc400078208ff */
[----:B------:R1:W5:Y:S02]  /*32c0*/  LDG.E.U16 R18, [R8.64] ;  /* 0x0000000408127981 */ /* 0x000364000c1e1500 */
[----:B------:R-:W-:Y:S01]  /*32d0*/  LEA.HI.X.SX32 R11, R3, R27, 0x1, P1 ;  /* 0x0000001b030b7211 */ /* 0x000fe200008f0eff */
[----:B-1----:R-:W-:Y:S01]  /*32e0*/  IMAD R8, R0, 0x2, R5 ;  /* 0x0000000200087824 */ /* 0x002fe200078e0205 */
[----:B---3--:R-:W-:-:S04]  /*32f0*/  LEA R6, P0, R28, R26, 0x1 ;  /* 0x0000001a1c067211 */ /* 0x008fc800078008ff */
[----:B0-----:R-:W-:Y:S01]  /*3300*/  LEA.HI.X.SX32 R7, R28, R27, 0x1, P0 ;  /* 0x0000001b1c077211 */ /* 0x001fe200000f0eff */
[----:B--2---:R-:W-:Y:S04]  /*3310*/  STL [R1+0x330], R15 ;  /* 0x0003300f01007387 */ /* 0x004fe80000100800 */
[----:B------:R0:W-:Y:S04]  /*3320*/  STL [R1+0x12b4], R2 ;  /* 0x0012b40201007387 */ /* 0x0001e80000100800 */
[----:B0-----:R-:W2:Y:S04]  /*3330*/  LDL.LU R2, [R1+0x48] ;  /* 0x0000480001027983 */ /* 0x001ea80000300800 */
[----:B------:R0:W-:Y:S04]  /*3340*/  STL [R1+0x32c], R14 ;  /* 0x00032c0e01007387 */ /* 0x0001e80000100800 */
[----:B------:R-:W3:Y:S04]  /*3350*/  LDL.LU R17, [R1+0x30] ;  /* 0x0000300001117983 */ /* 0x000ee80000300800 */
[----:B------:R1:W-:Y:S01]  /*3360*/  STL [R1+0x12b8], R4 ;  /* 0x0012b80401007387 */ /* 0x0003e20000100800 */
[----:B0-----:R-:W-:-:S03]  /*3370*/  LEA R14, P0, R23, R26, 0x1 ;  /* 0x0000001a170e7211 */ /* 0x001fc600078008ff */
[----:B------:R-:W-:Y:S01]  /*3380*/  STL [R1+0x328], R13 ;  /* 0x0003280d01007387 */ /* 0x000fe20000100800 */
[----:B------:R-:W-:-:S03]  /*3390*/  LEA.HI.X.SX32 R15, R23, R27, 0x1, P0 ;  /* 0x0000001b170f7211 */ /* 0x000fc600000f0eff */
[----:B------:R-:W-:Y:S04]  /*33a0*/  STL [R1+0x1b8], R5 ;  /* 0x0001b80501007387 */ /* 0x000fe80000100800 */
[----:B------:R-:W3:Y:S04]  /*33b0*/  LDL.LU R28, [R1+0x2c] ;  /* 0x00002c00011c7983 */ /* 0x000ee80000300800 */
[----:B------:R4:W-:Y:S04]  /*33c0*/  STL [R1+0x324], R12 ;  /* 0x0003240c01007387 */ /* 0x0009e80000100800 */
[----:B-1----:R0:W3:Y:S04]  /*33d0*/  LDG.E.U16 R4, [R6.64] ;  /* 0x0000000406047981 */ /* 0x0020e8000c1e1500 */
[----:B------:R1:W3:Y:S01]  /*33e0*/  LDG.E.U16 R9, [R14.64] ;  /* 0x000000040e097981 */ /* 0x0002e2000c1e1500 */
[----:B----4-:R-:W-:-:S03]  /*33f0*/  LEA R12, P0, R16, R26, 0x1 ;  /* 0x0000001a100c7211 */ /* 0x010fc600078008ff */
[----:B0-----:R0:W4:Y:S01]  /*3400*/  LDG.E.U16 R7, [R10.64] ;  /* 0x000000040a077981 */ /* 0x001122000c1e1500 */
[----:B------:R-:W-:-:S05]  /*3410*/  LEA.HI.X.SX32 R13, R16, R27, 0x1, P0 ;  /* 0x0000001b100d7211 */ /* 0x000fca00000f0eff */
[----:B------:R2:W4:Y:S04]  /*3420*/  LDG.E.U16 R23, [R12.64] ;  /* 0x000000040c177981 */ /* 0x000528000c1e1500 */
[----:B------:R-:W-:Y:S04]  /*3430*/  STL [R1+0x12bc], R8 ;  /* 0x0012bc0801007387 */ /* 0x000fe80000100800 */
[----:B------:R-:W4:Y:S04]  /*3440*/  LDL.LU R29, [R1+0x44] ;  /* 0x00004400011d7983 */ /* 0x000f280000300800 */
[----:B------:R-:W4:Y:S01]  /*3450*/  LDL.LU R19, [R1+0x28] ;  /* 0x0000280001137983 */ /* 0x000f220000300800 */
[----:B------:R-:W-:-:S03]  /*3460*/  LEA R6, R0, R8, 0x1 ;  /* 0x0000000800067211 */ /* 0x000fc600078e08ff */
[----:B-----5:R5:W-:Y:S04]  /*3470*/  STL [R1+0x320], R21 ;  /* 0x0003201501007387 */ /* 0x020be80000100800 */
[----:B------:R-:W4:Y:S01]  /*3480*/  LDL.LU R16, [R1+0x24] ;  /* 0x0000240001107983 */ /* 0x000f220000300800 */
[----:B-----5:R-:W-:-:S04]  /*3490*/  IMAD R21, R0, 0x2, R6 ;  /* 0x0000000200157824 */ /* 0x020fc800078e0206 */
[----:B------:R-:W-:Y:S01]  /*34a0*/  IMAD R3, R0, 0x2, R21 ;  /* 0x0000000200037824 */ /* 0x000fe200078e0215 */
[----:B------:R5:W-:Y:S01]  /*34b0*/  STL [R1+0x31c], R20 ;  /* 0x00031c1401007387 */ /* 0x000be20000100800 */
[----:B-1----:R-:W-:-:S03]  /*34c0*/  LEA R14, P0, R24, R26, 0x1 ;  /* 0x0000001a180e7211 */ /* 0x002fc600078008ff */
[----:B-----5:R-:W-:Y:S02]  /*34d0*/  LEA R20, R0, R3, 0x1 ;  /* 0x0000000300147211 */ /* 0x020fe400078e08ff */
[----:B0-----:R-:W-:-:S03]  /*34e0*/  LEA R10, P1, R22, R26, 0x1 ;  /* 0x0000001a160a7211 */ /* 0x001fc600078208ff */
[----:B------:R-:W-:Y:S01]  /*34f0*/  IMAD R5, R0, 0x2, R20 ;  /* 0x0000000200057824 */ /* 0x000fe200078e0214 */
[----:B------:R-:W-:-:S03]  /*3500*/  LEA.HI.X.SX32 R15, R24, R27, 0x1, P0 ;  /* 0x0000001b180f7211 */ /* 0x000fc600000f0eff */
[----:B------:R-:W-:Y:S01]  /*3510*/  IMAD R24, R0, 0x2, R5 ;  /* 0x0000000200187824 */ /* 0x000fe200078e0205 */
[----:B------:R-:W-:Y:S01]  /*3520*/  LEA.HI.X.SX32 R11, R22, R27, 0x1, P1 ;  /* 0x0000001b160b7211 */ /* 0x000fe200008f0eff */
[----:B------:R-:W-:Y:S04]  /*3530*/  STL [R1+0x1b0], R3 ;  /* 0x0001b00301007387 */ /* 0x000fe80000100800 */
[----:B------:R0:W-:Y:S04]  /*3540*/  STL [R1+0x318], R18 ;  /* 0x0003181201007387 */ /* 0x0001e80000100800 */
[----:B------:R3:W5:Y:S04]  /*3550*/  LDG.E.U16 R8, [R10.64] ;  /* 0x000000040a087981 */ /* 0x000768000c1e1500 */
[----:B0-----:R-:W5:Y:S04]  /*3560*/  LDL.LU R18, [R1+0x40] ;  /* 0x0000400001127983 */ /* 0x001f680000300800 */
[----:B------:R-:W5:Y:S01]  /*3570*/  LDL.LU R22, [R1+0x20] ;  /* 0x0000200001167983 */ /* 0x000f620000300800 */
[----:B--2---:R-:W-:-:S04]  /*3580*/  LEA R12, P0, R2, R26, 0x1 ;  /* 0x0000001a020c7211 */ /* 0x004fc800078008ff */
[----:B------:R-:W-:Y:S02]  /*3590*/  LEA.HI.X.SX32 R13, R2, R27, 0x1, P0 ;  /* 0x0000001b020d7211 */ /* 0x000fe400000f0eff */
[----:B------:R-:W-:Y:S02]  /*35a0*/  LEA R2, R0, R24, 0x1 ;  /* 0x0000001800027211 */ /* 0x000fe400078e08ff */
[----:B---3--:R-:W-:-:S04]  /*35b0*/  LEA R10, P1, R17, R26, 0x1 ;  /* 0x0000001a110a7211 */ /* 0x008fc800078208ff */
[----:B------:R-:W-:Y:S01]  /*35c0*/  LEA.HI.X.SX32 R11, R17, R27, 0x1, P1 ;  /* 0x0000001b110b7211 */ /* 0x000fe200008f0eff */
[----:B------:R0:W-:Y:S04]  /*35d0*/  STL [R1+0x314], R4 ;  /* 0x0003140401007387 */ /* 0x0001e80000100800 */
[----:B------:R-:W-:Y:S04]  /*35e0*/  STL [R1+0x130], R2 ;  /* 0x0001300201007387 */ /* 0x000fe80000100800 */
[----:B0-----:R0:W2:Y:S04]  /*35f0*/  LDG.E.U16 R4, [R14.64] ;  /* 0x000000040e047981 */ /* 0x0010a8000c1e1500 */
[----:B----4-:R-:W-:Y:S04]  /*3600*/  STL [R1+0x310], R7 ;  /* 0x0003100701007387 */ /* 0x010fe80000100800 */
[----:B------:R1:W-:Y:S01]  /*3610*/  STL [R1+0x30c], R9 ;  /* 0x00030c0901007387 */ /* 0x0003e20000100800 */
[----:B0-----:R-:W-:-:S03]  /*3620*/  LEA R14, P0, R28, R26, 0x1 ;  /* 0x0000001a1c0e7211 */ /* 0x001fc600078008ff */
[----:B------:R0:W-:Y:S04]  /*3630*/  STL [R1+0x308], R23 ;  /* 0x0003081701007387 */ /* 0x0001e80000100800 */
[----:B-1----:R1:W3:Y:S01]  /*3640*/  LDG.E.U16 R9, [R12.64] ;  /* 0x000000040c097981 */ /* 0x0022e2000c1e1500 */
[----:B------:R-:W-:-:S03]  /*3650*/  LEA.HI.X.SX32 R15, R28, R27, 0x1, P0 ;  /* 0x0000001b1c0f7211 */ /* 0x000fc600000f0eff */
[----:B0-----:R0:W4:Y:S04]  /*3660*/  LDG.E.U16 R23, [R10.64] ;  /* 0x000000040a177981 */ /* 0x001128000c1e1500 */
[----:B------:R0:W4:Y:S01]  /*3670*/  LDG.E.U16 R17, [R14.64] ;  /* 0x000000040e117981 */ /* 0x000122000c1e1500 */
[-C--:B-1----:R-:W-:Y:S02]  /*3680*/  LEA R12, P1, R19, R26.reuse, 0x1 ;  /* 0x0000001a130c7211 */ /* 0x082fe400078208ff */
[----:B0-----:R-:W-:-:S04]  /*3690*/  LEA R10, P0, R29, R26, 0x1 ;  /* 0x0000001a1d0a7211 */ /* 0x001fc800078008ff */
[-C--:B------:R-:W-:Y:S02]  /*36a0*/  LEA.HI.X.SX32 R11, R29, R27.reuse, 0x1, P0 ;  /* 0x0000001b1d0b7211 */ /* 0x080fe400000f0eff */
[----:B------:R-:W-:-:S03]  /*36b0*/  LEA.HI.X.SX32 R13, R19, R27, 0x1, P1 ;  /* 0x0000001b130d7211 */ /* 0x000fc600008f0eff */
[----:B------:R0:W4:Y:S01]  /*36c0*/  LDG.E.U16 R19, [R10.64] ;  /* 0x000000040a137981 */ /* 0x000122000c1e1500 */
[----:B------:R-:W-:Y:S01]  /*36d0*/  IMAD R7, R0, 0x2, R2 ;  /* 0x0000000200077824 */ /* 0x000fe200078e0202 */
[----:B------:R-:W-:Y:S02]  /*36e0*/  LEA R14, P0, R16, R26, 0x1 ;  /* 0x0000001a100e7211 */ /* 0x000fe400078008ff */
[----:B------:R1:W4:Y:S01]  /*36f0*/  LDG.E.U16 R29, [R12.64] ;  /* 0x000000040c1d7981 */ /* 0x000322000c1e1500 */
[----:B------:R-:W-:-:S05]  /*3700*/  IMAD R3, R0, 0x2, R7 ;  /* 0x0000000200037824 */ /* 0x000fca00078e0207 */
[----:B------:R-:W-:-:S05]  /*3710*/  LEA R28, R0, R3, 0x1 ;  /* 0x00000003001c7211 */ /* 0x000fca00078e08ff */
[----:B------:R-:W-:Y:S01]  /*3720*/  IMAD R2, R0, 0x2, R28 ;  /* 0x0000000200027824 */ /* 0x000fe200078e021c */
[----:B-----5:R5:W-:Y:S04]  /*3730*/  STL [R1+0x304], R8 ;  /* 0x0003040801007387 */ /* 0x020be80000100800 */
[----:B-----5:R-:W5:Y:S01]  /*3740*/  LDL.LU R8, [R1+0x14] ;  /* 0x0000140001087983 */ /* 0x020f620000300800 */
[----:B------:R-:W-:Y:S02]  /*3750*/  LEA.HI.X.SX32 R15, R16, R27, 0x1, P0 ;  /* 0x0000001b100f7211 */ /* 0x000fe400000f0eff */
[----:B0-----:R-:W-:-:S04]  /*3760*/  LEA R10, P0, R18, R26, 0x1 ;  /* 0x0000001a120a7211 */ /* 0x001fc800078008ff */
[----:B------:R-:W-:-:S06]  /*3770*/  LEA.HI.X.SX32 R11, R18, R27, 0x1, P0 ;  /* 0x0000001b120b7211 */ /* 0x000fcc00000f0eff */
[----:B------:R-:W5:Y:S04]  /*3780*/  LDG.E.U16 R11, [R10.64] ;  /* 0x000000040a0b7981 */ /* 0x000f68000c1e1500 */
[----:B--2---:R0:W-:Y:S04]  /*3790*/  STL [R1+0x300], R4 ;  /* 0x0003000401007387 */ /* 0x0041e80000100800 */
[----:B0-----:R-:W2:Y:S04]  /*37a0*/  LDL.LU R4, [R1+0x18] ;  /* 0x0000180001047983 */ /* 0x001ea80000300800 */
[----:B------:R-:W-:Y:S04]  /*37b0*/  STL [R1+0x140], R2 ;  /* 0x0001400201007387 */ /* 0x000fe80000100800 */
[----:B---3--:R0:W-:Y:S04]  /*37c0*/  STL [R1+0x2fc], R9 ;  /* 0x0002fc0901007387 */ /* 0x0081e80000100800 */
[----:B----4-:R3:W-:Y:S01]  /*37d0*/  STL [R1+0x2f8], R23 ;  /* 0x0002f81701007387 */ /* 0x0107e20000100800 */
[----:B0-----:R-:W-:-:S03]  /*37e0*/  IMAD R9, R0, 0x2, R2 ;  /* 0x0000000200097824 */ /* 0x001fc600078e0202 */
[----:B------:R-:W4:Y:S02]  /*37f0*/  LDL.LU R2, [R1+0x38] ;  /* 0x0000380001027983 */ /* 0x000f240000300800 */
[C---:B---3--:R-:W-:Y:S02]  /*3800*/  LEA R23, R0.reuse, R9, 0x1 ;  /* 0x0000000900177211 */ /* 0x048fe400078e08ff */
[----:B------:R0:W-:Y:S03]  /*3810*/  STL [R1+0x2f4], R17 ;  /* 0x0002f41101007387 */ /* 0x0001e60000100800 */
[----:B------:R-:W-:-:S04]  /*3820*/  IMAD R16, R0, 0x2, R23 ;  /* 0x0000000200107824 */ /* 0x000fc800078e0217 */
[----:B------:R-:W-:Y:S01]  /*3830*/  IMAD R18, R0, 0x2, R16 ;  /* 0x0000000200127824 */ /* 0x000fe200078e0210 */
[----:B0-----:R-:W3:Y:S04]  /*3840*/  LDL.LU R17, [R1+0x10] ;  /* 0x0000100001117983 */ /* 0x001ee80000300800 */
[----:B------:R0:W-:Y:S04]  /*3850*/  STL [R1+0xc], R16 ;  /* 0x00000c1001007387 */ /* 0x0001e80000100800 */
[----:B0-----:R-:W2:Y:S04]  /*3860*/  LDL.LU R16, [R1+0x8] ;  /* 0x0000080001107983 */ /* 0x001ea80000300800 */
[----:B------:R0:W-:Y:S04]  /*3870*/  STL [R1+0x2f0], R19 ;  /* 0x0002f01301007387 */ /* 0x0001e80000100800 */
[----:B0-----:R0:W2:Y:S01]  /*3880*/  LDG.E.U16 R19, [R14.64] ;  /* 0x000000040e137981 */ /* 0x0010a2000c1e1500 */
[----:B-1----:R-:W-:-:S03]  /*3890*/  LEA R12, P1, R22, R26, 0x1 ;  /* 0x0000001a160c7211 */ /* 0x002fc600078208ff */
[----:B------:R-:W-:Y:S01]  /*38a0*/  STL [R1+0x134], R18 ;  /* 0x0001341201007387 */ /* 0x000fe20000100800 */
[----:B------:R-:W-:Y:S02]  /*38b0*/  LEA.HI.X.SX32 R13, R22, R27, 0x1, P1 ;  /* 0x0000001b160d7211 */ /* 0x000fe400008f0eff */
[----:B------:R-:W-:Y:S01]  /*38c0*/  LEA R22, R0, R18, 0x1 ;  /* 0x0000001200167211 */ /* 0x000fe200078e08ff */
[----:B------:R1:W-:Y:S01]  /*38d0*/  STL [R1+0x2ec], R29 ;  /* 0x0002ec1d01007387 */ /* 0x0003e20000100800 */
[----:B0-----:R-:W-:-:S03]  /*38e0*/  LEA R14, P0, R25, R26, 0x1 ;  /* 0x0000001a190e7211 */ /* 0x001fc600078008ff */
[----:B------:R-:W3:Y:S01]  /*38f0*/  LDG.E.U16 R13, [R12.64] ;  /* 0x000000040c0d7981 */ /* 0x000ee2000c1e1500 */
[----:B------:R-:W-:-:S03]  /*3900*/  LEA.HI.X.SX32 R15, R25, R27, 0x1, P0 ;  /* 0x0000001b190f7211 */ /* 0x000fc600000f0eff */
[----:B-1----:R-:W3:Y:S04]  /*3910*/  LDL.LU R29, [R1+0x34] ;  /* 0x00003400011d7983 */ /* 0x002ee80000300800 */
[----:B------:R-:W3:Y:S04]  /*3920*/  LDL.LU R18, [R1] ;  /* 0x0000000001127983 */ /* 0x000ee80000300800 */
[----:B------:R0:W3:Y:S04]  /*3930*/  LDG.E.U16 R15, [R14.64] ;  /* 0x000000040e0f7981 */ /* 0x0000e8000c1e1500 */
[----:B--2---:R1:W-:Y:S04]  /*3940*/  STL [R1+0x2e8], R19 ;  /* 0x0002e81301007387 */ /* 0x0043e80000100800 */
[----:B-----5:R2:W-:Y:S01]  /*3950*/  STL [R1+0x2e4], R11 ;  /* 0x0002e40b01007387 */ /* 0x0205e20000100800 */
[----:B-1----:R-:W-:-:S05]  /*3960*/  IMAD R19, R0, 0x2, R25 ;  /* 0x0000000200137824 */ /* 0x002fca00078e0219 */
[----:B------:R-:W-:Y:S02]  /*3970*/  LEA R10, P0, R19, R26, 0x1 ;  /* 0x0000001a130a7211 */ /* 0x000fe400078008ff */
[----:B--2---:R-:W-:-:S04]  /*3980*/  MOV R11, R19 ;  /* 0x00000013000b7202 */ /* 0x004fc80000000f00 */
[----:B------:R-:W-:-:S06]  /*3990*/  LEA.HI.X.SX32 R11, R11, R27, 0x1, P0 ;  /* 0x0000001b0b0b7211 */ /* 0x000fcc00000f0eff */
[----:B------:R-:W2:Y:S01]  /*39a0*/  LDG.E.U16 R11, [R10.64] ;  /* 0x000000040a0b7981 */ /* 0x000ea2000c1e1500 */
[----:B------:R-:W-:-:S04]  /*39b0*/  IMAD R25, R0, 0x2, R22 ;  /* 0x0000000200197824 */ /* 0x000fc800078e0216 */
[----:B------:R-:W-:Y:S01]  /*39c0*/  IMAD R19, R0, 0x2, R25 ;  /* 0x0000000200137824 */ /* 0x000fe200078e0219 */
[----:B---3--:R1:W-:Y:S01]  /*39d0*/  STL [R1+0x2e0], R13 ;  /* 0x0002e00d01007387 */ /* 0x0083e20000100800 */
[----:B------:R-:W-:-:S03]  /*39e0*/  LEA R12, P1, R8, R26, 0x1 ;  /* 0x0000001a080c7211 */ /* 0x000fc600078208ff */
[----:B------:R3:W-:Y:S01]  /*39f0*/  STL [R1+0x1c], R19 ;  /* 0x00001c1301007387 */ /* 0x0007e20000100800 */
[----:B0-----:R-:W-:Y:S02]  /*3a00*/  LEA R14, P0, R4, R26, 0x1 ;  /* 0x0000001a040e7211 */ /* 0x001fe400078008ff */
[----:B-1----:R-:W-:Y:S02]  /*3a10*/  LEA.HI.X.SX32 R13, R8, R27, 0x1, P1 ;  /* 0x0000001b080d7211 */ /* 0x002fe400008f0eff */
[----:B------:R-:W5:Y:S01]  /*3a20*/  LDL.LU R8, [R1+0x12bc] ;  /* 0x0012bc0001087983 */ /* 0x000f620000300800 */
[----:B---3--:R-:W-:-:S03]  /*3a30*/  IMAD R19, R0, 0x2, R19 ;  /* 0x0000000200137824 */ /* 0x008fc600078e0213 */
[----:B------:R0:W-:Y:S04]  /*3a40*/  STL [R1+0x2dc], R15 ;  /* 0x0002dc0f01007387 */ /* 0x0001e80000100800 */
[----:B------:R1:W-:Y:S01]  /*3a50*/  STL [R1+0x138], R19 ;  /* 0x0001381301007387 */ /* 0x0003e20000100800 */
[----:B0-----:R-:W-:-:S03]  /*3a60*/  LEA.HI.X.SX32 R15, R4, R27, 0x1, P0 ;  /* 0x0000001b040f7211 */ /* 0x001fc600000f0eff */
[----:B------:R-:W3:Y:S01]  /*3a70*/  LDL.LU R4, [R1+0x12b8] ;  /* 0x0012b80001047983 */ /* 0x000ee20000300800 */
[----:B-1----:R-:W-:-:S03]  /*3a80*/  LEA R19, R0, R19, 0x1 ;  /* 0x0000001300137211 */ /* 0x002fc600078e08ff */
[----:B------:R0:W3:Y:S04]  /*3a90*/  LDG.E.U16 R15, [R14.64] ;  /* 0x000000040e0f7981 */ /* 0x0000e8000c1e1500 */
[----:B------:R-:W-:Y:S04]  /*3aa0*/  STL [R1+0x14], R19 ;  /* 0x0000141301007387 */ /* 0x000fe80000100800 */
[----:B--2---:R1:W-:Y:S04]  /*3ab0*/  STL [R1+0x2d8], R11 ;  /* 0x0002d80b01007387 */ /* 0x0043e80000100800 */
[----:B-1----:R4:W2:Y:S02]  /*3ac0*/  LDG.E.U16 R11, [R12.64] ;  /* 0x000000040c0b7981 */ /* 0x0028a4000c1e1500 */
[----:B----4-:R-:W-:-:S04]  /*3ad0*/  LEA R12, P0, R2, R26, 0x1 ;  /* 0x0000001a020c7211 */ /* 0x010fc800078008ff */
[----:B------:R-:W-:Y:S01]  /*3ae0*/  LEA.HI.X.SX32 R13, R2, R27, 0x1, P0 ;  /* 0x0000001b020d7211 */ /* 0x000fe200000f0eff */
[----:B------:R-:W-:-:S05]  /*3af0*/  IMAD R10, R0, 0x2, R19 ;  /* 0x00000002000a7824 */ /* 0x000fca00078e0213 */
[----:B------:R1:W4:Y:S01]  /*3b00*/  LDG.E.U16 R13, [R12.64] ;  /* 0x000000040c0d7981 */ /* 0x000322000c1e1500 */
[----:B------:R-:W-:-:S03]  /*3b10*/  IMAD R19, R0, 0x2, R10 ;  /* 0x0000000200137824 */ /* 0x000fc600078e020a */
[----:B------:R1:W-:Y:S01]  /*3b20*/  STL [R1+0x18], R10 ;  /* 0x0000180a01007387 */ /* 0x0003e20000100800 */
[-C--:B0-----:R-:W-:Y:S02]  /*3b30*/  LEA R14, P0, R16, R26.reuse, 0x1 ;  /* 0x0000001a100e7211 */ /* 0x081fe400078008ff */
[C---:B-1----:R-:W-:Y:S01]  /*3b40*/  LEA R10, P1, R17.reuse, R26, 0x1 ;  /* 0x0000001a110a7211 */ /* 0x042fe200078208ff */
[----:B--2---:R0:W-:Y:S04]  /*3b50*/  STL [R1+0x2d4], R11 ;  /* 0x0002d40b01007387 */ /* 0x0041e80000100800 */
[----:B------:R-:W2:Y:S04]  /*3b60*/  LDL.LU R2, [R1+0x12b4] ;  /* 0x0012b40001027983 */ /* 0x000ea80000300800 */
[----:B------:R1:W-:Y:S01]  /*3b70*/  STL [R1+0x20], R19 ;  /* 0x0000201301007387 */ /* 0x0003e20000100800 */
[----:B0-----:R-:W-:-:S03]  /*3b80*/  LEA.HI.X.SX32 R11, R17, R27, 0x1, P1 ;  /* 0x0000001b110b7211 */ /* 0x001fc600008f0eff */
[----:B------:R-:W2:Y:S04]  /*3b90*/  LDL.LU R17, [R1+0x12b0] ;  /* 0x0012b00001117983 */ /* 0x000ea80000300800 */
[----:B---3--:R0:W-:Y:S01]  /*3ba0*/  STL [R1+0x2d0], R15 ;  /* 0x0002d00f01007387 */ /* 0x0081e20000100800 */
[----:B-1----:R-:W-:-:S03]  /*3bb0*/  LEA R19, R0, R19, 0x1 ;  /* 0x0000001300137211 */ /* 0x002fc600078e08ff */
[----:B------:R1:W3:Y:S04]  /*3bc0*/  LDG.E.U16 R11, [R10.64] ;  /* 0x000000040a0b7981 */ /* 0x0002e8000c1e1500 */
[----:B------:R1:W-:Y:S01]  /*3bd0*/  STL [R1+0x13c], R19 ;  /* 0x00013c1301007387 */ /* 0x0003e20000100800 */
[----:B0-----:R-:W-:-:S03]  /*3be0*/  LEA.HI.X.SX32 R15, R16, R27, 0x1, P0 ;  /* 0x0000001b100f7211 */ /* 0x001fc600000f0eff */
[----:B------:R-:W2:Y:S04]  /*3bf0*/  LDL.LU R16, [R1+0x12ac] ;  /* 0x0012ac0001107983 */ /* 0x000ea80000300800 */
[----:B------:R2:W5:Y:S01]  /*3c00*/  LDG.E.U16 R15, [R14.64] ;  /* 0x000000040e0f7981 */ /* 0x000562000c1e1500 */
[----:B-1----:R-:W-:Y:S01]  /*3c10*/  IMAD R19, R0, 0x2, R19 ;  /* 0x0000000200137824 */ /* 0x002fe200078e0213 */
[----:B------:R-:W-:-:S04]  /*3c20*/  LEA R12, P0, R29, R26, 0x1 ;  /* 0x0000001a1d0c7211 */ /* 0x000fc800078008ff */
[----:B------:R-:W-:Y:S04]  /*3c30*/  STL [R1+0x10], R19 ;  /* 0x0000101301007387 */ /* 0x000fe80000100800 */
[----:B----4-:R0:W-:Y:S02]  /*3c40*/  STL [R1+0x2cc], R13 ;  /* 0x0002cc0d01007387 */ /* 0x0101e40000100800 */
[----:B0-----:R-:W-:Y:S01]  /*3c50*/  LEA.HI.X.SX32 R13, R29, R27, 0x1, P0 ;  /* 0x0000001b1d0d7211 */ /* 0x001fe200000f0eff */
[----:B------:R-:W-:-:S05]  /*3c60*/  IMAD R19, R0, 0x2, R19 ;  /* 0x0000000200137824 */ /* 0x000fca00078e0213 */
[----:B------:R0:W4:Y:S01]  /*3c70*/  LDG.E.U16 R13, [R12.64] ;  /* 0x000000040c0d7981 */ /* 0x000122000c1e1500 */
[----:B------:R-:W-:-:S03]  /*3c80*/  LEA R10, P1, R18, R26, 0x1 ;  /* 0x0000001a120a7211 */ /* 0x000fc600078208ff */
[----:B------:R1:W-:Y:S02]  /*3c90*/  STL [R1+0x38], R19 ;  /* 0x0000381301007387 */ /* 0x0003e40000100800 */
[----:B-1----:R-:W-:Y:S02]  /*3ca0*/  LEA R19, R0, R19, 0x1 ;  /* 0x0000001300137211 */ /* 0x002fe400078e08ff */
[----:B---3--:R1:W-:Y:S04]  /*3cb0*/  STL [R1+0x2c8], R11 ;  /* 0x0002c80b01007387 */ /* 0x0083e80000100800 */
[----:B------:R-:W3:Y:S01]  /*3cc0*/  LDL.LU R29, [R1+0x12a8] ;  /* 0x0012a800011d7983 */ /* 0x000ee20000300800 */
[----:B--2---:R-:W-:-:S03]  /*3cd0*/  LEA R14, P0, R16, R26, 0x1 ;  /* 0x0000001a100e7211 */ /* 0x004fc600078008ff */
[----:B------:R-:W-:Y:S01]  /*3ce0*/  STL [R1+0x3c], R19 ;  /* 0x00003c1301007387 */ /* 0x000fe20000100800 */
[----:B-1----:R-:W-:-:S03]  /*3cf0*/  LEA.HI.X.SX32 R11, R18, R27, 0x1, P1 ;  /* 0x0000001b120b7211 */ /* 0x002fc600008f0eff */
[----:B------:R-:W2:Y:S01]  /*3d00*/  LDL.LU R18, [R1+0x12a4] ;  /* 0x0012a40001127983 */ /* 0x000ea20000300800 */
[----:B0-----:R-:W-:-:S03]  /*3d10*/  LEA R12, R0, R16, 0x1 ;  /* 0x00000010000c7211 */ /* 0x001fc600078e08ff */
[----:B-----5:R0:W-:Y:S02]  /*3d20*/  STL [R1+0x2c4], R15 ;  /* 0x0002c40f01007387 */ /* 0x0201e40000100800 */
[----:B0-----:R-:W-:Y:S02]  /*3d30*/  LEA.HI.X.SX32 R15, R16, R27, 0x1, P0 ;  /* 0x0000001b100f7211 */ /* 0x001fe400000f0eff */
[----:B------:R0:W5:Y:S01]  /*3d40*/  LDG.E.U16 R16, [R10.64] ;  /* 0x000000040a107981 */ /* 0x000162000c1e1500 */
[----:B------:R-:W-:-:S03]  /*3d50*/  IMAD R19, R0, 0x2, R19 ;  /* 0x0000000200137824 */ /* 0x000fc600078e0213 */
[----:B------:R-:W3:Y:S04]  /*3d60*/  LDG.E.U16 R15, [R14.64] ;  /* 0x000000040e0f7981 */ /* 0x000ee8000c1e1500 */
[----:B------:R1:W-:Y:S02]  /*3d70*/  STL [R1+0x148], R19 ;  /* 0x0001481301007387 */ /* 0x0003e40000100800 */
[----:B-1----:R-:W-:-:S05]  /*3d80*/  IMAD R19, R0, 0x2, R19 ;  /* 0x0000000200137824 */ /* 0x002fca00078e0213 */
[----:B------:R-:W-:Y:S04]  /*3d90*/  STL [R1], R19 ;  /* 0x0000001301007387 */ /* 0x000fe80000100800 */
[----:B----4-:R1:W-:Y:S01]  /*3da0*/  STL [R1+0x2c0], R13 ;  /* 0x0002c00d01007387 */ /* 0x0103e20000100800 */
[----:B0-----:R-:W-:Y:S01]  /*3db0*/  IMAD.MOV.U32 R11, RZ, RZ, R12 ;  /* 0x000000ffff0b7224 */ /* 0x001fe200078e000c */
[----:B------:R-:W-:Y:S01]  /*3dc0*/  LEA R10, P0, R12, R26, 0x1 ;  /* 0x0000001a0c0a7211 */ /* 0x000fe200078008ff */
[----:B-1----:R-:W-:Y:S02]  /*3dd0*/  IMAD R13, R0, 0x2, R19 ;  /* 0x00000002000d7824 */ /* 0x002fe400078e0213 */
[----:B------:R-:W4:Y:S01]  /*3de0*/  LDL.LU R19, [R1+0x12a0] ;  /* 0x0012a00001137983 */ /* 0x000f220000300800 */
[----:B------:R-:W-:-:S03]  /*3df0*/  LEA.HI.X.SX32 R11, R11, R27, 0x1, P0 ;  /* 0x0000001b0b0b7211 */ /* 0x000fc600000f0eff */
[----:B------:R-:W-:Y:S04]  /*3e00*/  STL [R1+0x2c], R13 ;  /* 0x00002c0d01007387 */ /* 0x000fe80000100800 */
[----:B------:R-:W4:Y:S01]  /*3e10*/  LDG.E.U16 R11, [R10.64] ;  /* 0x000000040a0b7981 */ /* 0x000f22000c1e1500 */
[----:B--2---:R-:W-:-:S03]  /*3e20*/  LEA R12, P1, R18, R26, 0x1 ;  /* 0x0000001a120c7211 */ /* 0x004fc600078208ff */
[----:B-----5:R0:W-:Y:S02]  /*3e30*/  STL [R1+0x2bc], R16 ;  /* 0x0002bc1001007387 */ /* 0x0201e40000100800 */
[----:B0-----:R-:W-:Y:S02]  /*3e40*/  LEA R16, R0, R13, 0x1 ;  /* 0x0000000d00107211 */ /* 0x001fe400078e08ff */
[----:B------:R-:W-:-:S05]  /*3e50*/  LEA.HI.X.SX32 R13, R18, R27, 0x1, P1 ;  /* 0x0000001b120d7211 */ /* 0x000fca00008f0eff */
[----:B------:R-:W2:Y:S04]  /*3e60*/  LDG.E.U16 R18, [R12.64] ;  /* 0x000000040c127981 */ /* 0x000ea8000c1e1500 */
[----:B------:R0:W-:Y:S04]  /*3e70*/  STL [R1+0x48], R16 ;  /* 0x0000481001007387 */ /* 0x0001e80000100800 */
[----:B---3--:R1:W-:Y:S01]  /*3e80*/  STL [R1+0x2b8], R15 ;  /* 0x0002b80f01007387 */ /* 0x0083e20000100800 */
[----:B0-----:R-:W-:Y:S01]  /*3e90*/  IMAD R16, R0, 0x2, R16 ;  /* 0x0000000200107824 */ /* 0x001fe200078e0210 */
[----:B----4-:R-:W-:-:S04]  /*3ea0*/  LEA R14, P0, R19, R26, 0x1 ;  /* 0x0000001a130e7211 */ /* 0x010fc800078008ff */
[----:B------:R0:W-:Y:S01]  /*3eb0*/  STL [R1+0x144], R16 ;  /* 0x0001441001007387 */ /* 0x0001e20000100800 */
[----:B-1----:R-:W-:Y:S02]  /*3ec0*/  LEA.HI.X.SX32 R15, R19, R27, 0x1, P0 ;  /* 0x0000001b130f7211 */ /* 0x002fe400000f0eff */
[----:B------:R-:W-:Y:S01]  /*3ed0*/  MOV R19, c[0x0][0x198] ;  /* 0x0000660000137a02 */ /* 0x000fe20000000f00 */
[----:B0-----:R-:W-:-:S04]  /*3ee0*/  IMAD R16, R0, 0x2, R16 ;  /* 0x0000000200107824 */ /* 0x001fc800078e0210 */
[C---:B------:R-:W-:Y:S01]  /*3ef0*/  IMAD R0, R19.reuse, 0x2, R16 ;  /* 0x0000000213007824 */ /* 0x040fe200078e0210 */
[----:B------:R-:W-:Y:S04]  /*3f00*/  STL [R1+0x2b4], R11 ;  /* 0x0002b40b01007387 */ /* 0x000fe80000100800 */
[----:B------:R0:W-:Y:S02]  /*3f10*/  STL [R1+0x28], R0 ;  /* 0x0000280001007387 */ /* 0x0001e40000100800 */
[----:B0-----:R-:W-:-:S05]  /*3f20*/  IMAD R0, R19, 0x2, R0 ;  /* 0x0000000213007824 */ /* 0x001fca00078e0200 */
[----:B------:R-:W-:Y:S04]  /*3f30*/  STL [R1+0x44], R0 ;  /* 0x0000440001007387 */ /* 0x000fe80000100800 */
[----:B--2---:R0:W-:Y:S04]  /*3f40*/  STL [R1+0x2b0], R18 ;  /* 0x0002b01201007387 */ /* 0x0041e80000100800 */
[----:B0-----:R0:W2:Y:S01]  /*3f50*/  LDG.E.U16 R18, [R14.64] ;  /* 0x000000040e127981 */ /* 0x0010a2000c1e1500 */
[----:B------:R-:W-:-:S04]  /*3f60*/  LEA R10, P0, R29, R26, 0x1 ;  /* 0x0000001a1d0a7211 */ /* 0x000fc800078008ff */
[----:B------:R-:W-:Y:S02]  /*3f70*/  LEA.HI.X.SX32 R11, R29, R27, 0x1, P0 ;  /* 0x0000001b1d0b7211 */ /* 0x000fe400000f0eff */
[----:B------:R-:W-:-:S03]  /*3f80*/  LEA R12, P1, R17, R26, 0x1 ;  /* 0x0000001a110c7211 */ /* 0x000fc600078208ff */
[----:B------:R1:W3:Y:S01]  /*3f90*/  LDG.E.U16 R29, [R10.64] ;  /* 0x000000040a1d7981 */ /* 0x0002e2000c1e1500 */
[----:B------:R-:W-:Y:S02]  /*3fa0*/  LEA R0, R19, R0, 0x1 ;  /* 0x0000000013007211 */ /* 0x000fe400078e08ff */
[----:B------:R-:W-:-:S03]  /*3fb0*/  LEA.HI.X.SX32 R13, R17, R27, 0x1, P1 ;  /* 0x0000001b110d7211 */ /* 0x000fc600008f0eff */
[----:B------:R4:W-:Y:S01]  /*3fc0*/  STL [R1+0x190], R0 ;  /* 0x0001900001007387 */ /* 0x0009e20000100800 */
[----:B------:R-:W-:Y:S01]  /*3fd0*/  IMAD R17, R19, 0x2, R0 ;  /* 0x0000000213117824 */ /* 0x000fe200078e0200 */
[----:B0-----:R-:W-:-:S03]  /*3fe0*/  LEA R14, P0, R2, R26, 0x1 ;  /* 0x0000001a020e7211 */ /* 0x001fc600078008ff */
[----:B----4-:R-:W-:Y:S01]  /*3ff0*/  IMAD R0, R19, 0x2, R17 ;  /* 0x0000000213007824 */ /* 0x010fe200078e0211 */
[----:B--2---:R0:W-:Y:S04]  /*4000*/  STL [R1+0x2ac], R18 ;  /* 0x0002ac1201007387 */ /* 0x0041e80000100800 */
[----:B0-----:R0:W2:Y:S04]  /*4010*/  LDG.E.U16 R18, [R12.64] ;  /* 0x000000040c127981 */ /* 0x0010a8000c1e1500 */
[----:B------:R4:W-:Y:S01]  /*4020*/  STL [R1+0x8], R0 ;  /* 0x0000080001007387 */ /* 0x0009e20000100800 */
[----:B------:R-:W-:-:S02]  /*4030*/  LEA.HI.X.SX32 R15, R2, R27, 0x1, P0 ;  /* 0x0000001b020f7211 */ /* 0x000fc400000f0eff */
[----:B-1----:R-:W-:Y:S02]  /*4040*/  LEA R10, P0, R4, R26, 0x1 ;  /* 0x0000001a040a7211 */ /* 0x002fe400078008ff */
[----:B----4-:R-:W-:-:S05]  /*4050*/  LEA R0, R19, R0, 0x1 ;  /* 0x0000000013007211 */ /* 0x010fca00078e08ff */
[----:B------:R1:W-:Y:S01]  /*4060*/  STL [R1+0x40], R0 ;  /* 0x0000400001007387 */ /* 0x0003e20000100800 */
[----:B------:R-:W-:-:S03]  /*4070*/  LEA.HI.X.SX32 R11, R4, R27, 0x1, P0 ;  /* 0x0000001b040b7211 */ /* 0x000fc600000f0eff */
[----:B------:R4:W5:Y:S01]  /*4080*/  LDG.E.U16 R4, [R14.64] ;  /* 0x000000040e047981 */ /* 0x000962000c1e1500 */
[----:B-1----:R-:W-:-:S04]  /*4090*/  IMAD R0, R19, 0x2, R0 ;  /* 0x0000000213007824 */ /* 0x002fc800078e0200 */
[----:B------:R-:W-:Y:S01]  /*40a0*/  IMAD R2, R19, 0x2, R0 ;  /* 0x0000000213027824 */ /* 0x000fe200078e0200 */
[-C--:B0-----:R-:W-:Y:S01]  /*40b0*/  LEA R12, P1, R8, R26.reuse, 0x1 ;  /* 0x0000001a080c7211 */ /* 0x081fe200078208ff */
[----:B------:R0:W-:Y:S01]  /*40c0*/  STL [R1+0x14c], R0 ;  /* 0x00014c0001007387 */ /* 0x0001e20000100800 */
[----:B----4-:R-:W-:-:S03]  /*40d0*/  LEA R14, P0, R6, R26, 0x1 ;  /* 0x0000001a060e7211 */ /* 0x010fc600078008ff */
[----:B---3--:R1:W-:Y:S01]  /*40e0*/  STL [R1+0x2a8], R29 ;  /* 0x0002a81d01007387 */ /* 0x0083e20000100800 */
[-C--:B------:R-:W-:Y:S02]  /*40f0*/  LEA.HI.X.SX32 R13, R8, R27.reuse, 0x1, P1 ;  /* 0x0000001b080d7211 */ /* 0x080fe400008f0eff */
[----:B0-----:R-:W-:Y:S01]  /*4100*/  LEA R0, R19, R2, 0x1 ;  /* 0x0000000213007211 */ /* 0x001fe200078e08ff */
[----:B-1----:R0:W3:Y:S01]  /*4110*/  LDG.E.U16 R29, [R10.64] ;  /* 0x000000040a1d7981 */ /* 0x0020e2000c1e1500 */
[----:B------:R-:W-:-:S03]  /*4120*/  LEA.HI.X.SX32 R15, R6, R27, 0x1, P0 ;  /* 0x0000001b060f7211 */ /* 0x000fc600000f0eff */
[----:B------:R1:W-:Y:S04]  /*4130*/  STL [R1+0x4], R0 ;  /* 0x0000040001007387 */ /* 0x0003e80000100800 */
[----:B------:R4:W3:Y:S01]  /*4140*/  LDG.E.U16 R6, [R12.64] ;  /* 0x000000040c067981 */ /* 0x0008e2000c1e1500 */
[----:B-1----:R-:W-:-:S05]  /*4150*/  IMAD R0, R19, 0x2, R0 ;  /* 0x0000000213007824 */ /* 0x002fca00078e0200 */
[----:B------:R-:W-:Y:S04]  /*4160*/  STL [R1+0x34], R0 ;  /* 0x0000340001007387 */ /* 0x000fe80000100800 */
[----:B--2---:R1:W-:Y:S04]  /*4170*/  STL [R1+0x2a4], R18 ;  /* 0x0002a41201007387 */ /* 0x0043e80000100800 */
[----:B-1----:R1:W2:Y:S01]  /*4180*/  LDG.E.U16 R18, [R14.64] ;  /* 0x000000040e127981 */ /* 0x0022a2000c1e1500 */
[----:B------:R-:W-:Y:S01]  /*4190*/  IMAD R0, R19, 0x2, R0 ;  /* 0x0000000213007824 */ /* 0x000fe200078e0200 */
[----:B0-----:R-:W-:-:S04]  /*41a0*/  LEA R10, P0, R21, R26, 0x1 ;  /* 0x0000001a150a7211 */ /* 0x001fc800078008ff */
[----:B------:R-:W-:Y:S01]  /*41b0*/  STL [R1+0x150], R0 ;  /* 0x0001500001007387 */ /* 0x000fe20000100800 */
[----:B----4-:R-:W-:-:S03]  /*41c0*/  LEA R12, P1, R20, R26, 0x1 ;  /* 0x0000001a140c7211 */ /* 0x010fc600078208ff */
[----:B-----5:R0:W-:Y:S01]  /*41d0*/  STL [R1+0x2a0], R4 ;  /* 0x0002a00401007387 */ /* 0x0201e20000100800 */
[-C--:B------:R-:W-:Y:S02]  /*41e0*/  LEA.HI.X.SX32 R11, R21, R27.reuse, 0x1, P0 ;  /* 0x0000001b150b7211 */ /* 0x080fe400000f0eff */
[----:B-1----:R-:W-:Y:S02]  /*41f0*/  LEA R14, P0, R5, R26, 0x1 ;  /* 0x0000001a050e7211 */ /* 0x002fe400078008ff */
[----:B------:R-:W-:Y:S01]  /*4200*/  LEA.HI.X.SX32 R13, R20, R27, 0x1, P1 ;  /* 0x0000001b140d7211 */ /* 0x000fe200008f0eff */
[----:B------:R1:W4:Y:S01]  /*4210*/  LDG.E.U16 R8, [R10.64] ;  /* 0x000000040a087981 */ /* 0x000322000c1e1500 */
[----:B0-----:R-:W-:-:S03]  /*4220*/  LEA R4, R19, R0, 0x1 ;  /* 0x0000000013047211 */ /* 0x001fc600078e08ff */
[----:B------:R0:W5:Y:S01]  /*4230*/  LDG.E.U16 R21, [R12.64] ;  /* 0x000000040c157981 */ /* 0x000162000c1e1500 */
[----:B------:R-:W-:Y:S02]  /*4240*/  LEA.HI.X.SX32 R15, R5, R27, 0x1, P0 ;  /* 0x0000001b050f7211 */ /* 0x000fe400000f0eff */
[----:B-1----:R-:W-:Y:S01]  /*4250*/  LEA R10, P0, R24, R26, 0x1 ;  /* 0x0000001a180a7211 */ /* 0x002fe200078008ff */
[----:B---3--:R1:W-:Y:S04]  /*4260*/  STL [R1+0x29c], R29 ;  /* 0x00029c1d01007387 */ /* 0x0083e80000100800 */
[----:B------:R-:W5:Y:S01]  /*4270*/  LDL.LU R20, [R1+0xc] ;  /* 0x00000c0001147983 */ /* 0x000f620000300800 */
[----:B-1----:R-:W-:-:S04]  /*4280*/  IMAD R29, R19, 0x2, R4 ;  /* 0x00000002131d7824 */ /* 0x002fc800078e0204 */
[----:B------:R-:W-:Y:S01]  /*4290*/  IMAD R0, R19, 0x2, R29 ;  /* 0x0000000213007824 */ /* 0x000fe200078e021d */
[----:B------:R-:W-:Y:S01]  /*42a0*/  STL [R1+0x1298], R29 ;  /* 0x0012981d01007387 */ /* 0x000fe20000100800 */
[----:B------:R-:W-:-:S03]  /*42b0*/  LEA.HI.X.SX32 R11, R24, R27, 0x1, P0 ;  /* 0x0000001b180b7211 */ /* 0x000fc600000f0eff */
[----:B------:R1:W-:Y:S04]  /*42c0*/  STL [R1+0x298], R6 ;  /* 0x0002980601007387 */ /* 0x0003e80000100800 */
[----:B------:R-:W-:Y:S01]  /*42d0*/  STL [R1+0x30], R0 ;  /* 0x0000300001007387 */ /* 0x000fe20000100800 */
[----:B-1----:R-:W-:-:S04]  /*42e0*/  LEA R6, P1, R7, R26, 0x1 ;  /* 0x0000001a07067211 */ /* 0x002fc800078208ff */
[----:B------:R-:W-:-:S05]  /*42f0*/  LEA.HI.X.SX32 R7, R7, R27, 0x1, P1 ;  /* 0x0000001b07077211 */ /* 0x000fca00008f0eff */
[----:B------:R1:W5:Y:S04]  /*4300*/  LDG.E.U16 R29, [R6.64] ;  /* 0x00000004061d7981 */ /* 0x000368000c1e1500 */
[----:B--2---:R2:W-:Y:S04]  /*4310*/  STL [R1+0x294], R18 ;  /* 0x0002941201007387 */ /* 0x0045e80000100800 */
[----:B--2---:R2:W3:Y:S04]  /*4320*/  LDG.E.U16 R18, [R14.64] ;  /* 0x000000040e127981 */ /* 0x0044e8000c1e1500 */
[----:B--2---:R2:W3:Y:S01]  /*4330*/  LDG.E.U16 R15, [R10.64] ;  /* 0x000000040a0f7981 */ /* 0x0044e2000c1e1500 */
[----:B------:R-:W-:-:S02]  /*4340*/  LEA R0, R19, R0, 0x1 ;  /* 0x0000000013007211 */ /* 0x000fc400078e08ff */
[----:B0-----:R-:W-:-:S03]  /*4350*/  LEA R12, P0, R3, R26, 0x1 ;  /* 0x0000001a030c7211 */ /* 0x001fc600078008ff */
[----:B------:R-:W-:Y:S01]  /*4360*/  IMAD R5, R19, 0x2, R0 ;  /* 0x0000000213057824 */ /* 0x000fe200078e0200 */
[----:B------:R-:W-:-:S03]  /*4370*/  LEA.HI.X.SX32 R13, R3, R27, 0x1, P0 ;  /* 0x0000001b030d7211 */ /* 0x000fc600000f0eff */
[C---:B------:R-:W-:Y:S01]  /*4380*/  IMAD R24, R19.reuse, 0x2, R5 ;  /* 0x0000000213187824 */ /* 0x040fe200078e0205 */
[C---:B-1----:R-:W-:Y:S01]  /*4390*/  LEA R6, P0, R28.reuse, R26, 0x1 ;  /* 0x0000001a1c067211 */ /* 0x042fe200078008ff */
[----:B------:R0:W-:Y:S03]  /*43a0*/  STL [R1+0x154], R0 ;  /* 0x0001540001007387 */ /* 0x0001e60000100800 */
[----:B------:R-:W-:Y:S01]  /*43b0*/  LEA.HI.X.SX32 R7, R28, R27, 0x1, P0 ;  /* 0x0000001b1c077211 */ /* 0x000fe200000f0eff */
[----:B------:R1:W-:Y:S04]  /*43c0*/  STL [R1+0x129c], R24 ;  /* 0x00129c1801007387 */ /* 0x0003e80000100800 */
[----:B------:R-:W3:Y:S01]  /*43d0*/  LDG.E.U16 R13, [R12.64] ;  /* 0x000000040c0d7981 */ /* 0x000ee2000c1e1500 */
[----:B0-----:R-:W-:-:S03]  /*43e0*/  LEA R0, R19, R24, 0x1 ;  /* 0x0000001813007211 */ /* 0x001fc600078e08ff */
[----:B------:R0:W3:Y:S02]  /*43f0*/  LDG.E.U16 R7, [R6.64] ;  /* 0x0000000406077981 */ /* 0x0000e4000c1e1500 */
[C---:B------:R-:W-:Y:S02]  /*4400*/  IMAD R3, R19.reuse, 0x2, R0 ;  /* 0x0000000213037824 */ /* 0x040fe400078e0200 */
[----:B-1----:R-:W3:Y:S02]  /*4410*/  LDL.LU R24, [R1+0x14] ;  /* 0x0000140001187983 */ /* 0x002ee40000300800 */
[----:B------:R-:W-:Y:S02]  /*4420*/  IMAD R14, R19, 0x2, R3 ;  /* 0x00000002130e7824 */ /* 0x000fe400078e0203 */
[----:B----4-:R1:W-:Y:S01]  /*4430*/  STL [R1+0x290], R8 ;  /* 0x0002900801007387 */ /* 0x0103e20000100800 */
[----:B--2---:R-:W-:-:S03]  /*4440*/  LEA R10, P0, R23, R26, 0x1 ;  /* 0x0000001a170a7211 */ /* 0x004fc600078008ff */
[----:B-----5:R2:W-:Y:S01]  /*4450*/  STL [R1+0x28c], R21 ;  /* 0x00028c1501007387 */ /* 0x0205e20000100800 */
[----:B-1----:R-:W-:-:S03]  /*4460*/  LEA R8, P1, R9, R26, 0x1 ;  /* 0x0000001a09087211 */ /* 0x002fc600078208ff */
[----:B--2---:R-:W2:Y:S01]  /*4470*/  LDL.LU R21, [R1+0x18] ;  /* 0x0000180001157983 */ /* 0x004ea20000300800 */
[----:B------:R-:W-:-:S03]  /*4480*/  LEA.HI.X.SX32 R9, R9, R27, 0x1, P1 ;  /* 0x0000001b09097211 */ /* 0x000fc600008f0eff */
[----:B------:R-:W-:Y:S01]  /*4490*/  STL [R1+0x180], R3 ;  /* 0x0001800301007387 */ /* 0x000fe20000100800 */
[----:B------:R-:W-:-:S03]  /*44a0*/  LEA.HI.X.SX32 R11, R23, R27, 0x1, P0 ;  /* 0x0000001b170b7211 */ /* 0x000fc600000f0eff */
[----:B------:R1:W4:Y:S04]  /*44b0*/  LDG.E.U16 R23, [R8.64] ;  /* 0x0000000408177981 */ /* 0x000328000c1e1500 */
[----:B------:R-:W5:Y:S01]  /*44c0*/  LDG.E.U16 R11, [R10.64] ;  /* 0x000000040a0b7981 */ /* 0x000f62000c1e1500 */
[----:B-1----:R-:W-:-:S04]  /*44d0*/  LEA R8, P0, R20, R26, 0x1 ;  /* 0x0000001a14087211 */ /* 0x002fc800078008ff */
[----:B------:R-:W-:-:S06]  /*44e0*/  LEA.HI.X.SX32 R9, R20, R27, 0x1, P0 ;  /* 0x0000001b14097211 */ /* 0x000fcc00000f0eff */
[----:B------:R-:W2:Y:S04]  /*44f0*/  LDG.E.U16 R9, [R8.64] ;  /* 0x0000000408097981 */ /* 0x000ea8000c1e1500 */
[----:B---3--:R1:W-:Y:S02]  /*4500*/  STL [R1+0x288], R18 ;  /* 0x0002881201007387 */ /* 0x0083e40000100800 */
[C---:B-1----:R-:W-:Y:S02]  /*4510*/  LEA R18, R19.reuse, R14, 0x1 ;  /* 0x0000000e13127211 */ /* 0x042fe400078e08ff */
[----:B------:R1:W-:Y:S03]  /*4520*/  STL [R1+0x284], R15 ;  /* 0x0002840f01007387 */ /* 0x0003e60000100800 */
[C---:B------:R-:W-:Y:S01]  /*4530*/  IMAD R28, R19.reuse, 0x2, R18 ;  /* 0x00000002131c7824 */ /* 0x040fe200078e0212 */
[----:B-1----:R-:W3:Y:S04]  /*4540*/  LDL.LU R15, [R1+0x20] ;  /* 0x00002000010f7983 */ /* 0x002ee80000300800 */
[----:B------:R1:W-:Y:S04]  /*4550*/  STL [R1+0x280], R29 ;  /* 0x0002801d01007387 */ /* 0x0003e80000100800 */
[----:B-1----:R-:W3:Y:S04]  /*4560*/  LDL.LU R29, [R1+0x10] ;  /* 0x00001000011d7983 */ /* 0x002ee80000300800 */
[----:B------:R1:W-:Y:S04]  /*4570*/  STL [R1+0x1294], R18 ;  /* 0x0012941201007387 */ /* 0x0003e80000100800 */
[----:B-1----:R-:W3:Y:S01]  /*4580*/  LDL.LU R18, [R1+0x1c] ;  /* 0x00001c0001127983 */ /* 0x002ee20000300800 */
[----:B------:R-:W-:Y:S01]  /*4590*/  IMAD R3, R19, 0x2, R28 ;  /* 0x0000000213037824 */ /* 0x000fe200078e021c */
[----:B0-----:R-:W-:-:S02]  /*45a0*/  LEA R6, P0, R25, R26, 0x1 ;  /* 0x0000001a19067211 */ /* 0x001fc400078008ff */
[----:B------:R0:W-:Y:S01]  /*45b0*/  STL [R1+0x27c], R13 ;  /* 0x00027c0d01007387 */ /* 0x0001e20000100800 */
[----:B------:R-:W-:-:S03]  /*45c0*/  LEA R12, P1, R22, R26, 0x1 ;  /* 0x0000001a160c7211 */ /* 0x000fc600078208ff */
[----:B------:R-:W3:Y:S04]  /*45d0*/  LDL.LU R20, [R1] ;  /* 0x0000000001147983 */ /* 0x000ee80000300800 */
[----:B------:R1:W-:Y:S04]  /*45e0*/  STL [R1+0x278], R7 ;  /* 0x0002780701007387 */ /* 0x0003e80000100800 */
[----:B------:R4:W-:Y:S01]  /*45f0*/  STL [R1+0x178], R3 ;  /* 0x0001780301007387 */ /* 0x0009e20000100800 */
[-C--:B0-----:R-:W-:Y:S02]  /*4600*/  LEA.HI.X.SX32 R13, R22, R27.reuse, 0x1, P1 ;  /* 0x0000001b160d7211 */ /* 0x081fe400008f0eff */
[----:B-1----:R-:W-:Y:S01]  /*4610*/  LEA.HI.X.SX32 R7, R25, R27, 0x1, P0 ;  /* 0x0000001b19077211 */ /* 0x002fe200000f0eff */
[----:B------:R-:W-:-:S02]  /*4620*/  IMAD.MOV.U32 R25, RZ, RZ, c[0x0][0x198] ;  /* 0x00006600ff197624 */ /* 0x000fc400078e00ff */
[----:B------:R3:W3:Y:S01]  /*4630*/  LDG.E.U16 R22, [R12.64] ;  /* 0x000000040c167981 */ /* 0x0006e2000c1e1500 */
[----:B----4-:R-:W-:-:S03]  /*4640*/  LEA R3, R19, R3, 0x1 ;  /* 0x0000000313037211 */ /* 0x010fc600078e08ff */
[----:B------:R0:W-:Y:S02]  /*4650*/  STL [R1+0x274], R23 ;  /* 0x0002741701007387 */ /* 0x0001e40000100800 */
[C---:B------:R-:W-:Y:S02]  /*4660*/  IMAD R19, R25.reuse, 0x2, R3 ;  /* 0x0000000219137824 */ /* 0x040fe400078e0203 */
[----:B------:R1:W4:Y:S03]  /*4670*/  LDG.E.U16 R6, [R6.64] ;  /* 0x0000000406067981 */ /* 0x000326000c1e1500 */
[----:B0-----:R-:W-:Y:S01]  /*4680*/  LEA R23, R25, R19, 0x1 ;  /* 0x0000001319177211 */ /* 0x001fe200078e08ff */
[----:B-----5:R-:W-:Y:S04]  /*4690*/  STL [R1+0x270], R11 ;  /* 0x0002700b01007387 */ /* 0x020fe80000100800 */
[----:B--2---:R-:W-:Y:S01]  /*46a0*/  STL [R1+0x26c], R9 ;  /* 0x00026c0901007387 */ /* 0x004fe20000100800 */
[----:B---3--:R-:W-:-:S04]  /*46b0*/  LEA R12, P0, R18, R26, 0x1 ;  /* 0x0000001a120c7211 */ /* 0x008fc800078008ff */
[----:B------:R-:W-:Y:S01]  /*46c0*/  LEA.HI.X.SX32 R13, R18, R27, 0x1, P0 ;  /* 0x0000001b120d7211 */ /* 0x000fe200000f0eff */
[----:B------:R-:W-:-:S04]  /*46d0*/  IMAD R18, R25, 0x2, R23 ;  /* 0x0000000219127824 */ /* 0x000fc800078e0217 */
[----:B-1----:R-:W-:Y:S01]  /*46e0*/  IMAD R7, R25, 0x2, R18 ;  /* 0x0000000219077824 */ /* 0x002fe200078e0212 */
[----:B------:R0:W-:Y:S04]  /*46f0*/  STL [R1+0x170], R18 ;  /* 0x0001701201007387 */ /* 0x0001e80000100800 */
[----:B0-----:R0:W2:Y:S01]  /*4700*/  LDG.E.U16 R18, [R12.64] ;  /* 0x000000040c127981 */ /* 0x0010a2000c1e1500 */
[CC--:B------:R-:W-:Y:S02]  /*4710*/  LEA R10, P1, R24.reuse, R26.reuse, 0x1 ;  /* 0x0000001a180a7211 */ /* 0x0c0fe400078208ff */
[----:B------:R-:W-:Y:S02]  /*4720*/  LEA R8, P0, R21, R26, 0x1 ;  /* 0x0000001a15087211 */ /* 0x000fe400078008ff */
[----:B------:R-:W-:-:S02]  /*4730*/  LEA.HI.X.SX32 R11, R24, R27, 0x1, P1 ;  /* 0x0000001b180b7211 */ /* 0x000fc400008f0eff */
[----:B------:R-:W-:Y:S01]  /*4740*/  LEA.HI.X.SX32 R9, R21, R27, 0x1, P0 ;  /* 0x0000001b15097211 */ /* 0x000fe200000f0eff */
[----:B------:R-:W-:Y:S04]  /*4750*/  STL [R1+0x268], R22 ;  /* 0x0002681601007387 */ /* 0x000fe80000100800 */
[----:B------:R1:W3:Y:S04]  /*4760*/  LDG.E.U16 R24, [R10.64] ;  /* 0x000000040a187981 */ /* 0x0002e8000c1e1500 */
[----:B----4-:R-:W-:Y:S01]  /*4770*/  STL [R1+0x264], R6 ;  /* 0x0002640601007387 */ /* 0x010fe20000100800 */
[----:B0-----:R-:W-:-:S02]  /*4780*/  LEA R12, P1, R29, R26, 0x1 ;  /* 0x0000001a1d0c7211 */ /* 0x001fc400078208ff */
[----:B-1----:R-:W-:-:S04]  /*4790*/  LEA R10, P0, R15, R26, 0x1 ;  /* 0x0000001a0f0a7211 */ /* 0x002fc800078008ff */
[-C--:B------:R-:W-:Y:S02]  /*47a0*/  LEA.HI.X.SX32 R11, R15, R27.reuse, 0x1, P0 ;  /* 0x0000001b0f0b7211 */ /* 0x080fe400000f0eff */
[----:B------:R-:W-:-:S03]  /*47b0*/  LEA.HI.X.SX32 R13, R29, R27, 0x1, P1 ;  /* 0x0000001b1d0d7211 */ /* 0x000fc600008f0eff */
[----:B------:R0:W4:Y:S04]  /*47c0*/  LDG.E.U16 R29, [R10.64] ;  /* 0x000000040a1d7981 */ /* 0x000128000c1e1500 */
[----:B--2---:R1:W-:Y:S04]  /*47d0*/  STL [R1+0x260], R18 ;  /* 0x0002601201007387 */ /* 0x0043e80000100800 */
[----:B-1----:R1:W2:Y:S01]  /*47e0*/  LDG.E.U16 R18, [R8.64] ;  /* 0x0000000408127981 */ /* 0x0022a2000c1e1500 */
[----:B------:R-:W-:-:S05]  /*47f0*/  LEA R21, R25, R7, 0x1 ;  /* 0x0000000719157211 */ /* 0x000fca00078e08ff */
[----:B------:R-:W-:-:S04]  /*4800*/  IMAD R22, R25, 0x2, R21 ;  /* 0x0000000219167824 */ /* 0x000fc800078e0215 */
[----:B------:R-:W-:Y:S01]  /*4810*/  IMAD R6, R25, 0x2, R22 ;  /* 0x0000000219067824 */ /* 0x000fe200078e0216 */
[----:B-1----:R-:W-:-:S04]  /*4820*/  LEA R8, P0, R20, R26, 0x1 ;  /* 0x0000001a14087211 */ /* 0x002fc800078008ff */
[----:B------:R1:W-:Y:S01]  /*4830*/  STL [R1+0x168], R6 ;  /* 0x0001680601007387 */ /* 0x0003e20000100800 */
[-C--:B------:R-:W-:Y:S02]  /*4840*/  LEA.HI.X.SX32 R9, R20, R27.reuse, 0x1, P0 ;  /* 0x0000001b14097211 */ /* 0x080fe400000f0eff */
[C---:B-1----:R-:W-:Y:S01]  /*4850*/  LEA R6, R25.reuse, R6, 0x1 ;  /* 0x0000000619067211 */ /* 0x042fe200078e08ff */
[----:B---3--:R1:W-:Y:S04]  /*4860*/  STL [R1+0x25c], R24 ;  /* 0x00025c1801007387 */ /* 0x0083e80000100800 */
[C---:B------:R-:W-:Y:S01]  /*4870*/  IMAD R20, R25.reuse, 0x2, R6 ;  /* 0x0000000219147824 */ /* 0x040fe200078e0206 */
[C---:B0-----:R-:W-:Y:S01]  /*4880*/  LEA R10, P0, R16.reuse, R26, 0x1 ;  /* 0x0000001a100a7211 */ /* 0x041fe200078008ff */
[----:B------:R0:W3:Y:S02]  /*4890*/  LDG.E.U16 R9, [R8.64] ;  /* 0x0000000408097981 */ /* 0x0000e4000c1e1500 */
[C---:B------:R-:W-:Y:S01]  /*48a0*/  IMAD R15, R25.reuse, 0x2, R20 ;  /* 0x00000002190f7824 */ /* 0x040fe200078e0214 */
[----:B------:R-:W-:Y:S01]  /*48b0*/  LEA.HI.X.SX32 R11, R16, R27, 0x1, P0 ;  /* 0x0000001b100b7211 */ /* 0x000fe200000f0eff */
[----:B-1----:R1:W5:Y:S04]  /*48c0*/  LDG.E.U16 R24, [R12.64] ;  /* 0x000000040c187981 */ /* 0x002368000c1e1500 */
[----:B--2---:R2:W-:Y:S02]  /*48d0*/  STL [R1+0x258], R18 ;  /* 0x0002581201007387 */ /* 0x0045e40000100800 */
[----:B--2---:R-:W-:-:S05]  /*48e0*/  LEA R18, R25, R15, 0x1 ;  /* 0x0000000f19127211 */ /* 0x004fca00078e08ff */
[----:B------:R-:W-:Y:S04]  /*48f0*/  STL [R1+0x160], R18 ;  /* 0x0001601201007387 */ /* 0x000fe80000100800 */
[----:B----4-:R2:W-:Y:S04]  /*4900*/  STL [R1+0x254], R29 ;  /* 0x0002541d01007387 */ /* 0x0105e80000100800 */
[----:B--2---:R2:W4:Y:S01]  /*4910*/  LDG.E.U16 R29, [R10.64] ;  /* 0x000000040a1d7981 */ /* 0x004522000c1e1500 */
[-C--:B-1----:R-:W-:Y:S01]  /*4920*/  LEA R12, P1, R17, R26.reuse, 0x1 ;  /* 0x0000001a110c7211 */ /* 0x082fe200078208ff */
[----:B0-----:R-:W-:Y:S01]  /*4930*/  IMAD R8, R25, 0x2, R18 ;  /* 0x0000000219087824 */ /* 0x001fe200078e0212 */
[----:B------:R-:W-:-:S02]  /*4940*/  LEA R16, P0, R2, R26, 0x1 ;  /* 0x0000001a02107211 */ /* 0x000fc400078008ff */
[-C--:B------:R-:W-:Y:S02]  /*4950*/  LEA.HI.X.SX32 R13, R17, R27.reuse, 0x1, P1 ;  /* 0x0000001b110d7211 */ /* 0x080fe400008f0eff */
[-C--:B------:R-:W-:Y:S01]  /*4960*/  LEA.HI.X.SX32 R17, R2, R27.reuse, 0x1, P0 ;  /* 0x0000001b02117211 */ /* 0x080fe200000f0eff */
[C---:B------:R-:W-:Y:S01]  /*4970*/  IMAD R2, R25.reuse, 0x2, R8 ;  /* 0x0000000219027824 */ /* 0x040fe200078e0208 */
[C---:B--2---:R-:W-:Y:S01]  /*4980*/  LEA R10, P0, R4.reuse, R26, 0x1 ;  /* 0x0000001a040a7211 */ /* 0x044fe200078008ff */
[----:B-----5:R0:W-:Y:S03]  /*4990*/  STL [R1+0x250], R24 ;  /* 0x0002501801007387 */ /* 0x0201e60000100800 */
[----:B------:R-:W-:Y:S01]  /*49a0*/  LEA.HI.X.SX32 R11, R4, R27, 0x1, P0 ;  /* 0x0000001b040b7211 */ /* 0x000fe200000f0eff */
[----:B---3--:R1:W-:Y:S05]  /*49b0*/  STL [R1+0x24c], R9 ;  /* 0x00024c0901007387 */ /* 0x0083ea0000100800 */
[----:B------:R2:W3:Y:S04]  /*49c0*/  LDG.E.U16 R11, [R10.64] ;  /* 0x000000040a0b7981 */ /* 0x0004e8000c1e1500 */
[----:B0-----:R0:W5:Y:S01]  /*49d0*/  LDG.E.U16 R24, [R12.64] ;  /* 0x000000040c187981 */ /* 0x001162000c1e1500 */
[----:B-1----:R-:W-:-:S05]  /*49e0*/  LEA R9, R25, R2, 0x1 ;  /* 0x0000000219097211 */ /* 0x002fca00078e08ff */
[----:B------:R-:W-:Y:S01]  /*49f0*/  IMAD R18, R25, 0x2, R9 ;  /* 0x0000000219127824 */ /* 0x000fe200078e0209 */
[----:B0-----:R-:W-:-:S04]  /*4a00*/  LEA R12, P1, R5, R26, 0x1 ;  /* 0x0000001a050c7211 */ /* 0x001fc800078208ff */
[----:B------:R-:W-:Y:S01]  /*4a10*/  LEA.HI.X.SX32 R13, R5, R27, 0x1, P1 ;  /* 0x0000001b050d7211 */ /* 0x000fe200008f0eff */
[----:B------:R-:W-:Y:S01]  /*4a20*/  IMAD R4, R25, 0x2, R18 ;  /* 0x0000000219047824 */ /* 0x000fe200078e0212 */
[----:B----4-:R0:W-:Y:S04]  /*4a30*/  STL [R1+0x248], R29 ;  /* 0x0002481d01007387 */ /* 0x0101e80000100800 */
[----:B0-----:R0:W4:Y:S04]  /*4a40*/  LDG.E.U16 R29, [R16.64] ;  /* 0x00000004101d7981 */ /* 0x001128000c1e1500 */
[----:B------:R1:W-:Y:S01]  /*4a50*/  STL [R1+0x15c], R18 ;  /* 0x00015c1201007387 */ /* 0x0003e20000100800 */
[----:B0-----:R-:W-:-:S04]  /*4a60*/  LEA R16, P0, R14, R26, 0x1 ;  /* 0x0000001a0e107211 */ /* 0x001fc800078008ff */
[----:B------:R-:W-:Y:S01]  /*4a70*/  LEA.HI.X.SX32 R17, R14, R27, 0x1, P0 ;  /* 0x0000001b0e117211 */ /* 0x000fe200000f0eff */
[----:B-1----:R0:W3:Y:S05]  /*4a80*/  LDG.E.U16 R18, [R12.64] ;  /* 0x000000040c127981 */ /* 0x0020ea000c1e1500 */
[----:B------:R1:W3:Y:S01]  /*4a90*/  LDG.E.U16 R17, [R16.64] ;  /* 0x0000000410117981 */ /* 0x0002e2000c1e1500 */
[----:B------:R-:W-:Y:S02]  /*4aa0*/  LEA R5, R25, R4, 0x1 ;  /* 0x0000000419057211 */ /* 0x000fe400078e08ff */
[-C--:B--2---:R-:W-:Y:S01]  /*4ab0*/  LEA R10, P0, R3, R26.reuse, 0x1 ;  /* 0x0000001a030a7211 */ /* 0x084fe200078008ff */
[----:B-----5:R2:W-:Y:S01]  /*4ac0*/  STL [R1+0x244], R24 ;  /* 0x0002441801007387 */ /* 0x0205e20000100800 */
[----:B0-----:R-:W-:Y:S01]  /*4ad0*/  LEA R12, P1, R7, R26, 0x1 ;  /* 0x0000001a070c7211 */ /* 0x001fe200078208ff */
[----:B------:R-:W-:-:S02]  /*4ae0*/  IMAD R14, R25, 0x2, R5 ;  /* 0x00000002190e7824 */ /* 0x000fc400078e0205 */
[----:B--2---:R-:W2:Y:S01]  /*4af0*/  LDL.LU R24, [R1+0x3c] ;  /* 0x00003c0001187983 */ /* 0x004ea20000300800 */
[----:B------:R-:W-:-:S03]  /*4b00*/  LEA.HI.X.SX32 R13, R7, R27, 0x1, P1 ;  /* 0x0000001b070d7211 */ /* 0x000fc600008f0eff */
[----:B----4-:R0:W-:Y:S04]  /*4b10*/  STL [R1+0x240], R29 ;  /* 0x0002401d01007387 */ /* 0x0101e80000100800 */
[----:B0-----:R-:W4:Y:S04]  /*4b20*/  LDL.LU R29, [R1+0x2c] ;  /* 0x00002c00011d7983 */ /* 0x001f280000300800 */
[----:B---3--:R0:W-:Y:S04]  /*4b30*/  STL [R1+0x23c], R11 ;  /* 0x00023c0b01007387 */ /* 0x0081e80000100800 */
[----:B------:R3:W-:Y:S01]  /*4b40*/  STL [R1+0x238], R18 ;  /* 0x0002381201007387 */ /* 0x0007e20000100800 */
[-C--:B0-----:R-:W-:Y:S01]  /*4b50*/  LEA.HI.X.SX32 R11, R3, R27.reuse, 0x1, P0 ;  /* 0x0000001b030b7211 */ /* 0x081fe200000f0eff */
[----:B------:R-:W-:Y:S01]  /*4b60*/  IMAD R3, R25, 0x2, R14 ;  /* 0x0000000219037824 */ /* 0x000fe200078e020e */
[C---:B-1----:R-:W-:Y:S01]  /*4b70*/  LEA R16, P0, R6.reuse, R26, 0x1 ;  /* 0x0000001a06107211 */ /* 0x042fe200078008ff */
[----:B---3--:R-:W3:Y:S04]  /*4b80*/  LDL.LU R18, [R1+0x28] ;  /* 0x0000280001127983 */ /* 0x008ee80000300800 */
[----:B------:R-:W-:Y:S04]  /*4b90*/  STL [R1+0x158], R3 ;  /* 0x0001580301007387 */ /* 0x000fe80000100800 */
[----:B------:R0:W5:Y:S04]  /*4ba0*/  LDG.E.U16 R10, [R10.64] ;  /* 0x000000040a0a7981 */ /* 0x000168000c1e1500 */
[----:B------:R1:W-:Y:S04]  /*4bb0*/  STL [R1+0x234], R17 ;  /* 0x0002341101007387 */ /* 0x0003e80000100800 */
[----:B0-----:R0:W2:Y:S01]  /*4bc0*/  LDG.E.U16 R11, [R12.64] ;  /* 0x000000040c0b7981 */ /* 0x0010a2000c1e1500 */
[----:B-1----:R-:W-:-:S02]  /*4bd0*/  LEA.HI.X.SX32 R17, R6, R27, 0x1, P0 ;  /* 0x0000001b06117211 */ /* 0x002fc400000f0eff */
[----:B0-----:R-:W-:-:S04]  /*4be0*/  LEA R12, P0, R8, R26, 0x1 ;  /* 0x0000001a080c7211 */ /* 0x001fc800078008ff */
[----:B------:R0:W3:Y:S01]  /*4bf0*/  LDG.E.U16 R17, [R16.64] ;  /* 0x0000000410117981 */ /* 0x0000e2000c1e1500 */
[----:B------:R-:W-:-:S06]  /*4c00*/  LEA.HI.X.SX32 R13, R8, R27, 0x1, P0 ;  /* 0x0000001b080d7211 */ /* 0x000fcc00000f0eff */
[----:B------:R-:W4:Y:S01]  /*4c10*/  LDG.E.U16 R13, [R12.64] ;  /* 0x000000040c0d7981 */ /* 0x000f22000c1e1500 */
[----:B------:R-:W-:-:S04]  /*4c20*/  LEA R7, R25, R3, 0x1 ;  /* 0x0000000319077211 */ /* 0x000fc800078e08ff */
[-C--:B0-----:R-:W-:Y:S01]  /*4c30*/  LEA R16, P0, R7, R26.reuse, 0x1 ;  /* 0x0000001a07107211 */ /* 0x081fe200078008ff */
[----:B------:R-:W-:Y:S01]  /*4c40*/  IMAD R3, R25, 0x2, R7 ;  /* 0x0000000219037824 */ /* 0x000fe200078e0207 */
[----:B--2---:R-:W-:Y:S04]  /*4c50*/  STL [R1+0x22c], R11 ;  /* 0x00022c0b01007387 */ /* 0x004fe80000100800 */
[----:B-----5:R0:W-:Y:S04]  /*4c60*/  STL [R1+0x230], R10 ;  /* 0x0002300a01007387 */ /* 0x0201e80000100800 */
[----:B------:R-:W2:Y:S01]  /*4c70*/  LDL.LU R8, [R1+0x4] ;  /* 0x0000040001087983 */ /* 0x000ea20000300800 */
[----:B0-----:R-:W-:-:S03]  /*4c80*/  LEA R10, P1, R4, R26, 0x1 ;  /* 0x0000001a040a7211 */ /* 0x001fc600078208ff */
[----:B---3--:R0:W-:Y:S01]  /*4c90*/  STL [R1+0x228], R17 ;  /* 0x0002281101007387 */ /* 0x0081e20000100800 */
[----:B------:R-:W-:-:S06]  /*4ca0*/  LEA.HI.X.SX32 R11, R4, R27, 0x1, P1 ;  /* 0x0000001b040b7211 */ /* 0x000fcc00008f0eff */
[----:B------:R-:W3:Y:S01]  /*4cb0*/  LDG.E.U16 R11, [R10.64] ;  /* 0x000000040a0b7981 */ /* 0x000ee2000c1e1500 */
[----:B0-----:R-:W-:-:S03]  /*4cc0*/  LEA.HI.X.SX32 R17, R7, R27, 0x1, P0 ;  /* 0x0000001b07117211 */ /* 0x001fc600000f0eff */
[----:B------:R-:W5:Y:S04]  /*4cd0*/  LDL.LU R7, [R1+0x8] ;  /* 0x0000080001077983 */ /* 0x000f680000300800 */
[----:B----4-:R0:W-:Y:S04]  /*4ce0*/  STL [R1+0x224], R13 ;  /* 0x0002240d01007387 */ /* 0x0101e80000100800 */
[----:B------:R-:W4:Y:S04]  /*4cf0*/  LDG.E.U16 R17, [R16.64] ;  /* 0x0000000410117981 */ /* 0x000f28000c1e1500 */
[----:B0-----:R-:W2:Y:S01]  /*4d00*/  LDL.LU R13, [R1+0x38] ;  /* 0x00003800010d7983 */ /* 0x001ea20000300800 */
[----:B------:R-:W-:-:S02]  /*4d10*/  IMAD R6, R25, 0x2, R3 ;  /* 0x0000000219067824 */ /* 0x000fc400078e0203 */
[----:B------:R-:W-:-:S03]  /*4d20*/  IMAD.MOV.U32 R4, RZ, RZ, c[0x0][0x198] ;  /* 0x00006600ff047624 */ /* 0x000fc600078e00ff */
[----:B------:R-:W-:-:S05]  /*4d30*/  LEA R25, R25, R6, 0x1 ;  /* 0x0000000619197211 */ /* 0x000fca00078e08ff */
[----:B------:R-:W-:-:S05]  /*4d40*/  IMAD R4, R4, 0x2, R25 ;  /* 0x0000000204047824 */ /* 0x000fca00078e0219 */
[CC--:B------:R-:W-:Y:S01]  /*4d50*/  LEA R12, P1, R4.reuse, R26.reuse, 0x1 ;  /* 0x0000001a040c7211 */ /* 0x0c0fe200078208ff */
[----:B---3--:R0:W-:Y:S04]  /*4d60*/  STL [R1+0x220], R11 ;  /* 0x0002200b01007387 */ /* 0x0081e80000100800 */
[----:B----4-:R1:W-:Y:S01]  /*4d70*/  STL [R1+0x21c], R17 ;  /* 0x00021c1101007387 */ /* 0x0103e20000100800 */
[----:B--2---:R-:W-:Y:S02]  /*4d80*/  LEA R10, P0, R13, R26, 0x1 ;  /* 0x0000001a0d0a7211 */ /* 0x004fe400078008ff */
[----:B0-----:R-:W-:Y:S02]  /*4d90*/  MOV R11, R13 ;  /* 0x0000000d000b7202 */ /* 0x001fe40000000f00 */
[----:B------:R-:W-:-:S02]  /*4da0*/  LEA.HI.X.SX32 R13, R4, R27, 0x1, P1 ;  /* 0x0000001b040d7211 */ /* 0x000fc400008f0eff */
[----:B------:R-:W-:-:S03]  /*4db0*/  LEA.HI.X.SX32 R11, R11, R27, 0x1, P0 ;  /* 0x0000001b0b0b7211 */ /* 0x000fc600000f0eff */
[----:B-1----:R0:W2:Y:S04]  /*4dc0*/  LDG.E.U16 R17, [R12.64] ;  /* 0x000000040c117981 */ /* 0x0020a8000c1e1500 */
[----:B------:R-:W3:Y:S01]  /*4dd0*/  LDG.E.U16 R11, [R10.64] ;  /* 0x000000040a0b7981 */ /* 0x000ee2000c1e1500 */
[-C--:B------:R-:W-:Y:S02]  /*4de0*/  LEA R16, P0, R24, R26.reuse, 0x1 ;  /* 0x0000001a18107211 */ /* 0x080fe400078008ff */
[----:B0-----:R-:W-:-:S04]  /*4df0*/  LEA R12, P1, R29, R26, 0x1 ;  /* 0x0000001a1d0c7211 */ /* 0x001fc800078208ff */
[----:B------:R-:W-:-:S06]  /*4e00*/  LEA.HI.X.SX32 R13, R29, R27, 0x1, P1 ;  /* 0x0000001b1d0d7211 */ /* 0x000fcc00008f0eff */
[----:B------:R0:W4:Y:S04]  /*4e10*/  LDG.E.U16 R13, [R12.64] ;  /* 0x000000040c0d7981 */ /* 0x000128000c1e1500 */
[----:B--2---:R1:W-:Y:S02]  /*4e20*/  STL [R1+0x218], R17 ;  /* 0x0002181101007387 */ /* 0x0043e40000100800 */
[----:B-1----:R-:W-:Y:S02]  /*4e30*/  LEA.HI.X.SX32 R17, R24, R27, 0x1, P0 ;  /* 0x0000001b18117211 */ /* 0x002fe400000f0eff */
[----:B------:R-:W2:Y:S04]  /*4e40*/  LDL.LU R24, [R1+0x129c] ;  /* 0x00129c0001187983 */ /* 0x000ea80000300800 */
[----:B------:R-:W2:Y:S04]  /*4e50*/  LDL.LU R29, [R1+0x1298] ;  /* 0x00129800011d7983 */ /* 0x000ea80000300800 */
[----:B---3--:R1:W-:Y:S04]  /*4e60*/  STL [R1+0x214], R11 ;  /* 0x0002140b01007387 */ /* 0x0083e80000100800 */
[----:B-1----:R5:W3:Y:S01]  /*4e70*/  LDG.E.U16 R11, [R16.64] ;  /* 0x00000004100b7981 */ /* 0x002ae2000c1e1500 */
[----:B------:R-:W-:-:S02]  /*4e80*/  LEA R10, P0, R18, R26, 0x1 ;  /* 0x0000001a120a7211 */ /* 0x000fc400078008ff */
[----:B-----5:R-:W-:-:S04]  /*4e90*/  LEA R16, P1, R7, R26, 0x1 ;  /* 0x0000001a07107211 */ /* 0x020fc800078208ff */
[-C--:B------:R-:W-:Y:S01]  /*4ea0*/  LEA.HI.X.SX32 R17, R7, R27.reuse, 0x1, P1 ;  /* 0x0000001b07117211 */ /* 0x080fe200008f0eff */
[----:B---3--:R1:W-:Y:S02]  /*4eb0*/  STL [R1+0x210], R11 ;  /* 0x0002100b01007387 */ /* 0x0083e40000100800 */
[----:B-1----:R-:W-:Y:S02]  /*4ec0*/  LEA.HI.X.SX32 R11, R18, R27, 0x1, P0 ;  /* 0x0000001b120b7211 */ /* 0x002fe400000f0eff */
[----:B------:R-:W3:Y:S04]  /*4ed0*/  LDL.LU R18, [R1+0x1294] ;  /* 0x0012940001127983 */ /* 0x000ee80000300800 */
[----:B------:R-:W5:Y:S01]  /*4ee0*/  LDG.E.U16 R7, [R10.64] ;  /* 0x000000040a077981 */ /* 0x000f62000c1e1500 */
[----:B0-----:R-:W-:-:S03]  /*4ef0*/  LEA R12, P0, R8, R26, 0x1 ;  /* 0x0000001a080c7211 */ /* 0x001fc600078008ff */
[----:B----4-:R0:W-:Y:S02]  /*4f00*/  STL [R1+0x20c], R13 ;  /* 0x00020c0d01007387 */ /* 0x0101e40000100800 */
[----:B0-----:R-:W-:Y:S02]  /*4f10*/  LEA.HI.X.SX32 R13, R8, R27, 0x1, P0 ;  /* 0x0000001b080d7211 */ /* 0x001fe400000f0eff */
[----:B------:R0:W4:Y:S04]  /*4f20*/  LDG.E.U16 R8, [R16.64] ;  /* 0x0000000410087981 */ /* 0x000128000c1e1500 */
[----:B-----5:R1:W-:Y:S04]  /*4f30*/  STL [R1+0x208], R7 ;  /* 0x0002080701007387 */ /* 0x0203e80000100800 */
[----:B-1----:R-:W5:Y:S01]  /*4f40*/  LDG.E.U16 R7, [R12.64] ;  /* 0x000000040c077981 */ /* 0x002f62000c1e1500 */
[----:B--2---:R-:W-:-:S02]  /*4f50*/  LEA R10, P1, R29, R26, 0x1 ;  /* 0x0000001a1d0a7211 */ /* 0x004fc400078208ff */
[C---:B0-----:R-:W-:Y:S02]  /*4f60*/  LEA R16, P0, R24.reuse, R26, 0x1 ;  /* 0x0000001a18107211 */ /* 0x041fe400078008ff */
[-C--:B------:R-:W-:Y:S01]  /*4f70*/  LEA.HI.X.SX32 R11, R29, R27.reuse, 0x1, P1 ;  /* 0x0000001b1d0b7211 */ /* 0x080fe200008f0eff */
[----:B----4-:R0:W-:Y:S01]  /*4f80*/  STL [R1+0x204], R8 ;  /* 0x0002040801007387 */ /* 0x0101e20000100800 */
[----:B------:R-:W-:-:S03]  /*4f90*/  LEA.HI.X.SX32 R17, R24, R27, 0x1, P0 ;  /* 0x0000001b18117211 */ /* 0x000fc600000f0eff */
[----:B------:R-:W2:Y:S04]  /*4fa0*/  LDL.LU R24, [R1+0x40] ;  /* 0x0000400001187983 */ /* 0x000ea80000300800 */
[----:B------:R-:W4:Y:S04]  /*4fb0*/  LDL.LU R29, [R1+0x34] ;  /* 0x00003400011d7983 */ /* 0x000f280000300800 */
[----:B0-----:R0:W2:Y:S04]  /*4fc0*/  LDG.E.U16 R8, [R10.64] ;  /* 0x000000040a087981 */ /* 0x0010a8000c1e1500 */
[----:B-----5:R1:W-:Y:S04]  /*4fd0*/  STL [R1+0x200], R7 ;  /* 0x0002000701007387 */ /* 0x0203e80000100800 */
[----:B-1----:R-:W5:Y:S01]  /*4fe0*/  LDG.E.U16 R7, [R16.64] ;  /* 0x0000000410077981 */ /* 0x002f62000c1e1500 */
[----:B---3--:R-:W-:-:S04]  /*4ff0*/  LEA R12, P1, R18, R26, 0x1 ;  /* 0x0000001a120c7211 */ /* 0x008fc800078208ff */
[-C--:B------:R-:W-:Y:S02]  /*5000*/  LEA.HI.X.SX32 R13, R18, R27.reuse, 0x1, P1 ;  /* 0x0000001b120d7211 */ /* 0x080fe400008f0eff */
[-C--:B------:R-:W-:Y:S02]  /*5010*/  LEA R18, P0, R19, R26.reuse, 0x1 ;  /* 0x0000001a13127211 */ /* 0x080fe400078008ff */
[-C--:B0-----:R-:W-:Y:S01]  /*5020*/  LEA R10, P1, R21, R26.reuse, 0x1 ;  /* 0x0000001a150a7211 */ /* 0x081fe200078208ff */
[----:B--2---:R0:W-:Y:S01]  /*5030*/  STL [R1+0x1fc], R8 ;  /* 0x0001fc0801007387 */ /* 0x0041e20000100800 */
[-C--:B------:R-:W-:Y:S02]  /*5040*/  LEA.HI.X.SX32 R19, R19, R27.reuse, 0x1, P0 ;  /* 0x0000001b13137211 */ /* 0x080fe400000f0eff */
[----:B------:R-:W-:Y:S01]  /*5050*/  LEA.HI.X.SX32 R11, R21, R27, 0x1, P1 ;  /* 0x0000001b150b7211 */ /* 0x000fe200008f0eff */
[----:B------:R1:W2:Y:S04]  /*5060*/  LDG.E.U16 R13, [R12.64] ;  /* 0x000000040c0d7981 */ /* 0x0002a8000c1e1500 */
[----:B0-----:R-:W3:Y:S04]  /*5070*/  LDL.LU R8, [R1+0x30] ;  /* 0x0000300001087983 */ /* 0x001ee80000300800 */
[----:B------:R-:W2:Y:S04]  /*5080*/  LDL.LU R21, [R1+0x44] ;  /* 0x0000440001157983 */ /* 0x000ea80000300800 */
[----:B-----5:R0:W-:Y:S04]  /*5090*/  STL [R1+0x1f4], R7 ;  /* 0x0001f40701007387 */ /* 0x0201e80000100800 */
[----:B0-----:R0:W5:Y:S04]  /*50a0*/  LDG.E.U16 R7, [R18.64] ;  /* 0x0000000412077981 */ /* 0x001168000c1e1500 */
[----:B0-----:R0:W3:Y:S04]  /*50b0*/  LDG.E.U16 R18, [R10.64] ;  /* 0x000000040a127981 */ /* 0x0010e8000c1e1500 */
[----:B------:R-:W4:Y:S01]  /*50c0*/  LDL.LU R19, [R1+0x48] ;  /* 0x0000480001137983 */ /* 0x000f220000300800 */
[----:B------:R-:W-:-:S04]  /*50d0*/  LEA R16, P0, R20, R26, 0x1 ;  /* 0x0000001a14107211 */ /* 0x000fc800078008ff */
[----:B------:R-:W-:Y:S02]  /*50e0*/  LEA.HI.X.SX32 R17, R20, R27, 0x1, P0 ;  /* 0x0000001b14117211 */ /* 0x000fe400000f0eff */
[-C--:B-1----:R-:W-:Y:S01]  /*50f0*/  LEA R12, P0, R2, R26.reuse, 0x1 ;  /* 0x0000001a020c7211 */ /* 0x082fe200078008ff */
[----:B--2---:R1:W-:Y:S01]  /*5100*/  STL [R1+0x1ec], R13 ;  /* 0x0001ec0d01007387 */ /* 0x0043e20000100800 */
[----:B0-----:R-:W-:-:S03]  /*5110*/  LEA R10, P1, R5, R26, 0x1 ;  /* 0x0000001a050a7211 */ /* 0x001fc600078208ff */
[----:B------:R0:W2:Y:S01]  /*5120*/  LDG.E.U16 R20, [R16.64] ;  /* 0x0000000410147981 */ /* 0x0000a2000c1e1500 */
[-C--:B------:R-:W-:Y:S02]  /*5130*/  LEA.HI.X.SX32 R11, R5, R27.reuse, 0x1, P1 ;  /* 0x0000001b050b7211 */ /* 0x080fe400008f0eff */
[----:B-1----:R-:W-:-:S03]  /*5140*/  LEA.HI.X.SX32 R13, R2, R27, 0x1, P0 ;  /* 0x0000001b020d7211 */ /* 0x002fc600000f0eff */
[----:B------:R4:W2:Y:S04]  /*5150*/  LDG.E.U16 R5, [R10.64] ;  /* 0x000000040a057981 */ /* 0x0008a8000c1e1500 */
[----:B-----5:R-:W-:Y:S04]  /*5160*/  STL [R1+0x1e8], R7 ;  /* 0x0001e80701007387 */ /* 0x020fe80000100800 */
[----:B---3--:R1:W-:Y:S04]  /*5170*/  STL [R1+0x1e0], R18 ;  /* 0x0001e01201007387 */ /* 0x0083e80000100800 */
[----:B-1----:R1:W3:Y:S01]  /*5180*/  LDG.E.U16 R18, [R12.64] ;  /* 0x000000040c127981 */ /* 0x0022e2000c1e1500 */
[----:B------:R-:W-:-:S04]  /*5190*/  IMAD.MOV.U32 R7, RZ, RZ, c[0x0][0x198] ;  /* 0x00006600ff077624 */ /* 0x000fc800078e00ff */
[----:B------:R-:W-:Y:S01]  /*51a0*/  IMAD R4, R7, 0x2, R4 ;  /* 0x0000000207047824 */ /* 0x000fe200078e0204 */
[----:B------:R-:W-:-:S04]  /*51b0*/  LEA R2, P0, R3, R26, 0x1 ;  /* 0x0000001a03027211 */ /* 0x000fc800078008ff */
[CC--:B-1----:R-:W-:Y:S02]  /*51c0*/  LEA R12, P1, R4.reuse, R26.reuse, 0x1 ;  /* 0x0000001a040c7211 */ /* 0x0c2fe400078208ff */
[-C--:B------:R-:W-:Y:S02]  /*51d0*/  LEA.HI.X.SX32 R3, R3, R27.reuse, 0x1, P0 ;  /* 0x0000001b03037211 */ /* 0x080fe400000f0eff */
[-C--:B------:R-:W-:Y:S02]  /*51e0*/  LEA.HI.X.SX32 R13, R4, R27.reuse, 0x1, P1 ;  /* 0x0000001b040d7211 */ /* 0x080fe400008f0eff */
[CC--:B----4-:R-:W-:Y:S01]  /*51f0*/  LEA R10, P0, R19.reuse, R26.reuse, 0x1 ;  /* 0x0000001a130a7211 */ /* 0x0d0fe200078008ff */
[----:B0-----:R0:W4:Y:S03]  /*5200*/  LDG.E.U16 R16, [R2.64] ;  /* 0x0000000402107981 */ /* 0x001126000c1e1500 */
[----:B------:R-:W-:Y:S01]  /*5210*/  LEA.HI.X.SX32 R11, R19, R27, 0x1, P0 ;  /* 0x0000001b130b7211 */ /* 0x000fe200000f0eff */
[----:B------:R1:W5:Y:S04]  /*5220*/  LDG.E.U16 R17, [R12.64] ;  /* 0x000000040c117981 */ /* 0x000368000c1e1500 */
[----:B------:R2:W4:Y:S01]  /*5230*/  LDG.E.U16 R19, [R10.64] ;  /* 0x000000040a137981 */ /* 0x000522000c1e1500 */
[----:B0-----:R-:W-:-:S02]  /*5240*/  LEA R2, P1, R21, R26, 0x1 ;  /* 0x0000001a15027211 */ /* 0x001fc400078208ff */
[CC--:B-1----:R-:W-:Y:S02]  /*5250*/  LEA R12, P0, R24.reuse, R26.reuse, 0x1 ;  /* 0x0000001a180c7211 */ /* 0x0c2fe400078008ff */
[-C--:B------:R-:W-:Y:S02]  /*5260*/  LEA.HI.X.SX32 R3, R21, R27.reuse, 0x1, P1 ;  /* 0x0000001b15037211 */ /* 0x080fe400008f0eff */
[C---:B--2---:R-:W-:Y:S02]  /*5270*/  LEA R10, P1, R29.reuse, R26, 0x1 ;  /* 0x0000001a1d0a7211 */ /* 0x044fe400078208ff */
[-C--:B------:R-:W-:Y:S01]  /*5280*/  LEA.HI.X.SX32 R13, R24, R27.reuse, 0x1, P0 ;  /* 0x0000001b180d7211 */ /* 0x080fe200000f0eff */
[----:B------:R0:W4:Y:S01]  /*5290*/  LDG.E.U16 R21, [R2.64] ;  /* 0x0000000402157981 */ /* 0x000122000c1e1500 */
[----:B------:R-:W-:-:S03]  /*52a0*/  LEA.HI.X.SX32 R11, R29, R27, 0x1, P1 ;  /* 0x0000001b1d0b7211 */ /* 0x000fc600008f0eff */
[----:B------:R1:W4:Y:S01]  /*52b0*/  LDG.E.U16 R24, [R12.64] ;  /* 0x000000040c187981 */ /* 0x000322000c1e1500 */
[----:B0-----:R-:W-:-:S03]  /*52c0*/  LEA R2, P0, R8, R26, 0x1 ;  /* 0x0000001a08027211 */ /* 0x001fc600078008ff */
[----:B------:R0:W-:Y:S01]  /*52d0*/  STL [R1+0x1d4], R20 ;  /* 0x0001d41401007387 */ /* 0x0001e20000100800 */
[----:B-1----:R-:W-:Y:S02]  /*52e0*/  LEA R12, P1, R0, R26, 0x1 ;  /* 0x0000001a000c7211 */ /* 0x002fe400078208ff */
[-C--:B------:R-:W-:Y:S01]  /*52f0*/  LEA.HI.X.SX32 R3, R8, R27.reuse, 0x1, P0 ;  /* 0x0000001b08037211 */ /* 0x080fe200000f0eff */
[----:B0-----:R0:W4:Y:S01]  /*5300*/  LDG.E.U16 R20, [R10.64] ;  /* 0x000000040a147981 */ /* 0x001122000c1e1500 */
[----:B------:R-:W-:-:S03]  /*5310*/  LEA.HI.X.SX32 R13, R0, R27, 0x1, P1 ;  /* 0x0000001b000d7211 */ /* 0x000fc600008f0eff */
[----:B------:R-:W4:Y:S01]  /*5320*/  LDL.LU R0, [R1+0x1290] ;  /* 0x0012900001007983 */ /* 0x000f220000300800 */
[----:B0-----:R-:W-:-:S04]  /*5330*/  LEA R10, P0, R28, R26, 0x1 ;  /* 0x0000001a1c0a7211 */ /* 0x001fc800078008ff */
[----:B------:R-:W-:-:S06]  /*5340*/  LEA.HI.X.SX32 R11, R28, R27, 0x1, P0 ;  /* 0x0000001b1c0b7211 */ /* 0x000fcc00000f0eff */
[----:B------:R0:W4:Y:S04]  /*5350*/  LDG.E.U16 R11, [R10.64] ;  /* 0x000000040a0b7981 */ /* 0x000128000c1e1500 */
[----:B---3--:R1:W-:Y:S04]  /*5360*/  STL [R1+0x1cc], R18 ;  /* 0x0001cc1201007387 */ /* 0x0083e80000100800 */
[----:B------:R3:W-:Y:S04]  /*5370*/  STL [R1+0x1c4], R5 ;  /* 0x0001c40501007387 */ /* 0x0007e80000100800 */
[----:B-1----:R1:W2:Y:S04]  /*5380*/  LDG.E.U16 R18, [R2.64] ;  /* 0x0000000402127981 */ /* 0x0022a8000c1e1500 */
[----:B---3--:R3:W2:Y:S01]  /*5390*/  LDG.E.U16 R5, [R12.64] ;  /* 0x000000040c057981 */ /* 0x0086a2000c1e1500 */
[----:B-1----:R-:W-:-:S03]  /*53a0*/  LEA R2, P1, R23, R26, 0x1 ;  /* 0x0000001a17027211 */ /* 0x002fc600078208ff */
[----:B-----5:R-:W-:Y:S01]  /*53b0*/  STL [R1+0x1b4], R17 ;  /* 0x0001b41101007387 */ /* 0x020fe20000100800 */
[----:B------:R-:W-:-:S03]  /*53c0*/  LEA.HI.X.SX32 R3, R23, R27, 0x1, P1 ;  /* 0x0000001b17037211 */ /* 0x000fc600008f0eff */
[----:B----4-:R1:W-:Y:S01]  /*53d0*/  STL [R1+0x1c0], R16 ;  /* 0x0001c01001007387 */ /* 0x0103e20000100800 */
[----:B---3--:R-:W-:-:S04]  /*53e0*/  LEA R12, P0, R22, R26, 0x1 ;  /* 0x0000001a160c7211 */ /* 0x008fc800078008ff */
[----:B------:R-:W-:Y:S02]  /*53f0*/  LEA.HI.X.SX32 R13, R22, R27, 0x1, P0 ;  /* 0x0000001b160d7211 */ /* 0x000fe400000f0eff */
[----:B-1----:R-:W-:-:S04]  /*5400*/  LEA R16, P1, R15, R26, 0x1 ;  /* 0x0000001a0f107211 */ /* 0x002fc800078208ff */
[----:B------:R-:W-:Y:S02]  /*5410*/  LEA.HI.X.SX32 R17, R15, R27, 0x1, P1 ;  /* 0x0000001b0f117211 */ /* 0x000fe400008f0eff */
[----:B------:R-:W3:Y:S04]  /*5420*/  LDL.LU R15, [R1+0xc0] ;  /* 0x0000c000010f7983 */ /* 0x000ee80000300800 */
[----:B------:R1:W-:Y:S04]  /*5430*/  STL [R1+0x1ac], R19 ;  /* 0x0001ac1301007387 */ /* 0x0003e80000100800 */
[----:B------:R4:W-:Y:S04]  /*5440*/  STL [R1+0x1a8], R21 ;  /* 0x0001a81501007387 */ /* 0x0009e80000100800 */
[----:B------:R-:W5:Y:S04]  /*5450*/  LDL.LU R29, [R1+0xcc] ;  /* 0x0000cc00011d7983 */ /* 0x000f680000300800 */
[----:B-1----:R1:W3:Y:S04]  /*5460*/  LDG.E.U16 R19, [R2.64] ;  /* 0x0000000402137981 */ /* 0x0022e8000c1e1500 */
[----:B----4-:R4:W5:Y:S01]  /*5470*/  LDG.E.U16 R21, [R12.64] ;  /* 0x000000040c157981 */ /* 0x010962000c1e1500 */
[----:B-1----:R-:W-:-:S03]  /*5480*/  LEA R2, P0, R9, R26, 0x1 ;  /* 0x0000001a09027211 */ /* 0x002fc600078008ff */
[----:B----4-:R-:W4:Y:S01]  /*5490*/  LDL.LU R13, [R1+0xc4] ;  /* 0x0000c400010d7983 */ /* 0x010f220000300800 */
[----:B------:R-:W-:-:S03]  /*54a0*/  LEA.HI.X.SX32 R3, R9, R27, 0x1, P0 ;  /* 0x0000001b09037211 */ /* 0x000fc600000f0eff */
[----:B------:R1:W-:Y:S01]  /*54b0*/  STL [R1+0x1a4], R24 ;  /* 0x0001a41801007387 */ /* 0x0003e20000100800 */
[C---:B------:R-:W-:Y:S02]  /*54c0*/  LEA R8, P0, R14.reuse, R26, 0x1 ;  /* 0x0000001a0e087211 */ /* 0x040fe400078008ff */
[----:B------:R-:W-:Y:S01]  /*54d0*/  LEA R28, R7, R4, 0x1 ;  /* 0x00000004071c7211 */ /* 0x000fe200078e08ff */
[----:B------:R0:W4:Y:S01]  /*54e0*/  LDG.E.U16 R2, [R2.64] ;  /* 0x0000000402027981 */ /* 0x000122000c1e1500 */
[----:B------:R-:W-:-:S03]  /*54f0*/  LEA.HI.X.SX32 R9, R14, R27, 0x1, P0 ;  /* 0x0000001b0e097211 */ /* 0x000fc600000f0eff */
[----:B-1----:R1:W4:Y:S01]  /*5500*/  LDG.E.U16 R24, [R16.64] ;  /* 0x0000000410187981 */ /* 0x002322000c1e1500 */
[-C--:B0-----:R-:W-:Y:S02]  /*5510*/  LEA R10, P0, R28, R26.reuse, 0x1 ;  /* 0x0000001a1c0a7211 */ /* 0x081fe400078008ff */
[C---:B------:R-:W-:Y:S01]  /*5520*/  LEA R4, P1, R6.reuse, R26, 0x1 ;  /* 0x0000001a06047211 */ /* 0x040fe200078208ff */
[----:B------:R0:W4:Y:S04]  /*5530*/  LDG.E.U16 R3, [R8.64] ;  /* 0x0000000408037981 */ /* 0x000128000c1e1500 */
[----:B-1----:R-:W4:Y:S04]  /*5540*/  LDL.LU R16, [R1+0xd4] ;  /* 0x0000d40001107983 */ /* 0x002f280000300800 */
[----:B------:R-:W4:Y:S04]  /*5550*/  LDL.LU R17, [R1+0xd0] ;  /* 0x0000d00001117983 */ /* 0x000f280000300800 */
[----:B------:R-:W4:Y:S04]  /*5560*/  LDL.LU R12, [R1+0xc8] ;  /* 0x0000c800010c7983 */ /* 0x000f280000300800 */
[----:B------:R-:W4:Y:S04]  /*5570*/  LDL.LU R22, [R1+0xbc] ;  /* 0x0000bc0001167983 */ /* 0x000f280000300800 */
[----:B------:R-:W4:Y:S04]  /*5580*/  LDL.LU R23, [R1+0xb8] ;  /* 0x0000b80001177983 */ /* 0x000f280000300800 */
[----:B------:R1:W-:Y:S04]  /*5590*/  STL [R1+0x1a0], R20 ;  /* 0x0001a01401007387 */ /* 0x0003e80000100800 */
[----:B-1----:R-:W4:Y:S04]  /*55a0*/  LDL.LU R20, [R1+0xb4] ;  /* 0x0000b40001147983 */ /* 0x002f280000300800 */
[----:B--2---:R1:W-:Y:S04]  /*55b0*/  STL [R1+0x19c], R18 ;  /* 0x00019c1201007387 */ /* 0x0043e80000100800 */
[----:B-1----:R-:W2:Y:S04]  /*55c0*/  LDL.LU R18, [R1+0xb0] ;  /* 0x0000b00001127983 */ /* 0x002ea80000300800 */
[----:B------:R1:W-:Y:S04]  /*55d0*/  STL [R1+0x198], R5 ;  /* 0x0001980501007387 */ /* 0x0003e80000100800 */
[----:B------:R-:W2:Y:S04]  /*55e0*/  LDL.LU R14, [R1+0xd8] ;  /* 0x0000d800010e7983 */ /* 0x000ea80000300800 */
[----:B------:R0:W-:Y:S01]  /*55f0*/  STL [R1+0x194], R11 ;  /* 0x0001940b01007387 */ /* 0x0001e20000100800 */
[----:B-1----:R-:W-:-:S03]  /*5600*/  LEA.HI.X.SX32 R5, R6, R27, 0x1, P1 ;  /* 0x0000001b06057211 */ /* 0x002fc600008f0eff */
[----:B------:R-:W2:Y:S04]  /*5610*/  LDL.LU R6, [R1+0xdc] ;  /* 0x0000dc0001067983 */ /* 0x000ea80000300800 */
[----:B0-----:R4:W2:Y:S01]  /*5620*/  LDG.E.U16 R8, [R4.64] ;  /* 0x0000000404087981 */ /* 0x0018a2000c1e1500 */
[----:B------:R-:W-:-:S05]  /*5630*/  LEA.HI.X.SX32 R11, R28, R27, 0x1, P0 ;  /* 0x0000001b1c0b7211 */ /* 0x000fca00000f0eff */
[----:B------:R0:W2:Y:S01]  /*5640*/  LDG.E.U16 R9, [R10.64] ;  /* 0x000000040a097981 */ /* 0x0000a2000c1e1500 */
[----:B------:R-:W-:-:S03]  /*5650*/  IMAD R28, R7, 0x2, R28 ;  /* 0x00000002071c7824 */ /* 0x000fc600078e021c */
[----:B---3--:R1:W-:Y:S04]  /*5660*/  STL [R1+0x18c], R19 ;  /* 0x00018c1301007387 */ /* 0x0083e80000100800 */
[----:B-1----:R-:W3:Y:S04]  /*5670*/  LDL.LU R19, [R1+0xac] ;  /* 0x0000ac0001137983 */ /* 0x002ee80000300800 */
[----:B-----5:R1:W-:Y:S01]  /*5680*/  STL [R1+0x188], R21 ;  /* 0x0001881501007387 */ /* 0x0203e20000100800 */
[----:B----4-:R-:W-:-:S03]  /*5690*/  LEA R4, P0, R13, R26, 0x1 ;  /* 0x0000001a0d047211 */ /* 0x010fc600078008ff */
[----:B-1----:R-:W4:Y:S04]  /*56a0*/  LDL.LU R21, [R1+0xa8] ;  /* 0x0000a80001157983 */ /* 0x002f280000300800 */
[----:B------:R1:W-:Y:S01]  /*56b0*/  STL [R1+0x184], R24 ;  /* 0x0001841801007387 */ /* 0x0003e20000100800 */
[----:B------:R-:W-:-:S03]  /*56c0*/  LEA.HI.X.SX32 R5, R13, R27, 0x1, P0 ;  /* 0x0000001b0d057211 */ /* 0x000fc600000f0eff */
[----:B------:R5:W-:Y:S04]  /*56d0*/  STS.U16 [R0+0x2000], R29 ;  /* 0x0020001d00007388 */ /* 0x000be80000000400 */
[----:B-1----:R-:W3:Y:S04]  /*56e0*/  LDL.LU R24, [R1+0xa4] ;  /* 0x0000a40001187983 */ /* 0x002ee80000300800 */
[----:B------:R-:W4:Y:S04]  /*56f0*/  LDL.LU R7, [R1+0xa0] ;  /* 0x0000a00001077983 */ /* 0x000f280000300800 */
[----:B------:R-:W-:Y:S04]  /*5700*/  STL [R1+0x174], R3 ;  /* 0x0001740301007387 */ /* 0x000fe80000100800 */
[----:B------:R1:W-:Y:S04]  /*5710*/  STL [R1+0x17c], R2 ;  /* 0x00017c0201007387 */ /* 0x0003e80000100800 */
[----:B-----5:R-:W5:Y:S01]  /*5720*/  LDL.LU R29, [R1+0x9c] ;  /* 0x00009c00011d7983 */ /* 0x020f620000300800 */
[----:B-1----:R-:W-:-:S03]  /*5730*/  LEA R2, P1, R15, R26, 0x1 ;  /* 0x0000001a0f027211 */ /* 0x002fc600078208ff */
[----:B------:R-:W-:Y:S01]  /*5740*/  STS.U16 [R0+0x1000], R16 ;  /* 0x0010001000007388 */ /* 0x000fe20000000400 */
[----:B------:R-:W-:-:S03]  /*5750*/  LEA.HI.X.SX32 R3, R15, R27, 0x1, P1 ;  /* 0x0000001b0f037211 */ /* 0x000fc600008f0eff */
[----:B------:R-:W-:Y:S04]  /*5760*/  STS.U16 [R0+0x1800], R17 ;  /* 0x0018001100007388 */ /* 0x000fe80000000400 */
[----:B------:R-:W-:Y:S01]  /*5770*/  STS.U16 [R0+0x2800], R12 ;  /* 0x0028000c00007388 */ /* 0x000fe20000000400 */
[----:B0-----:R-:W-:-:S04]  /*5780*/  LEA R10, P0, R22, R26, 0x1 ;  /* 0x0000001a160a7211 */ /* 0x001fc800078008ff */
[----:B------:R-:W-:Y:S01]  /*5790*/  LEA.HI.X.SX32 R11, R22, R27, 0x1, P0 ;  /* 0x0000001b160b7211 */ /* 0x000fe200000f0eff */
[----:B--2---:R0:W-:Y:S04]  /*57a0*/  STS.U16 [R0+0x800], R14 ;  /* 0x0008000e00007388 */ /* 0x0041e80000000400 */
[----:B0-----:R-:W2:Y:S04]  /*57b0*/  LDL.LU R14, [R1+0x98] ;  /* 0x00009800010e7983 */ /* 0x001ea80000300800 */
[----:B------:R-:W2:Y:S04]  /*57c0*/  LDL.LU R16, [R1+0x94] ;  /* 0x0000940001107983 */ /* 0x000ea80000300800 */
[----:B------:R-:W2:Y:S04]  /*57d0*/  LDL.LU R17, [R1+0x90] ;  /* 0x0000900001117983 */ /* 0x000ea80000300800 */
[----:B------:R-:W-:Y:S04]  /*57e0*/  STL [R1+0x164], R9 ;  /* 0x0001640901007387 */ /* 0x000fe80000100800 */
[----:B------:R0:W-:Y:S04]  /*57f0*/  STL [R1+0x16c], R8 ;  /* 0x00016c0801007387 */ /* 0x0001e80000100800 */
[----:B------:R1:W-:Y:S04]  /*5800*/  STL.64 [R1+0x128], R4 ;  /* 0x0001280401007387 */ /* 0x0003e80000100a00 */
[----:B------:R0:W-:Y:S04]  /*5810*/  STL.64 [R1+0x120], R2 ;  /* 0x0001200201007387 */ /* 0x0001e80000100a00 */
[----:B------:R-:W2:Y:S04]  /*5820*/  LDL.LU R12, [R1+0x8c] ;  /* 0x00008c00010c7983 */ /* 0x000ea80000300800 */
[----:B------:R-:W2:Y:S04]  /*5830*/  LDL.LU R13, [R1+0x88] ;  /* 0x00008800010d7983 */ /* 0x000ea80000300800 */
[----:B------:R-:W2:Y:S04]  /*5840*/  LDL.LU R15, [R1+0x84] ;  /* 0x00008400010f7983 */ /* 0x000ea80000300800 */
[----:B------:R3:W-:Y:S04]  /*5850*/  STL.64 [R1+0x118], R10 ;  /* 0x0001180a01007387 */ /* 0x0007e80000100a00 */
[----:B------:R-:W2:Y:S01]  /*5860*/  LDL.LU R22, [R1+0x80] ;  /* 0x0000800001167983 */ /* 0x000ea20000300800 */
[----:B0-----:R-:W-:-:S02]  /*5870*/  LEA R8, P1, R23, R26, 0x1 ;  /* 0x0000001a17087211 */ /* 0x001fc400078208ff */
[-C--:B-1----:R-:W-:Y:S02]  /*5880*/  LEA R4, P2, R20, R26.reuse, 0x1 ;  /* 0x0000001a14047211 */ /* 0x082fe400078408ff */
[-C--:B------:R-:W-:Y:S02]  /*5890*/  LEA R2, P3, R18, R26.reuse, 0x1 ;  /* 0x0000001a12027211 */ /* 0x080fe400078608ff */
[-C--:B------:R-:W-:Y:S02]  /*58a0*/  LEA.HI.X.SX32 R9, R23, R27.reuse, 0x1, P1 ;  /* 0x0000001b17097211 */ /* 0x080fe400008f0eff */
[-C--:B------:R-:W-:Y:S02]  /*58b0*/  LEA.HI.X.SX32 R5, R20, R27.reuse, 0x1, P2 ;  /* 0x0000001b14057211 */ /* 0x080fe400010f0eff */
[----:B------:R-:W-:Y:S01]  /*58c0*/  LEA.HI.X.SX32 R3, R18, R27, 0x1, P3 ;  /* 0x0000001b12037211 */ /* 0x000fe200018f0eff */
[----:B------:R4:W-:Y:S01]  /*58d0*/  STL.64 [R1+0x110], R8 ;  /* 0x0001100801007387 */ /* 0x0009e20000100a00 */
[----:B---3--:R-:W-:-:S03]  /*58e0*/  LEA R10, P0, R19, R26, 0x1 ;  /* 0x0000001a130a7211 */ /* 0x008fc600078008ff */
[----:B------:R0:W-:Y:S01]  /*58f0*/  STL.64 [R1+0x108], R4 ;  /* 0x0001080401007387 */ /* 0x0001e20000100a00 */
[----:B------:R-:W-:-:S03]  /*5900*/  LEA.HI.X.SX32 R11, R19, R27, 0x1, P0 ;  /* 0x0000001b130b7211 */ /* 0x000fc600000f0eff */
[----:B------:R1:W-:Y:S04]  /*5910*/  STL.64 [R1+0x100], R2 ;  /* 0x0001000201007387 */ /* 0x0003e80000100a00 */
[----:B------:R-:W3:Y:S01]  /*5920*/  LDL.LU R23, [R1+0x78] ;  /* 0x0000780001177983 */ /* 0x000ee20000300800 */
[----:B----4-:R-:W-:-:S03]  /*5930*/  LEA R8, P1, R21, R26, 0x1 ;  /* 0x0000001a15087211 */ /* 0x010fc600078208ff */
[----:B------:R-:W4:Y:S01]  /*5940*/  LDL.LU R20, [R1+0x70] ;  /* 0x0000700001147983 */ /* 0x000f220000300800 */
[-C--:B0-----:R-:W-:Y:S02]  /*5950*/  LEA R4, P2, R24, R26.reuse, 0x1 ;  /* 0x0000001a18047211 */ /* 0x081fe400078408ff */
[----:B------:R-:W-:Y:S01]  /*5960*/  LEA.HI.X.SX32 R9, R21, R27, 0x1, P1 ;  /* 0x0000001b15097211 */ /* 0x000fe200008f0eff */
[----:B------:R-:W4:Y:S01]  /*5970*/  LDL.LU R18, [R1+0x68] ;  /* 0x0000680001127983 */ /* 0x000f220000300800 */
[----:B-1----:R-:W-:-:S03]  /*5980*/  LEA R2, P3, R7, R26, 0x1 ;  /* 0x0000001a07027211 */ /* 0x002fc600078608ff */
[----:B------:R-:W-:Y:S01]  /*5990*/  STL.64 [R1+0xf8], R10 ;  /* 0x0000f80a01007387 */ /* 0x000fe20000100a00 */
[----:B------:R-:W-:-:S03]  /*59a0*/  LEA.HI.X.SX32 R5, R24, R27, 0x1, P2 ;  /* 0x0000001b18057211 */ /* 0x000fc600010f0eff */
[----:B------:R-:W4:Y:S01]  /*59b0*/  LDL.LU R19, [R1+0x60] ;  /* 0x0000600001137983 */ /* 0x000f220000300800 */
[----:B------:R-:W-:-:S03]  /*59c0*/  LEA.HI.X.SX32 R3, R7, R27, 0x1, P3 ;  /* 0x0000001b07037211 */ /* 0x000fc600018f0eff */
[----:B------:R5:W-:Y:S04]  /*59d0*/  STS.U16 [R0], R6 ;  /* 0x0000000600007388 */ /* 0x000be80000000400 */
[----:B------:R-:W-:Y:S01]  /*59e0*/  STL.64 [R1+0xf0], R8 ;  /* 0x0000f00801007387 */ /* 0x000fe20000100a00 */
[----:B-----5:R-:W-:-:S03]  /*59f0*/  LEA R6, P0, R29, R26, 0x1 ;  /* 0x0000001a1d067211 */ /* 0x020fc600078008ff */
[----:B------:R-:W-:Y:S01]  /*5a00*/  STL.64 [R1+0xe8], R4 ;  /* 0x0000e80401007387 */ /* 0x000fe20000100a00 */
[----:B------:R-:W-:-:S03]  /*5a10*/  LEA.HI.X.SX32 R7, R29, R27, 0x1, P0 ;  /* 0x0000001b1d077211 */ /* 0x000fc600000f0eff */
[----:B------:R-:W-:Y:S04]  /*5a20*/  STL.64 [R1+0xe0], R2 ;  /* 0x0000e00201007387 */ /* 0x000fe80000100a00 */
[----:B------:R-:W4:Y:S04]  /*5a30*/  LDL.LU R21, [R1+0x7c] ;  /* 0x00007c0001157983 */ /* 0x000f280000300800 */
[----:B------:R-:W4:Y:S04]  /*5a40*/  LDL.LU R24, [R1+0x74] ;  /* 0x0000740001187983 */ /* 0x000f280000300800 */
[----:B------:R-:W4:Y:S04]  /*5a50*/  LDL.LU R29, [R1+0x6c] ;  /* 0x00006c00011d7983 */ /* 0x000f280000300800 */
[----:B------:R0:W-:Y:S04]  /*5a60*/  STL.64 [R1+0xd8], R6 ;  /* 0x0000d80601007387 */ /* 0x0001e80000100a00 */
[----:B0-----:R-:W4:Y:S01]  /*5a70*/  LDL.LU R7, [R1+0x1f8] ;  /* 0x0001f80001077983 */ /* 0x001f220000300800 */
[----:B--2---:R-:W-:-:S02]  /*5a80*/  LEA R8, P1, R14, R26, 0x1 ;  /* 0x0000001a0e087211 */ /* 0x004fc400078208ff */
[-C--:B------:R-:W-:Y:S02]  /*5a90*/  LEA R4, P2, R16, R26.reuse, 0x1 ;  /* 0x0000001a10047211 */ /* 0x080fe400078408ff */
[-C--:B------:R-:W-:Y:S02]  /*5aa0*/  LEA.HI.X.SX32 R9, R14, R27.reuse, 0x1, P1 ;  /* 0x0000001b0e097211 */ /* 0x080fe400008f0eff */
[C---:B------:R-:W-:Y:S02]  /*5ab0*/  LEA R2, P3, R17.reuse, R26, 0x1 ;  /* 0x0000001a11027211 */ /* 0x040fe400078608ff */
[-C--:B------:R-:W-:Y:S01]  /*5ac0*/  LEA.HI.X.SX32 R5, R16, R27.reuse, 0x1, P2 ;  /* 0x0000001b10057211 */ /* 0x080fe200010f0eff */
[----:B------:R0:W-:Y:S01]  /*5ad0*/  STL.64 [R1+0xd0], R8 ;  /* 0x0000d00801007387 */ /* 0x0001e20000100a00 */
[----:B------:R-:W-:-:S03]  /*5ae0*/  LEA.HI.X.SX32 R3, R17, R27, 0x1, P3 ;  /* 0x0000001b11037211 */ /* 0x000fc600018f0eff */
[----:B------:R1:W-:Y:S04]  /*5af0*/  STL.64 [R1+0xc8], R4 ;  /* 0x0000c80401007387 */ /* 0x0003e80000100a00 */
[----:B------:R2:W-:Y:S04]  /*5b00*/  STL.64 [R1+0xc0], R2 ;  /* 0x0000c00201007387 */ /* 0x0005e80000100a00 */
[----:B------:R-:W5:Y:S01]  /*5b10*/  LDL.LU R16, [R1+0x5c] ;  /* 0x00005c0001107983 */ /* 0x000f620000300800 */
[-C--:B------:R-:W-:Y:S02]  /*5b20*/  LEA R10, P0, R12, R26.reuse, 0x1 ;  /* 0x0000001a0c0a7211 */ /* 0x080fe400078008ff */
[----:B0-----:R-:W-:-:S02]  /*5b30*/  LEA R8, P1, R13, R26, 0x1 ;  /* 0x0000001a0d087211 */ /* 0x001fc400078208ff */
[-C--:B------:R-:W-:Y:S02]  /*5b40*/  LEA.HI.X.SX32 R11, R12, R27.reuse, 0x1, P0 ;  /* 0x0000001b0c0b7211 */ /* 0x080fe400000f0eff */
[-C--:B------:R-:W-:Y:S02]  /*5b50*/  LEA.HI.X.SX32 R9, R13, R27.reuse, 0x1, P1 ;  /* 0x0000001b0d097211 */ /* 0x080fe400008f0eff */
[C---:B-1----:R-:W-:Y:S01]  /*5b60*/  LEA R4, P2, R15.reuse, R26, 0x1 ;  /* 0x0000001a0f047211 */ /* 0x042fe200078408ff */
[----:B------:R3:W-:Y:S04]  /*5b70*/  STL.64 [R1+0xb8], R10 ;  /* 0x0000b80a01007387 */ /* 0x0007e80000100a00 */
[----:B------:R-:W5:Y:S01]  /*5b80*/  LDL.LU R17, [R1+0x1f0] ;  /* 0x0001f00001117983 */ /* 0x000f620000300800 */
[----:B------:R-:W-:-:S02]  /*5b90*/  LEA.HI.X.SX32 R5, R15, R27, 0x1, P2 ;  /* 0x0000001b0f057211 */ /* 0x000fc400010f0eff */
[C---:B--2---:R-:W-:Y:S01]  /*5ba0*/  LEA R2, P3, R22.reuse, R26, 0x1 ;  /* 0x0000001a16027211 */ /* 0x044fe200078608ff */
[----:B------:R4:W-:Y:S04]  /*5bb0*/  STL.64 [R1+0xb0], R8 ;  /* 0x0000b00801007387 */ /* 0x0009e80000100a00 */
[----:B------:R-:W2:Y:S01]  /*5bc0*/  LDL.LU R12, [R1+0x1e4] ;  /* 0x0001e400010c7983 */ /* 0x000ea20000300800 */
[----:B------:R-:W-:-:S03]  /*5bd0*/  LEA.HI.X.SX32 R3, R22, R27, 0x1, P3 ;  /* 0x0000001b16037211 */ /* 0x000fc600018f0eff */
[----:B------:R0:W-:Y:S04]  /*5be0*/  STL.64 [R1+0xa8], R4 ;  /* 0x0000a80401007387 */ /* 0x0001e80000100a00 */
[----:B------:R-:W2:Y:S04]  /*5bf0*/  LDL.LU R13, [R1+0x1dc] ;  /* 0x0001dc00010d7983 */ /* 0x000ea80000300800 */
[----:B------:R1:W-:Y:S04]  /*5c00*/  STL.64 [R1+0xa0], R2 ;  /* 0x0000a00201007387 */ /* 0x0003e80000100a00 */
[----:B------:R-:W2:Y:S04]  /*5c10*/  LDL.LU R15, [R1+0x1d8] ;  /* 0x0001d800010f7983 */ /* 0x000ea80000300800 */
[----:B------:R-:W2:Y:S01]  /*5c20*/  LDL.LU R22, [R1+0x1d0] ;  /* 0x0001d00001167983 */ /* 0x000ea20000300800 */
[----:B---3--:R-:W-:-:S02]  /*5c30*/  LEA R10, P0, R23, R26, 0x1 ;  /* 0x0000001a170a7211 */ /* 0x008fc400078008ff */
[-C--:B----4-:R-:W-:Y:S02]  /*5c40*/  LEA R8, P1, R20, R26.reuse, 0x1 ;  /* 0x0000001a14087211 */ /* 0x090fe400078208ff */
[-C--:B------:R-:W-:Y:S02]  /*5c50*/  LEA.HI.X.SX32 R11, R23, R27.reuse, 0x1, P0 ;  /* 0x0000001b170b7211 */ /* 0x080fe400000f0eff */
[-C--:B0-----:R-:W-:Y:S02]  /*5c60*/  LEA R4, P2, R18, R26.reuse, 0x1 ;  /* 0x0000001a12047211 */ /* 0x081fe400078408ff */
[----:B------:R-:W-:Y:S01]  /*5c70*/  LEA.HI.X.SX32 R9, R20, R27, 0x1, P1 ;  /* 0x0000001b14097211 */ /* 0x000fe200008f0eff */
[----:B------:R0:W-:Y:S01]  /*5c80*/  STL.64 [R1+0x98], R10 ;  /* 0x0000980a01007387 */ /* 0x0001e20000100a00 */
[----:B-1----:R-:W-:-:S03]  /*5c90*/  LEA R2, P3, R19, R26, 0x1 ;  /* 0x0000001a13027211 */ /* 0x002fc600078608ff */
[----:B------:R-:W3:Y:S01]  /*5ca0*/  LDL.LU R23, [R1+0x1c8] ;  /* 0x0001c80001177983 */ /* 0x000ee20000300800 */
[-C--:B------:R-:W-:Y:S02]  /*5cb0*/  LEA.HI.X.SX32 R5, R18, R27.reuse, 0x1, P2 ;  /* 0x0000001b12057211 */ /* 0x080fe400010f0eff */
[----:B------:R-:W-:Y:S01]  /*5cc0*/  LEA.HI.X.SX32 R3, R19, R27, 0x1, P3 ;  /* 0x0000001b13037211 */ /* 0x000fe200018f0eff */
[----:B------:R1:W-:Y:S04]  /*5cd0*/  STL.64 [R1+0x90], R8 ;  /* 0x0000900801007387 */ /* 0x0003e80000100a00 */
[----:B------:R-:W3:Y:S04]  /*5ce0*/  LDL.LU R20, [R1+0x1bc] ;  /* 0x0001bc0001147983 */ /* 0x000ee80000300800 */
[----:B------:R1:W-:Y:S04]  /*5cf0*/  STL.64 [R1+0x88], R4 ;  /* 0x0000880401007387 */ /* 0x0003e80000100a00 */
[----:B------:R1:W-:Y:S04]  /*5d00*/  STL.64 [R1+0x80], R2 ;  /* 0x0000800201007387 */ /* 0x0003e80000100a00 */
[----:B------:R-:W3:Y:S01]  /*5d10*/  LDL.LU R18, [R1+0x1b8] ;  /* 0x0001b80001127983 */ /* 0x000ee20000300800 */
[----:B0-----:R-:W-:-:S03]  /*5d20*/  LEA R10, P0, R21, R26, 0x1 ;  /* 0x0000001a150a7211 */ /* 0x001fc600078008ff */
[----:B------:R-:W3:Y:S01]  /*5d30*/  LDL.LU R19, [R1+0x1b0] ;  /* 0x0001b00001137983 */ /* 0x000ee20000300800 */
[CC--:B-1----:R-:W-:Y:S02]  /*5d40*/  LEA R8, P1, R24.reuse, R26.reuse, 0x1 ;  /* 0x0000001a18087211 */ /* 0x0c2fe400078208ff */
[-C--:B------:R-:W-:Y:S02]  /*5d50*/  LEA.HI.X.SX32 R11, R21, R27.reuse, 0x1, P0 ;  /* 0x0000001b150b7211 */ /* 0x080fe400000f0eff */
[CC--:B------:R-:W-:Y:S01]  /*5d60*/  LEA R4, P2, R29.reuse, R26.reuse, 0x1 ;  /* 0x0000001a1d047211 */ /* 0x0c0fe200078408ff */
[----:B------:R-:W3:Y:S01]  /*5d70*/  LDL.LU R21, [R1+0x130] ;  /* 0x0001300001157983 */ /* 0x000ee20000300800 */
[-C--:B------:R-:W-:Y:S02]  /*5d80*/  LEA.HI.X.SX32 R9, R24, R27.reuse, 0x1, P1 ;  /* 0x0000001b18097211 */ /* 0x080fe400008f0eff */
[----:B------:R-:W-:Y:S01]  /*5d90*/  LEA.HI.X.SX32 R5, R29, R27, 0x1, P2 ;  /* 0x0000001b1d057211 */ /* 0x000fe200010f0eff */
[----:B------:R5:W-:Y:S04]  /*5da0*/  STL.64 [R1+0x78], R10 ;  /* 0x0000780a01007387 */ /* 0x000be80000100a00 */
[----:B------:R-:W3:Y:S04]  /*5db0*/  LDL.LU R24, [R1+0x140] ;  /* 0x0001400001187983 */ /* 0x000ee80000300800 */
[----:B------:R0:W-:Y:S01]  /*5dc0*/  STL.64 [R1+0x70], R8 ;  /* 0x0000700801007387 */ /* 0x0001e20000100a00 */
[----:B------:R-:W-:-:S03]  /*5dd0*/  LEA R2, P3, R7, R26, 0x1 ;  /* 0x0000001a07027211 */ /* 0x000fc600078608ff */
[----:B------:R-:W3:Y:S01]  /*5de0*/  LDL.LU R29, [R1+0x134] ;  /* 0x00013400011d7983 */ /* 0x000ee20000300800 */
[----:B------:R-:W-:-:S03]  /*5df0*/  LEA.HI.X.SX32 R3, R7, R27, 0x1, P3 ;  /* 0x0000001b07037211 */ /* 0x000fc600018f0eff */
[----:B------:R2:W-:Y:S04]  /*5e00*/  STL.64 [R1+0x68], R4 ;  /* 0x0000680401007387 */ /* 0x0005e80000100a00 */
[----:B------:R-:W3:Y:S04]  /*5e10*/  LDL.LU R7, [R1+0x138] ;  /* 0x0001380001077983 */ /* 0x000ee80000300800 */
[----:B------:R1:W-:Y:S01]  /*5e20*/  STL.64 [R1+0x60], R2 ;  /* 0x0000600201007387 */ /* 0x0003e20000100a00 */
[----:B-----5:R-:W-:-:S04]  /*5e30*/  LEA R10, P0, R16, R26, 0x1 ;  /* 0x0000001a100a7211 */ /* 0x020fc800078008ff */
[----:B------:R-:W-:-:S05]  /*5e40*/  LEA.HI.X.SX32 R11, R16, R27, 0x1, P0 ;  /* 0x0000001b100b7211 */ /* 0x000fca00000f0eff */
[----:B------:R5:W-:Y:S01]  /*5e50*/  STL.64 [R1+0x58], R10 ;  /* 0x0000580a01007387 */ /* 0x000be20000100a00 */
[----:B0-----:R-:W-:-:S04]  /*5e60*/  LEA R8, P1, R17, R26, 0x1 ;  /* 0x0000001a11087211 */ /* 0x001fc800078208ff */
[----:B------:R-:W-:Y:S02]  /*5e70*/  LEA.HI.X.SX32 R9, R17, R27, 0x1, P1 ;  /* 0x0000001b11097211 */ /* 0x000fe400008f0eff */
[----:B------:R-:W4:Y:S01]  /*5e80*/  LDL.LU R17, [R1+0x13c] ;  /* 0x00013c0001117983 */ /* 0x000f220000300800 */
[----:B--2---:R-:W-:-:S03]  /*5e90*/  LEA R4, P2, R12, R26, 0x1 ;  /* 0x0000001a0c047211 */ /* 0x004fc600078408ff */
[----:B------:R0:W-:Y:S01]  /*5ea0*/  STL.64 [R1+0x50], R8 ;  /* 0x0000500801007387 */ /* 0x0001e20000100a00 */
[----:B------:R-:W-:-:S03]  /*5eb0*/  LEA.HI.X.SX32 R5, R12, R27, 0x1, P2 ;  /* 0x0000001b0c057211 */ /* 0x000fc600010f0eff */
[----:B------:R-:W2:Y:S01]  /*5ec0*/  LDL.LU R12, [R1+0x148] ;  /* 0x00014800010c7983 */ /* 0x000ea20000300800 */
[----:B-1----:R-:W-:-:S03]  /*5ed0*/  LEA R2, P3, R13, R26, 0x1 ;  /* 0x0000001a0d027211 */ /* 0x002fc600078608ff */
[----:B------:R3:W-:Y:S01]  /*5ee0*/  STL.64 [R1+0x48], R4 ;  /* 0x0000480401007387 */ /* 0x0007e20000100a00 */
[----:B------:R-:W-:-:S03]  /*5ef0*/  LEA.HI.X.SX32 R3, R13, R27, 0x1, P3 ;  /* 0x0000001b0d037211 */ /* 0x000fc600018f0eff */
[----:B------:R-:W2:Y:S01]  /*5f00*/  LDL.LU R13, [R1+0x144] ;  /* 0x00014400010d7983 */ /* 0x000ea20000300800 */
[CC--:B-----5:R-:W-:Y:S02]  /*5f10*/  LEA R10, P0, R15.reuse, R26.reuse, 0x1 ;  /* 0x0000001a0f0a7211 */ /* 0x0e0fe400078008ff */
[CC--:B0-----:R-:W-:Y:S02]  /*5f20*/  LEA R8, P1, R22.reuse, R26.reuse, 0x1 ;  /* 0x0000001a16087211 */ /* 0x0c1fe400078208ff */
[-C--:B------:R-:W-:Y:S02]  /*5f30*/  LEA.HI.X.SX32 R11, R15, R27.reuse, 0x1, P0 ;  /* 0x0000001b0f0b7211 */ /* 0x080fe400000f0eff */
[----:B------:R-:W-:Y:S01]  /*5f40*/  LEA.HI.X.SX32 R9, R22, R27, 0x1, P1 ;  /* 0x0000001b16097211 */ /* 0x000fe200008f0eff */
[----:B------:R0:W-:Y:S04]  /*5f50*/  STL.64 [R1+0x40], R2 ;  /* 0x0000400201007387 */ /* 0x0001e80000100a00 */
[----:B------:R-:W-:Y:S04]  /*5f60*/  STL.64 [R1+0x38], R10 ;  /* 0x0000380a01007387 */ /* 0x000fe80000100a00 */
[----:B------:R-:W5:Y:S04]  /*5f70*/  LDL.LU R15, [R1+0x190] ;  /* 0x00019000010f7983 */ /* 0x000f680000300800 */
[----:B------:R1:W-:Y:S04]  /*5f80*/  STL.64 [R1+0x30], R8 ;  /* 0x0000300801007387 */ /* 0x0003e80000100a00 */
[----:B------:R-:W5:Y:S01]  /*5f90*/  LDL.LU R22, [R1+0x14c] ;  /* 0x00014c0001167983 */ /* 0x000f620000300800 */
[----:B---3--:R-:W-:-:S02]  /*5fa0*/  LEA R4, P2, R23, R26, 0x1 ;  /* 0x0000001a17047211 */ /* 0x008fc400078408ff */
[C---:B0-----:R-:W-:Y:S02]  /*5fb0*/  LEA R2, P3, R20.reuse, R26, 0x1 ;  /* 0x0000001a14027211 */ /* 0x041fe400078608ff */
[-C--:B------:R-:W-:Y:S02]  /*5fc0*/  LEA.HI.X.SX32 R5, R23, R27.reuse, 0x1, P2 ;  /* 0x0000001b17057211 */ /* 0x080fe400010f0eff */
[----:B------:R-:W-:-:S03]  /*5fd0*/  LEA.HI.X.SX32 R3, R20, R27, 0x1, P3 ;  /* 0x0000001b14037211 */ /* 0x000fc600018f0eff */
[----:B------:R0:W-:Y:S01]  /*5fe0*/  STL.64 [R1+0x28], R4 ;  /* 0x0000280401007387 */ /* 0x0001e20000100a00 */
[----:B-1----:R-:W-:-:S03]  /*5ff0*/  LEA R8, P0, R18, R26, 0x1 ;  /* 0x0000001a12087211 */ /* 0x002fc600078008ff */
[----:B------:R-:W3:Y:S01]  /*6000*/  LDL.LU R23, [R1+0x150] ;  /* 0x0001500001177983 */ /* 0x000ee20000300800 */
[-C--:B------:R-:W-:Y:S02]  /*6010*/  LEA.HI.X.SX32 R9, R18, R27.reuse, 0x1, P0 ;  /* 0x0000001b12097211 */ /* 0x080fe400000f0eff */
[CC--:B0-----:R-:W-:Y:S01]  /*6020*/  LEA R4, P1, R19.reuse, R26.reuse, 0x1 ;  /* 0x0000001a13047211 */ /* 0x0c1fe200078208ff */
[----:B------:R0:W-:Y:S03]  /*6030*/  STL.64 [R1+0x20], R2 ;  /* 0x0000200201007387 */ /* 0x0001e60000100a00 */
[----:B------:R-:W-:Y:S01]  /*6040*/  LEA.HI.X.SX32 R5, R19, R27, 0x1, P1 ;  /* 0x0000001b13057211 */ /* 0x000fe200008f0eff */
[----:B------:R-:W3:Y:S04]  /*6050*/  LDL.LU R20, [R1+0x154] ;  /* 0x0001540001147983 */ /* 0x000ee80000300800 */
[----:B------:R1:W-:Y:S01]  /*6060*/  STL.64 [R1+0x18], R8 ;  /* 0x0000180801007387 */ /* 0x0003e20000100a00 */
[----:B0-----:R-:W-:-:S03]  /*6070*/  LEA R2, P2, R21, R26, 0x1 ;  /* 0x0000001a15027211 */ /* 0x001fc600078408ff */
[----:B------:R-:W3:Y:S01]  /*6080*/  LDL.LU R18, [R1+0x180] ;  /* 0x0001800001127983 */ /* 0x000ee20000300800 */
        /* <DEDUP_REMOVED lines=9> */
[----:B------:R4:W-:Y:S01]  /*6120*/  STL.64 [R1], R8 ;  /* 0x0000000801007387 */ /* 0x0009e20000100a00 */
[----:B0-----:R-:W-:-:S03]  /*6130*/  LEA R2, P2, R7, R26, 0x1 ;  /* 0x0000001a07027211 */ /* 0x001fc600078408ff */
[----:B------:R-:W3:Y:S04]  /*6140*/  LDL.LU R24, [R1+0x168] ;  /* 0x0001680001187983 */ /* 0x000ee80000300800 */
[----:B------:R2:W-:Y:S01]  /*6150*/  STL.64 [R1+0x130], R4 ;  /* 0x0001300401007387 */ /* 0x0005e20000100a00 */
[----:B------:R-:W-:-:S03]  /*6160*/  LEA.HI.X.SX32 R3, R7, R27, 0x1, P2 ;  /* 0x0000001b07037211 */ /* 0x000fc600010f0eff */
[----:B------:R-:W3:Y:S04]  /*6170*/  LDL.LU R29, [R1+0x160] ;  /* 0x00016000011d7983 */ /* 0x000ee80000300800 */
[----:B------:R-:W-:Y:S04]  /*6180*/  STL [R1+0x1168], R3 ;  /* 0x0011680301007387 */ /* 0x000fe80000100800 */
[----:B------:R-:W-:Y:S01]  /*6190*/  STL [R1+0x116c], R2 ;  /* 0x00116c0201007387 */ /* 0x000fe20000100800 */
[-C--:B----4-:R-:W-:Y:S02]  /*61a0*/  LEA R8, P0, R17, R26.reuse, 0x1 ;  /* 0x0000001a11087211 */ /* 0x090fe400078008ff */
[----:B--2---:R-:W-:-:S02]  /*61b0*/  LEA R4, P1, R12, R26, 0x1 ;  /* 0x0000001a0c047211 */ /* 0x004fc400078208ff */
[-C--:B------:R-:W-:Y:S02]  /*61c0*/  LEA.HI.X.SX32 R9, R17, R27.reuse, 0x1, P0 ;  /* 0x0000001b11097211 */ /* 0x080fe400000f0eff */
[----:B------:R-:W-:Y:S02]  /*61d0*/  LEA.HI.X.SX32 R5, R12, R27, 0x1, P1 ;  /* 0x0000001b0c057211 */ /* 0x000fe400008f0eff */
[----:B------:R-:W-:-:S03]  /*61e0*/  LEA R6, P2, R13, R26, 0x1 ;  /* 0x0000001a0d067211 */ /* 0x000fc600078408ff */
[----:B------:R-:W-:Y:S01]  /*61f0*/  STL [R1+0x1170], R5 ;  /* 0x0011700501007387 */ /* 0x000fe20000100800 */
[----:B------:R-:W-:-:S03]  /*6200*/  LEA.HI.X.SX32 R7, R13, R27, 0x1, P2 ;  /* 0x0000001b0d077211 */ /* 0x000fc600010f0eff */
[----:B------:R-:W-:Y:S04]  /*6210*/  STL [R1+0x1174], R4 ;  /* 0x0011740401007387 */ /* 0x000fe80000100800 */
[----:B------:R-:W-:Y:S04]  /*6220*/  STL.64 [R1+0x138], R8 ;  /* 0x0001380801007387 */ /* 0x000fe80000100a00 */
[----:B------:R5:W-:Y:S02]  /*6230*/  STL.64 [R1+0x140], R6 ;  /* 0x0001400601007387 */ /* 0x000be40000100a00 */
[----:B-----5:R-:W-:-:S02]  /*6240*/  LEA R6, P0, R15, R26, 0x1 ;  /* 0x0000001a0f067211 */ /* 0x020fc400078008ff */
[C---:B------:R-:W-:Y:S02]  /*6250*/  LEA R2, P1, R22.reuse, R26, 0x1 ;  /* 0x0000001a16027211 */ /* 0x040fe400078208ff */
[-C--:B------:R-:W-:Y:S02]  /*6260*/  LEA.HI.X.SX32 R7, R15, R27.reuse, 0x1, P0 ;  /* 0x0000001b0f077211 */ /* 0x080fe400000f0eff */
[----:B------:R-:W-:-:S03]  /*6270*/  LEA.HI.X.SX32 R3, R22, R27, 0x1, P1 ;  /* 0x0000001b16037211 */ /* 0x000fc600008f0eff */
[----:B------:R-:W-:Y:S04]  /*6280*/  STL [R1+0x1178], R7 ;  /* 0x0011780701007387 */ /* 0x000fe80000100800 */
[----:B------:R-:W-:Y:S04]  /*6290*/  STL [R1+0x117c], R6 ;  /* 0x00117c0601007387 */ /* 0x000fe80000100800 */
[----:B------:R0:W-:Y:S04]  /*62a0*/  STL.64 [R1+0x148], R2 ;  /* 0x0001480201007387 */ /* 0x0001e80000100a00 */
[----:B0-----:R-:W2:Y:S01]  /*62b0*/  LDL.LU R2, [R1+0x15c] ;  /* 0x00015c0001027983 */ /* 0x001ea20000300800 */
[----:B---3--:R-:W-:-:S02]  /*62c0*/  LEA R8, P2, R23, R26, 0x1 ;  /* 0x0000001a17087211 */ /* 0x008fc400078408ff */
[-C--:B------:R-:W-:Y:S01]  /*62d0*/  LEA R4, P0, R20, R26.reuse, 0x1 ;  /* 0x0000001a14047211 */ /* 0x080fe200078008ff */
[----:B------:R-:W3:Y:S01]  /*62e0*/  LDL.LU R3, [R1+0x158] ;  /* 0x0001580001037983 */ /* 0x000ee20000300800 */
[-C--:B------:R-:W-:Y:S02]  /*62f0*/  LEA.HI.X.SX32 R9, R23, R27.reuse, 0x1, P2 ;  /* 0x0000001b17097211 */ /* 0x080fe400010f0eff */
[-C--:B------:R-:W-:Y:S02]  /*6300*/  LEA R10, P1, R18, R26.reuse, 0x1 ;  /* 0x0000001a120a7211 */ /* 0x080fe400078208ff */
[-C--:B------:R-:W-:Y:S02]  /*6310*/  LEA.HI.X.SX32 R5, R20, R27.reuse, 0x1, P0 ;  /* 0x0000001b14057211 */ /* 0x080fe400000f0eff */
[-C--:B------:R-:W-:Y:S02]  /*6320*/  LEA.HI.X.SX32 R11, R18, R27.reuse, 0x1, P1 ;  /* 0x0000001b120b7211 */ /* 0x080fe400008f0eff */
[CC--:B------:R-:W-:Y:S01]  /*6330*/  LEA R12, P2, R19.reuse, R26.reuse, 0x1 ;  /* 0x0000001a130c7211 */ /* 0x0c0fe200078408ff */
[----:B------:R-:W-:Y:S03]  /*6340*/  STL [R1+0x1180], R9 ;  /* 0x0011800901007387 */ /* 0x000fe60000100800 */
[----:B------:R-:W-:Y:S01]  /*6350*/  LEA.HI.X.SX32 R13, R19, R27, 0x1, P2 ;  /* 0x0000001b130d7211 */ /* 0x000fe200010f0eff */
[----:B------:R-:W-:Y:S04]  /*6360*/  STL [R1+0x1184], R8 ;  /* 0x0011840801007387 */ /* 0x000fe80000100800 */
[----:B------:R-:W-:Y:S01]  /*6370*/  STL [R1+0x1188], R11 ;  /* 0x0011880b01007387 */ /* 0x000fe20000100800 */
[----:B------:R-:W-:-:S03]  /*6380*/  LEA R14, P0, R21, R26, 0x1 ;  /* 0x0000001a150e7211 */ /* 0x000fc600078008ff */
[----:B------:R-:W-:Y:S01]  /*6390*/  STL [R1+0x118c], R10 ;  /* 0x00118c0a01007387 */ /* 0x000fe20000100800 */
[----:B------:R-:W-:-:S03]  /*63a0*/  LEA.HI.X.SX32 R15, R21, R27, 0x1, P0 ;  /* 0x0000001b150f7211 */ /* 0x000fc600000f0eff */
[----:B------:R-:W-:Y:S01]  /*63b0*/  STL.64 [R1+0x150], R4 ;  /* 0x0001500401007387 */ /* 0x000fe20000100a00 */
[----:B------:R-:W-:-:S03]  /*63c0*/  LEA R16, P1, R24, R26, 0x1 ;  /* 0x0000001a18107211 */ /* 0x000fc600078208ff */
[----:B------:R-:W-:Y:S01]  /*63d0*/  STL [R1+0x1190], R13 ;  /* 0x0011900d01007387 */ /* 0x000fe20000100800 */
[----:B------:R-:W-:-:S03]  /*63e0*/  LEA.HI.X.SX32 R17, R24, R27, 0x1, P1 ;  /* 0x0000001b18117211 */ /* 0x000fc600008f0eff */
[----:B------:R-:W-:Y:S01]  /*63f0*/  STL [R1+0x1194], R12 ;  /* 0x0011940c01007387 */ /* 0x000fe20000100800 */
[----:B------:R-:W-:-:S03]  /*6400*/  LEA R18, P2, R29, R26, 0x1 ;  /* 0x0000001a1d127211 */ /* 0x000fc600078408ff */
[----:B------:R-:W-:Y:S04]  /*6410*/  STL [R1+0x1198], R15 ;  /* 0x0011980f01007387 */ /* 0x000fe80000100800 */
[----:B------:R-:W-:Y:S01]  /*6420*/  STL [R1+0x119c], R14 ;  /* 0x00119c0e01007387 */ /* 0x000fe20000100800 */
[----:B------:R-:W-:-:S03]  /*6430*/  LEA.HI.X.SX32 R19, R29, R27, 0x1, P2 ;  /* 0x0000001b1d137211 */ /* 0x000fc600010f0eff */
[----:B------:R-:W-:Y:S04]  /*6440*/  STL [R1+0x11a0], R17 ;  /* 0x0011a01101007387 */ /* 0x000fe80000100800 */
[----:B------:R0:W-:Y:S04]  /*6450*/  STL [R1+0x11a4], R16 ;  /* 0x0011a41001007387 */ /* 0x0001e80000100800 */
[----:B0-----:R-:W4:Y:S04]  /*6460*/  LDL.LU R16, [R1+0x43c] ;  /* 0x00043c0001107983 */ /* 0x001f280000300800 */
[----:B------:R-:W5:Y:S04]  /*6470*/  LDL.LU R17, [R1+0x430] ;  /* 0x0004300001117983 */ /* 0x000f680000300800 */
[----:B------:R-:W4:Y:S04]  /*6480*/  LDL.LU R14, [R1+0x424] ;  /* 0x00042400010e7983 */ /* 0x000f280000300800 */
[----:B------:R-:W4:Y:S04]  /*6490*/  LDL.LU R29, [R1+0x418] ;  /* 0x00041800011d7983 */ /* 0x000f280000300800 */
[----:B------:R0:W-:Y:S04]  /*64a0*/  STL [R1+0x11a8], R19 ;  /* 0x0011a81301007387 */ /* 0x0001e80000100800 */
[----:B0-----:R-:W5:Y:S04]  /*64b0*/  LDL.LU R19, [R1+0x44c] ;  /* 0x00044c0001137983 */ /* 0x001f680000300800 */
[----:B------:R0:W-:Y:S04]  /*64c0*/  STL [R1+0x11ac], R18 ;  /* 0x0011ac1201007387 */ /* 0x0001e80000100800 */
[----:B0-----:R-:W5:Y:S04]  /*64d0*/  LDL.LU R18, [R1+0x45c] ;  /* 0x00045c0001127983 */ /* 0x001f680000300800 */
[----:B------:R-:W5:Y:S04]  /*64e0*/  LDL.LU R15, [R1+0x40c] ;  /* 0x00040c00010f7983 */ /* 0x000f680000300800 */
[----:B------:R-:W5:Y:S04]  /*64f0*/  LDL.LU R12, [R1+0x400] ;  /* 0x00040000010c7983 */ /* 0x000f680000300800 */
[----:B------:R-:W5:Y:S04]  /*6500*/  LDL.LU R13, [R1+0x3f4] ;  /* 0x0003f400010d7983 */ /* 0x000f680000300800 */
[----:B------:R-:W5:Y:S04]  /*6510*/  LDL.LU R10, [R1+0x3e8] ;  /* 0x0003e800010a7983 */ /* 0x000f680000300800 */
[----:B------:R-:W5:Y:S04]  /*6520*/  LDL.LU R11, [R1+0x3dc] ;  /* 0x0003dc00010b7983 */ /* 0x000f680000300800 */
[----:B------:R-:W5:Y:S04]  /*6530*/  LDL.LU R8, [R1+0x3d0] ;  /* 0x0003d00001087983 */ /* 0x000f680000300800 */
[----:B------:R-:W5:Y:S04]  /*6540*/  LDL.LU R9, [R1+0x3c4] ;  /* 0x0003c40001097983 */ /* 0x000f680000300800 */
[----:B------:R-:W5:Y:S01]  /*6550*/  LDL.LU R6, [R1+0x3b8] ;  /* 0x0003b80001067983 */ /* 0x000f620000300800 */
[----:B--2---:R-:W-:-:S04]  /*6560*/  LEA R20, P0, R2, R26, 0x1 ;  /* 0x0000001a02147211 */ /* 0x004fc800078008ff */
[----:B------:R-:W-:Y:S02]  /*6570*/  LEA.HI.X.SX32 R21, R2, R27, 0x1, P0 ;  /* 0x0000001b02157211 */ /* 0x000fe400000f0eff */
[----:B------:R-:W2:Y:S04]  /*6580*/  LDL.LU R2, [R1+0x3ac] ;  /* 0x0003ac0001027983 */ /* 0x000ea80000300800 */
[----:B------:R-:W-:Y:S04]  /*6590*/  STL [R1+0x11b0], R21 ;  /* 0x0011b01501007387 */ /* 0x000fe80000100800 */
[----:B------:R-:W-:Y:S04]  /*65a0*/  STL [R1+0x11b4], R20 ;  /* 0x0011b41401007387 */ /* 0x000fe80000100800 */
[----:B------:R-:W5:Y:S04]  /*65b0*/  LDL.LU R4, [R1+0x3a0] ;  /* 0x0003a00001047983 */ /* 0x000f680000300800 */
[----:B------:R-:W5:Y:S04]  /*65c0*/  LDL.LU R7, [R1+0x394] ;  /* 0x0003940001077983 */ /* 0x000f680000300800 */
[----:B------:R-:W5:Y:S01]  /*65d0*/  LDL.LU R5, [R1+0x388] ;  /* 0x0003880001057983 */ /* 0x000f620000300800 */
[----:B---3--:R-:W-:-:S02]  /*65e0*/  LEA R22, P1, R3, R26, 0x1 ;  /* 0x0000001a03167211 */ /* 0x008fc400078208ff */
[-C--:B------:R-:W-:Y:S02]  /*65f0*/  LEA R24, P2, R25, R26.reuse, 0x1 ;  /* 0x0000001a19187211 */ /* 0x080fe400078408ff */
[C---:B------:R-:W-:Y:S02]  /*6600*/  LEA R26, P3, R28.reuse, R26, 0x1 ;  /* 0x0000001a1c1a7211 */ /* 0x040fe400078608ff */
[-C--:B------:R-:W-:Y:S02]  /*6610*/  LEA.HI.X.SX32 R23, R3, R27.reuse, 0x1, P1 ;  /* 0x0000001b03177211 */ /* 0x080fe400008f0eff */
[----:B------:R-:W3:Y:S01]  /*6620*/  LDL.LU R3, [R1+0x37c] ;  /* 0x00037c0001037983 */ /* 0x000ee20000300800 */
[-C--:B------:R-:W-:Y:S02]  /*6630*/  LEA.HI.X.SX32 R25, R25, R27.reuse, 0x1, P2 ;  /* 0x0000001b19197211 */ /* 0x080fe400010f0eff */
[----:B------:R-:W-:Y:S01]  /*6640*/  LEA.HI.X.SX32 R27, R28, R27, 0x1, P3 ;  /* 0x0000001b1c1b7211 */ /* 0x000fe200018f0eff */
[----:B------:R-:W-:Y:S04]  /*6650*/  STL [R1+0x11b8], R23 ;  /* 0x0011b81701007387 */ /* 0x000fe80000100800 */
[----:B------:R-:W-:Y:S04]  /*6660*/  STL [R1+0x11bc], R22 ;  /* 0x0011bc1601007387 */ /* 0x000fe80000100800 */
[----:B------:R-:W-:Y:S04]  /*6670*/  STL [R1+0x11c0], R25 ;  /* 0x0011c01901007387 */ /* 0x000fe80000100800 */
[----:B------:R-:W-:Y:S04]  /*6680*/  STL [R1+0x11c4], R24 ;  /* 0x0011c41801007387 */ /* 0x000fe80000100800 */
[----:B------:R-:W-:Y:S04]  /*6690*/  STL [R1+0x11c8], R27 ;  /* 0x0011c81b01007387 */ /* 0x000fe80000100800 */
[----:B------:R-:W-:Y:S04]  /*66a0*/  STL [R1+0x11cc], R26 ;  /* 0x0011cc1a01007387 */ /* 0x000fe80000100800 */
[----:B----4-:R0:W-:Y:S04]  /*66b0*/  STS.U16 [R0+0x5800], R29 ;  /* 0x0058001d00007388 */ /* 0x0101e80000000400 */
[----:B0-----:R-:W4:Y:S04]  /*66c0*/  LDL.LU R29, [R1+0x370] ;  /* 0x00037000011d7983 */ /* 0x001f280000300800 */
[----:B------:R-:W3:Y:S04]  /*66d0*/  LDL.LU R28, [R1+0x364] ;  /* 0x00036400011c7983 */ /* 0x000ee80000300800 */
[----:B------:R-:W3:Y:S04]  /*66e0*/  LDL.LU R24, [R1+0x358] ;  /* 0x0003580001187983 */ /* 0x000ee80000300800 */
[----:B--2---:R0:W-:Y:S04]  /*66f0*/  STS.U16 [R0+0xa000], R2 ;  /* 0x00a0000200007388 */ /* 0x0041e80000000400 */
[----:B0-----:R-:W2:Y:S04]  /*6700*/  LDL.LU R2, [R1+0x34c] ;  /* 0x00034c0001027983 */ /* 0x001ea80000300800 */
[----:B-----5:R0:W-:Y:S04]  /*6710*/  STS.U16 [R0+0x9800], R6 ;  /* 0x0098000600007388 */ /* 0x0201e80000000400 */
[----:B------:R-:W5:Y:S04]  /*6720*/  LDL.LU R25, [R1+0x340] ;  /* 0x0003400001197983 */ /* 0x000f680000300800 */
[----:B------:R1:W-:Y:S04]  /*6730*/  STS.U16 [R0+0xa800], R4 ;  /* 0x00a8000400007388 */ /* 0x0003e80000000400 */
[----:B0-----:R-:W5:Y:S04]  /*6740*/  LDL.LU R6, [R1+0x334] ;  /* 0x0003340001067983 */ /* 0x001f680000300800 */
[----:B------:R0:W-:Y:S04]  /*6750*/  STS.U16 [R0+0xb800], R5 ;  /* 0x00b8000500007388 */ /* 0x0001e80000000400 */
[----:B-1----:R-:W5:Y:S04]  /*6760*/  LDL.LU R4, [R1+0x328] ;  /* 0x0003280001047983 */ /* 0x002f680000300800 */
[----:B0-----:R-:W5:Y:S04]  /*6770*/  LDL.LU R5, [R1+0x31c] ;  /* 0x00031c0001057983 */ /* 0x001f680000300800 */
[----:B------:R-:W5:Y:S04]  /*6780*/  LDL.LU R22, [R1+0x310] ;  /* 0x0003100001167983 */ /* 0x000f680000300800 */
[----:B------:R-:W5:Y:S04]  /*6790*/  LDL.LU R23, [R1+0x304] ;  /* 0x0003040001177983 */ /* 0x000f680000300800 */
[----:B------:R-:W5:Y:S04]  /*67a0*/  LDL.LU R20, [R1+0x2f8] ;  /* 0x0002f80001147983 */ /* 0x000f680000300800 */
[----:B------:R0:W-:Y:S04]  /*67b0*/  STS.U16 [R0+0x3000], R18 ;  /* 0x0030001200007388 */ /* 0x0001e80000000400 */
[----:B------:R-:W5:Y:S04]  /*67c0*/  LDL.LU R21, [R1+0x2ec] ;  /* 0x0002ec0001157983 */ /* 0x000f680000300800 */
[----:B------:R1:W-:Y:S04]  /*67d0*/  STS.U16 [R0+0x3800], R19 ;  /* 0x0038001300007388 */ /* 0x0003e80000000400 */
[----:B0-----:R-:W5:Y:S04]  /*67e0*/  LDL.LU R18, [R1+0x2e0] ;  /* 0x0002e00001127983 */ /* 0x001f680000300800 */
[----:B------:R0:W-:Y:S04]  /*67f0*/  STS.U16 [R0+0x4000], R16 ;  /* 0x0040001000007388 */ /* 0x0001e80000000400 */
[----:B-1----:R-:W5:Y:S04]  /*6800*/  LDL.LU R19, [R1+0x2d4] ;  /* 0x0002d40001137983 */ /* 0x002f680000300800 */
[----:B------:R1:W-:Y:S04]  /*6810*/  STS.U16 [R0+0x4800], R17 ;  /* 0x0048001100007388 */ /* 0x0003e80000000400 */
[----:B0-----:R-:W5:Y:S04]  /*6820*/  LDL.LU R16, [R1+0x2c8] ;  /* 0x0002c80001107983 */ /* 0x001f680000300800 */
[----:B------:R0:W-:Y:S04]  /*6830*/  STS.U16 [R0+0x5000], R14 ;  /* 0x0050000e00007388 */ /* 0x0001e80000000400 */
[----:B-1----:R-:W5:Y:S04]  /*6840*/  LDL.LU R17, [R1+0x2bc] ;  /* 0x0002bc0001117983 */ /* 0x002f680000300800 */
[----:B---3--:R1:W-:Y:S04]  /*6850*/  STS.U16 [R0+0xc000], R3 ;  /* 0x00c0000300007388 */ /* 0x0083e80000000400 */
[----:B0-----:R-:W3:Y:S04]  /*6860*/  LDL.LU R14, [R1+0x2b0] ;  /* 0x0002b000010e7983 */ /* 0x001ee80000300800 */
[----:B------:R0:W-:Y:S04]  /*6870*/  STS.U16 [R0+0x6000], R15 ;  /* 0x0060000f00007388 */ /* 0x0001e80000000400 */
[----:B-1----:R-:W3:Y:S04]  /*6880*/  LDL.LU R3, [R1+0x2a4] ;  /* 0x0002a40001037983 */ /* 0x002ee80000300800 */
[----:B------:R1:W-:Y:S04]  /*6890*/  STS.U16 [R0+0x6800], R12 ;  /* 0x0068000c00007388 */ /* 0x0003e80000000400 */
        /* <DEDUP_REMOVED lines=13> */
[----:B----4-:R0:W-:Y:S04]  /*6970*/  STS.U16 [R0+0xc800], R29 ;  /* 0x00c8001d00007388 */ /* 0x0101e80000000400 */
[----:B-1----:R-:W4:Y:S04]  /*6980*/  LDL.LU R7, [R1+0x24c] ;  /* 0x00024c0001077983 */ /* 0x002f280000300800 */
[----:B0-----:R-:W4:Y:S04]  /*6990*/  LDL.LU R29, [R1+0x248] ;  /* 0x00024800011d7983 */ /* 0x001f280000300800 */
[----:B--2---:R0:W-:Y:S04]  /*69a0*/  STS.U16 [R0+0xe000], R2 ;  /* 0x00e0000200007388 */ /* 0x0041e80000000400 */
[----:B0-----:R-:W2:Y:S04]  /*69b0*/  LDL.LU R2, [R1+0x244] ;  /* 0x0002440001027983 */ /* 0x001ea80000300800 */
[----:B-----5:R0:W-:Y:S04]  /*69c0*/  STS.U16 [R0+0xf000], R6 ;  /* 0x00f0000600007388 */ /* 0x0201e80000000400 */
[----:B------:R1:W-:Y:S04]  /*69d0*/  STS.U16 [R0+0xf800], R4 ;  /* 0x00f8000400007388 */ /* 0x0003e80000000400 */
[----:B0-----:R-:W5:Y:S04]  /*69e0*/  LDL.LU R6, [R1+0x240] ;  /* 0x0002400001067983 */ /* 0x001f680000300800 */
[----:B-1----:R-:W5:Y:S04]  /*69f0*/  LDL.LU R4, [R1+0x23c] ;  /* 0x00023c0001047983 */ /* 0x002f680000300800 */
[----:B------:R0:W-:Y:S04]  /*6a00*/  STS.U16 [R0+0x10000], R5 ;  /* 0x0100000500007388 */ /* 0x0001e80000000400 */
[----:B0-----:R-:W5:Y:S04]  /*6a10*/  LDL.LU R5, [R1+0x238] ;  /* 0x0002380001057983 */ /* 0x001f680000300800 */
[----:B------:R-:W-:Y:S04]  /*6a20*/  STS.U16 [R0+0xd000], R28 ;  /* 0x00d0001c00007388 */ /* 0x000fe80000000400 */
[----:B------:R-:W-:Y:S04]  /*6a30*/  STS.U16 [R0+0xd800], R24 ;  /* 0x00d8001800007388 */ /* 0x000fe80000000400 */
[----:B------:R-:W-:Y:S04]  /*6a40*/  STS.U16 [R0+0xe800], R25 ;  /* 0x00e8001900007388 */ /* 0x000fe80000000400 */
[----:B---3--:R0:W-:Y:S04]  /*6a50*/  STS.U16 [R0+0x15000], R3 ;  /* 0x0150000300007388 */ /* 0x0081e80000000400 */
[----:B0-----:R-:W3:Y:S04]  /*6a60*/  LDL.LU R3, [R1+0x234] ;  /* 0x0002340001037983 */ /* 0x001ee80000300800 */
[----:B------:R-:W3:Y:S04]  /*6a70*/  LDL.LU R28, [R1+0x230] ;  /* 0x00023000011c7983 */ /* 0x000ee80000300800 */
[----:B------:R-:W3:Y:S04]  /*6a80*/  LDL.LU R24, [R1+0x22c] ;  /* 0x00022c0001187983 */ /* 0x000ee80000300800 */
[----:B----4-:R-:W-:Y:S04]  /*6a90*/  STS.U16 [R0+0x19000], R7 ;  /* 0x0190000700007388 */ /* 0x010fe80000000400 */
[----:B------:R0:W-:Y:S04]  /*6aa0*/  STS.U16 [R0+0x19800], R29 ;  /* 0x0198001d00007388 */ /* 0x0001e80000000400 */
[----:B0-----:R-:W4:Y:S04]  /*6ab0*/  LDL.LU R29, [R1+0x228] ;  /* 0x00022800011d7983 */ /* 0x001f280000300800 */
[----:B------:R-:W4:Y:S04]  /*6ac0*/  LDL.LU R25, [R1+0x224] ;  /* 0x0002240001197983 */ /* 0x000f280000300800 */
[----:B------:R-:W4:Y:S04]  /*6ad0*/  LDL.LU R7, [R1+0x220] ;  /* 0x0002200001077983 */ /* 0x000f280000300800 */
[----:B--2---:R0:W-:Y:S04]  /*6ae0*/  STS.U16 [R0+0x1a000], R2 ;  /* 0x01a0000200007388 */ /* 0x0041e80000000400 */
[----:B0-----:R-:W2:Y:S04]  /*6af0*/  LDL.LU R2, [R1+0x21c] ;  /* 0x00021c0001027983 */ /* 0x001ea80000300800 */
[----:B------:R0:W-:Y:S04]  /*6b00*/  STS.U16 [R0+0x10800], R22 ;  /* 0x0108001600007388 */ /* 0x0001e80000000400 */
[----:B------:R1:W-:Y:S04]  /*6b10*/  STS.U16 [R0+0x11000], R23 ;  /* 0x0110001700007388 */ /* 0x0003e80000000400 */
[----:B------:R5:W-:Y:S04]  /*6b20*/  STS.U16 [R0+0x11800], R20 ;  /* 0x0118001400007388 */ /* 0x000be80000000400 */
[----:B0-----:R-:W2:Y:S04]  /*6b30*/  LDL.LU R22, [R1+0x218] ;  /* 0x0002180001167983 */ /* 0x001ea80000300800 */
[----:B-1----:R-:W2:Y:S04]  /*6b40*/  LDL.LU R23, [R1+0x4a4] ;  /* 0x0004a40001177983 */ /* 0x002ea80000300800 */
[----:B------:R0:W-:Y:S04]  /*6b50*/  STS.U16 [R0+0x12000], R21 ;  /* 0x0120001500007388 */ /* 0x0001e80000000400 */
[----:B-----5:R-:W5:Y:S04]  /*6b60*/  LDL.LU R20, [R1+0x498] ;  /* 0x0004980001147983 */ /* 0x020f680000300800 */
        /* <DEDUP_REMOVED lines=30> */
[----:B---3--:R0:W-:Y:S04]  /*6d50*/  STS.U16 [R0+0x1c000], R3 ;  /* 0x01c0000300007388 */ /* 0x0081e80000000400 */
[----:B-1----:R-:W3:Y:S04]  /*6d60*/  LDL.LU R5, [R1+0x3cc] ;  /* 0x0003cc0001057983 */ /* 0x002ee80000300800 */
[----:B0-----:R-:W3:Y:S04]  /*6d70*/  LDL.LU R3, [R1+0x3c0] ;  /* 0x0003c00001037983 */ /* 0x001ee80000300800 */
[----:B----4-:R0:W-:Y:S04]  /*6d80*/  STS.U16 [R0+0x1e800], R7 ;  /* 0x01e8000700007388 */ /* 0x0101e80000000400 */
[----:B0-----:R-:W4:Y:S04]  /*6d90*/  LDL.LU R7, [R1+0x3b4] ;  /* 0x0003b40001077983 */ /* 0x001f280000300800 */
[----:B--2---:R0:W-:Y:S04]  /*6da0*/  STS.U16 [R0+0x1f000], R2 ;  /* 0x01f0000200007388 */ /* 0x0041e80000000400 */
[----:B0-----:R-:W2:Y:S04]  /*6db0*/  LDL.LU R2, [R1+0x3a8] ;  /* 0x0003a80001027983 */ /* 0x001ea80000300800 */
[----:B------:R0:W-:Y:S04]  /*6dc0*/  STS.U16 [R0+0x1d800], R29 ;  /* 0x01d8001d00007388 */ /* 0x0001e80000000400 */
[----:B------:R-:W-:Y:S01]  /*6dd0*/  STS.U16 [R0+0x1c800], R28 ;  /* 0x01c8001c00007388 */ /* 0x000fe20000000400 */
[----:B0-----:R-:W-:-:S03]  /*6de0*/  LOP3.LUT R29, R0, 0x20, RZ, 0x3c, !PT ;  /* 0x00000020001d7812 */ /* 0x001fc600078e3cff */
[----:B------:R-:W-:Y:S04]  /*6df0*/  STS.U16 [R0+0x1d000], R24 ;  /* 0x01d0001800007388 */ /* 0x000fe80000000400 */
[----:B------:R-:W-:Y:S04]  /*6e00*/  STS.U16 [R0+0x1e000], R25 ;  /* 0x01e0001900007388 */ /* 0x000fe80000000400 */
[----:B------:R-:W-:Y:S04]  /*6e10*/  STS.U16 [R0+0x1f800], R22 ;  /* 0x01f8001600007388 */ /* 0x000fe80000000400 */
[----:B------:R-:W-:Y:S04]  /*6e20*/  STL [R1+0x128c], R0 ;  /* 0x00128c0001007387 */ /* 0x000fe80000100800 */
[----:B------:R-:W-:Y:S04]  /*6e30*/  STS.U16 [R29+0x200], R23 ;  /* 0x000200171d007388 */ /* 0x000fe80000000400 */
[----:B-----5:R-:W-:Y:S04]  /*6e40*/  STS.U16 [R29+0xa00], R20 ;  /* 0x000a00141d007388 */ /* 0x020fe80000000400 */
[----:B------:R-:W-:Y:S04]  /*6e50*/  STS.U16 [R29+0x1200], R21 ;  /* 0x001200151d007388 */ /* 0x000fe80000000400 */
[----:B------:R-:W-:Y:S04]  /*6e60*/  STS.U16 [R29+0x1a00], R18 ;  /* 0x001a00121d007388 */ /* 0x000fe80000000400 */
[----:B------:R-:W-:Y:S04]  /*6e70*/  STS.U16 [R29+0x2200], R19 ;  /* 0x002200131d007388 */ /* 0x000fe80000000400 */
[----:B------:R-:W-:Y:S04]  /*6e80*/  STS.U16 [R29+0x2a00], R16 ;  /* 0x002a00101d007388 */ /* 0x000fe80000000400 */
[----:B------:R-:W-:Y:S04]  /*6e90*/  STS.U16 [R29+0x3200], R17 ;  /* 0x003200111d007388 */ /* 0x000fe80000000400 */
[----:B------:R0:W-:Y:S04]  /*6ea0*/  STS.U16 [R29+0x4a00], R4 ;  /* 0x004a00041d007388 */ /* 0x0001e80000000400 */
[----:B0-----:R-:W5:Y:S04]  /*6eb0*/  LDL.LU R4, [R1+0x39c] ;  /* 0x00039c0001047983 */ /* 0x001f680000300800 */
[----:B------:R-:W5:Y:S04]  /*6ec0*/  LDL.LU R0, [R1+0x390] ;  /* 0x0003900001007983 */ /* 0x000f680000300800 */
[----:B------:R-:W5:Y:S04]  /*6ed0*/  LDL.LU R26, [R1+0x384] ;  /* 0x00038400011a7983 */ /* 0x000f680000300800 */
[----:B------:R-:W5:Y:S04]  /*6ee0*/  LDL.LU R27, [R1+0x378] ;  /* 0x00037800011b7983 */ /* 0x000f680000300800 */
[----:B------:R-:W5:Y:S04]  /*6ef0*/  LDL.LU R28, [R1+0x36c] ;  /* 0x00036c00011c7983 */ /* 0x000f680000300800 */
[----:B------:R-:W5:Y:S04]  /*6f00*/  LDL.LU R24, [R1+0x360] ;  /* 0x0003600001187983 */ /* 0x000f680000300800 */
[----:B------:R-:W-:Y:S04]  /*6f10*/  STS.U16 [R29+0x3a00], R14 ;  /* 0x003a000e1d007388 */ /* 0x000fe80000000400 */
[----:B------:R-:W-:Y:S04]  /*6f20*/  STS.U16 [R29+0x4200], R15 ;  /* 0x0042000f1d007388 */ /* 0x000fe80000000400 */
[----:B---3--:R0:W-:Y:S04]  /*6f30*/  STS.U16 [R29+0x8a00], R5 ;  /* 0x008a00051d007388 */ /* 0x0081e80000000400 */
[----:B------:R1:W-:Y:S04]  /*6f40*/  STS.U16 [R29+0x9200], R3 ;  /* 0x009200031d007388 */ /* 0x0003e80000000400 */
[----:B0-----:R-:W3:Y:S04]  /*6f50*/  LDL.LU R5, [R1+0x354] ;  /* 0x0003540001057983 */ /* 0x001ee80000300800 */
[----:B-1----:R-:W3:Y:S04]  /*6f60*/  LDL.LU R3, [R1+0x348] ;  /* 0x0003480001037983 */ /* 0x002ee80000300800 */
[----:B------:R-:W3:Y:S04]  /*6f70*/  LDL.LU R25, [R1+0x33c] ;  /* 0x00033c0001197983 */ /* 0x000ee80000300800 */
        /* <DEDUP_REMOVED lines=18> */
[----:B----4-:R-:W4:Y:S04]  /*70a0*/  LDL.LU R10, [R1+0x294] ;  /* 0x00029400010a7983 */ /* 0x010f280000300800 */
[----:B------:R1:W-:Y:S04]  /*70b0*/  STS.U16 [R29+0x7200], R8 ;  /* 0x007200081d007388 */ /* 0x0003e80000000400 */
[----:B0-----:R-:W4:Y:S04]  /*70c0*/  LDL.LU R11, [R1+0x288] ;  /* 0x00028800010b7983 */ /* 0x001f280000300800 */
[----:B------:R0:W-:Y:S04]  /*70d0*/  STS.U16 [R29+0x7a00], R9 ;  /* 0x007a00091d007388 */ /* 0x0001e80000000400 */
[----:B-1----:R-:W4:Y:S04]  /*70e0*/  LDL.LU R8, [R1+0x27c] ;  /* 0x00027c0001087983 */ /* 0x002f280000300800 */
[----:B------:R1:W-:Y:S04]  /*70f0*/  STS.U16 [R29+0x8200], R6 ;  /* 0x008200061d007388 */ /* 0x0003e80000000400 */
[----:B0-----:R-:W4:Y:S04]  /*7100*/  LDL.LU R9, [R1+0x270] ;  /* 0x0002700001097983 */ /* 0x001f280000300800 */
[----:B------:R0:W-:Y:S04]  /*7110*/  STS.U16 [R29+0x9a00], R7 ;  /* 0x009a00071d007388 */ /* 0x0001e80000000400 */
[----:B-1----:R-:W4:Y:S04]  /*7120*/  LDL.LU R6, [R1+0x264] ;  /* 0x0002640001067983 */ /* 0x002f280000300800 */
[----:B0-----:R-:W4:Y:S04]  /*7130*/  LDL.LU R7, [R1+0x258] ;  /* 0x0002580001077983 */ /* 0x001f280000300800 */
[----:B-----5:R0:W-:Y:S04]  /*7140*/  STS.U16 [R29+0xaa00], R4 ;  /* 0x00aa00041d007388 */ /* 0x0201e80000000400 */
[----:B0-----:R-:W5:Y:S04]  /*7150*/  LDL.LU R4, [R1+0x214] ;  /* 0x0002140001047983 */ /* 0x001f680000300800 */
[----:B------:R-:W-:Y:S04]  /*7160*/  STS.U16 [R29+0xb200], R0 ;  /* 0x00b200001d007388 */ /* 0x000fe80000000400 */
[----:B---3--:R0:W-:Y:S04]  /*7170*/  STS.U16 [R29+0xda00], R5 ;  /* 0x00da00051d007388 */ /* 0x0081e80000000400 */
[----:B------:R1:W-:Y:S04]  /*7180*/  STS.U16 [R29+0xe200], R3 ;  /* 0x00e200031d007388 */ /* 0x0003e80000000400 */
[----:B0-----:R-:W3:Y:S04]  /*7190*/  LDL.LU R5, [R1+0x20c] ;  /* 0x00020c0001057983 */ /* 0x001ee80000300800 */
[----:B-1----:R-:W3:Y:S04]  /*71a0*/  LDL.LU R3, [R1+0x208] ;  /* 0x0002080001037983 */ /* 0x002ee80000300800 */
[----:B--2---:R0:W-:Y:S04]  /*71b0*/  STS.U16 [R29+0x14200], R2 ;  /* 0x014200021d007388 */ /* 0x0041e80000000400 */
[----:B0-----:R-:W2:Y:S04]  /*71c0*/  LDL.LU R2, [R1+0x204] ;  /* 0x0002040001027983 */ /* 0x001ea80000300800 */
[----:B------:R-:W2:Y:S04]  /*71d0*/  LDL.LU R0, [R1+0x200] ;  /* 0x0002000001007983 */ /* 0x000ea80000300800 */
[----:B------:R0:W-:Y:S04]  /*71e0*/  STS.U16 [R29+0xba00], R26 ;  /* 0x00ba001a1d007388 */ /* 0x0001e80000000400 */
[----:B------:R1:W-:Y:S04]  /*71f0*/  STS.U16 [R29+0xc200], R27 ;  /* 0x00c2001b1d007388 */ /* 0x0003e80000000400 */
[----:B------:R1:W-:Y:S04]  /*7200*/  STS.U16 [R29+0xca00], R28 ;  /* 0x00ca001c1d007388 */ /* 0x0003e80000000400 */
[----:B0-----:R-:W2:Y:S04]  /*7210*/  LDL.LU R26, [R1+0x1fc] ;  /* 0x0001fc00011a7983 */ /* 0x001ea80000300800 */
[----:B-1----:R-:W2:Y:S04]  /*7220*/  LDL.LU R27, [R1+0x1f4] ;  /* 0x0001f400011b7983 */ /* 0x002ea80000300800 */
[----:B------:R0:W-:Y:S04]  /*7230*/  STS.U16 [R29+0xd200], R24 ;  /* 0x00d200181d007388 */ /* 0x0001e80000000400 */
[----:B------:R-:W2:Y:S04]  /*7240*/  LDL.LU R28, [R1+0x1ec] ;  /* 0x0001ec00011c7983 */ /* 0x000ea80000300800 */
[----:B------:R1:W-:Y:S04]  /*7250*/  STS.U16 [R29+0xea00], R25 ;  /* 0x00ea00191d007388 */ /* 0x0003e80000000400 */
[----:B0-----:R-:W2:Y:S04]  /*7260*/  LDL.LU R24, [R1+0x1e8] ;  /* 0x0001e80001187983 */ /* 0x001ea80000300800 */
[----:B------:R0:W-:Y:S04]  /*7270*/  STS.U16 [R29+0xf200], R22 ;  /* 0x00f200161d007388 */ /* 0x0001e80000000400 */
[----:B-1----:R-:W2:Y:S04]  /*7280*/  LDL.LU R25, [R1+0x1e0] ;  /* 0x0001e00001197983 */ /* 0x002ea80000300800 */
        /* <DEDUP_REMOVED lines=22> */
[----:B----4-:R-:W-:Y:S04]  /*73f0*/  STS.U16 [R29+0x15a00], R10 ;  /* 0x015a000a1d007388 */ /* 0x010fe80000000400 */
[----:B-1----:R-:W4:Y:S04]  /*7400*/  LDL.LU R13, [R1+0x454] ;  /* 0x00045400010d7983 */ /* 0x002f280000300800 */
[----:B------:R-:W-:Y:S04]  /*7410*/  STS.U16 [R29+0x16200], R11 ;  /* 0x0162000b1d007388 */ /* 0x000fe80000000400 */
[----:B---3--:R0:W-:Y:S04]  /*7420*/  STS.U16 [R29+0x19a00], R3 ;  /* 0x019a00031d007388 */ /* 0x0081e80000000400 */
[----:B------:R1:W-:Y:S04]  /*7430*/  STS.U16 [R29+0x16a00], R8 ;  /* 0x016a00081d007388 */ /* 0x0003e80000000400 */
[----:B0-----:R-:W3:Y:S04]  /*7440*/  LDL.LU R3, [R1+0x444] ;  /* 0x0004440001037983 */ /* 0x001ee80000300800 */
[----:B------:R-:W3:Y:S04]  /*7450*/  LDL.LU R10, [R1+0x434] ;  /* 0x00043400010a7983 */ /* 0x000ee80000300800 */
[----:B------:R-:W3:Y:S04]  /*7460*/  LDL.LU R11, [R1+0x428] ;  /* 0x00042800010b7983 */ /* 0x000ee80000300800 */
[----:B------:R0:W-:Y:S04]  /*7470*/  STS.U16 [R29+0x17200], R9 ;  /* 0x017200091d007388 */ /* 0x0001e80000000400 */
[----:B-1----:R-:W3:Y:S04]  /*7480*/  LDL.LU R8, [R1+0x41c] ;  /* 0x00041c0001087983 */ /* 0x002ee80000300800 */
[----:B------:R1:W-:Y:S04]  /*7490*/  STS.U16 [R29+0x17a00], R6 ;  /* 0x017a00061d007388 */ /* 0x0003e80000000400 */
[----:B0-----:R-:W3:Y:S04]  /*74a0*/  LDL.LU R9, [R1+0x410] ;  /* 0x0004100001097983 */ /* 0x001ee80000300800 */
[----:B------:R0:W-:Y:S04]  /*74b0*/  STS.U16 [R29+0x18200], R7 ;  /* 0x018200071d007388 */ /* 0x0001e80000000400 */
[----:B-1----:R-:W3:Y:S04]  /*74c0*/  LDL.LU R6, [R1+0x404] ;  /* 0x0004040001067983 */ /* 0x002ee80000300800 */
[----:B-----5:R1:W-:Y:S04]  /*74d0*/  STS.U16 [R29+0x18a00], R4 ;  /* 0x018a00041d007388 */ /* 0x0203e80000000400 */
[----:B0-----:R-:W5:Y:S04]  /*74e0*/  LDL.LU R7, [R1+0x3f8] ;  /* 0x0003f80001077983 */ /* 0x001f680000300800 */
[----:B------:R0:W-:Y:S04]  /*74f0*/  STS.U16 [R29+0x19200], R5 ;  /* 0x019200051d007388 */ /* 0x0001e80000000400 */
[----:B-1----:R-:W3:Y:S04]  /*7500*/  LDL.LU R4, [R1+0x3ec] ;  /* 0x0003ec0001047983 */ /* 0x002ee80000300800 */
[----:B0-----:R-:W3:Y:S04]  /*7510*/  LDL.LU R5, [R1+0x3e0] ;  /* 0x0003e00001057983 */ /* 0x001ee80000300800 */
[----:B--2---:R0:W-:Y:S04]  /*7520*/  STS.U16 [R29+0x1a200], R2 ;  /* 0x01a200021d007388 */ /* 0x0041e80000000400 */
[----:B------:R1:W-:Y:S04]  /*7530*/  STS.U16 [R29+0x1aa00], R0 ;  /* 0x01aa00001d007388 */ /* 0x0003e80000000400 */
[----:B0-----:R-:W2:Y:S04]  /*7540*/  LDL.LU R2, [R1+0x3d4] ;  /* 0x0003d40001027983 */ /* 0x001ea80000300800 */
[----:B-1----:R-:W2:Y:S04]  /*7550*/  LDL.LU R0, [R1+0x128c] ;  /* 0x00128c0001007983 */ /* 0x002ea80000300800 */
[----:B------:R-:W-:Y:S04]  /*7560*/  STS.U16 [R29+0x1b200], R26 ;  /* 0x01b2001a1d007388 */ /* 0x000fe80000000400 */
[----:B------:R-:W-:Y:S04]  /*7570*/  STS.U16 [R29+0x1ba00], R27 ;  /* 0x01ba001b1d007388 */ /* 0x000fe80000000400 */
[----:B------:R2:W-:Y:S04]  /*7580*/  STS.U16 [R29+0x1c200], R28 ;  /* 0x01c2001c1d007388 */ /* 0x0005e80000000400 */
[----:B------:R-:W-:Y:S04]  /*7590*/  STS.U16 [R29+0x1ca00], R24 ;  /* 0x01ca00181d007388 */ /* 0x000fe80000000400 */
[----:B------:R-:W-:Y:S04]  /*75a0*/  STS.U16 [R29+0x1d200], R25 ;  /* 0x01d200191d007388 */ /* 0x000fe80000000400 */
[----:B------:R-:W-:Y:S04]  /*75b0*/  STS.U16 [R29+0x1da00], R22 ;  /* 0x01da00161d007388 */ /* 0x000fe80000000400 */
[----:B------:R-:W-:Y:S04]  /*75c0*/  STS.U16 [R29+0x1e200], R23 ;  /* 0x01e200171d007388 */ /* 0x000fe80000000400 */
[----:B------:R-:W-:Y:S04]  /*75d0*/  STS.U16 [R29+0x1ea00], R20 ;  /* 0x01ea00141d007388 */ /* 0x000fe80000000400 */
[----:B------:R-:W-:Y:S04]  /*75e0*/  STS.U16 [R29+0x1f200], R21 ;  /* 0x01f200151d007388 */ /* 0x000fe80000000400 */
[----:B------:R-:W-:Y:S01]  /*75f0*/  STS.U16 [R29+0x1fa00], R18 ;  /* 0x01fa00121d007388 */ /* 0x000fe20000000400 */
[----:B--2---:R-:W-:-:S03]  /*7600*/  LOP3.LUT R28, R0, 0x40, RZ, 0x3c, !PT ;  /* 0x00000040001c7812 */ /* 0x004fc600078e3cff */
[----:B------:R-:W-:Y:S04]  /*7610*/  STL [R1+0x1260], R0 ;  /* 0x0012600001007387 */ /* 0x000fe80000100800 */
[----:B---3--:R0:W-:Y:S04]  /*7620*/  STS.U16 [R28+0x3c00], R3 ;  /* 0x003c00031c007388 */ /* 0x0081e80000000400 */
[----:B0-----:R-:W2:Y:S04]  /*7630*/  LDL.LU R3, [R1+0x3c8] ;  /* 0x0003c80001037983 */ /* 0x001ea80000300800 */
[----:B------:R-:W3:Y:S04]  /*7640*/  LDL.LU R29, [R1+0x3a4] ;  /* 0x0003a400011d7983 */ /* 0x000ee80000300800 */
[----:B---3--:R0:W-:Y:S04]  /*7650*/  STL [R1+0x1284], R29 ;  /* 0x0012841d01007387 */ /* 0x0081e80000100800 */
[----:B0-----:R-:W3:Y:S04]  /*7660*/  LDL.LU R29, [R1+0x3b0] ;  /* 0x0003b000011d7983 */ /* 0x001ee80000300800 */
[----:B------:R-:W-:Y:S04]  /*7670*/  STS.U16 [R28+0x400], R19 ;  /* 0x000400131c007388 */ /* 0x000fe80000000400 */
[----:B------:R-:W-:Y:S04]  /*7680*/  STS.U16 [R28+0xc00], R16 ;  /* 0x000c00101c007388 */ /* 0x000fe80000000400 */
[----:B------:R-:W-:Y:S04]  /*7690*/  STS.U16 [R28+0x1400], R17 ;  /* 0x001400111c007388 */ /* 0x000fe80000000400 */
[----:B---3--:R0:W-:Y:S04]  /*76a0*/  STL [R1+0x1288], R29 ;  /* 0x0012881d01007387 */ /* 0x0081e80000100800 */
[----:B0-----:R-:W3:Y:S04]  /*76b0*/  LDL.LU R29, [R1+0x3bc] ;  /* 0x0003bc00011d7983 */ /* 0x001ee80000300800 */
        /* <DEDUP_REMOVED lines=12> */
[----:B------:R0:W-:Y:S04]  /*7780*/  STS.U16 [R28+0x1c00], R14 ;  /* 0x001c000e1c007388 */ /* 0x0001e80000000400 */
[----:B------:R-:W3:Y:S04]  /*7790*/  LDL.LU R17, [R1+0x308] ;  /* 0x0003080001117983 */ /* 0x000ee80000300800 */
        /* <DEDUP_REMOVED lines=16> */
[----:B------:R1:W-:Y:S04]  /*78a0*/  STS.U16 [R28+0x6400], R6 ;  /* 0x006400061c007388 */ /* 0x0003e80000000400 */
[----:B0-----:R-:W4:Y:S04]  /*78b0*/  LDL.LU R9, [R1+0x29c] ;  /* 0x00029c0001097983 */ /* 0x001f280000300800 */
[----:B-----5:R0:W-:Y:S04]  /*78c0*/  STS.U16 [R28+0x6c00], R7 ;  /* 0x006c00071c007388 */ /* 0x0201e80000000400 */
[----:B-1----:R-:W5:Y:S04]  /*78d0*/  LDL.LU R6, [R1+0x290] ;  /* 0x0002900001067983 */ /* 0x002f680000300800 */
[----:B------:R1:W-:Y:S04]  /*78e0*/  STS.U16 [R28+0x7400], R4 ;  /* 0x007400041c007388 */ /* 0x0003e80000000400 */
[----:B0-----:R-:W4:Y:S04]  /*78f0*/  LDL.LU R7, [R1+0x284] ;  /* 0x0002840001077983 */ /* 0x001f280000300800 */
[----:B------:R0:W-:Y:S04]  /*7900*/  STS.U16 [R28+0x7c00], R5 ;  /* 0x007c00051c007388 */ /* 0x0001e80000000400 */
[----:B-1----:R-:W4:Y:S04]  /*7910*/  LDL.LU R4, [R1+0x278] ;  /* 0x0002780001047983 */ /* 0x002f280000300800 */
[----:B--2---:R1:W-:Y:S04]  /*7920*/  STS.U16 [R28+0x8c00], R3 ;  /* 0x008c00031c007388 */ /* 0x0043e80000000400 */
[----:B0-----:R-:W2:Y:S04]  /*7930*/  LDL.LU R5, [R1+0x26c] ;  /* 0x00026c0001057983 */ /* 0x001ea80000300800 */
[----:B-1----:R-:W2:Y:S04]  /*7940*/  LDL.LU R3, [R1+0x260] ;  /* 0x0002600001037983 */ /* 0x002ea80000300800 */
[----:B---3--:R0:W-:Y:S04]  /*7950*/  STS.U16 [R28+0x9400], R29 ;  /* 0x0094001d1c007388 */ /* 0x0081e80000000400 */
[----:B0-----:R-:W3:Y:S04]  /*7960*/  LDL.LU R29, [R1+0x1288] ;  /* 0x00128800011d7983 */ /* 0x001ee80000300800 */
[----:B------:R-:W-:Y:S04]  /*7970*/  STS.U16 [R28+0xac00], R0 ;  /* 0x00ac00001c007388 */ /* 0x000fe80000000400 */
[----:B------:R-:W-:Y:S04]  /*7980*/  STS.U16 [R28+0x12400], R2 ;  /* 0x012400021c007388 */ /* 0x000fe80000000400 */
[----:B--2---:R-:W-:Y:S04]  /*7990*/  STS.U16 [R28+0x17c00], R3 ;  /* 0x017c00031c007388 */ /* 0x004fe80000000400 */
[----:B---3--:R0:W-:Y:S04]  /*79a0*/  STS.U16 [R28+0x9c00], R29 ;  /* 0x009c001d1c007388 */ /* 0x0081e80000000400 */
[----:B0-----:R-:W2:Y:S04]  /*79b0*/  LDL.LU R29, [R1+0x1284] ;  /* 0x00128400011d7983 */ /* 0x001ea80000300800 */
[----:B------:R-:W3:Y:S04]  /*79c0*/  LDL.LU R2, [R1+0x254] ;  /* 0x0002540001027983 */ /* 0x000ee80000300800 */
[----:B------:R-:W2:Y:S04]  /*79d0*/  LDL.LU R3, [R1+0x210] ;  /* 0x0002100001037983 */ /* 0x000ea80000300800 */
[----:B------:R-:W2:Y:S04]  /*79e0*/  LDL.LU R0, [R1+0x188] ;  /* 0x0001880001007983 */ /* 0x000ea80000300800 */
[----:B--2---:R0:W-:Y:S04]  /*79f0*/  STL [R1+0x1264], R0 ;  /* 0x0012640001007387 */ /* 0x0041e80000100800 */
[----:B0-----:R-:W2:Y:S04]  /*7a00*/  LDL.LU R0, [R1+0x18c] ;  /* 0x00018c0001007983 */ /* 0x001ea80000300800 */
        /* <DEDUP_REMOVED lines=12> */
[----:B------:R-:W-:Y:S04]  /*7ad0*/  STS.U16 [R28+0xa400], R29 ;  /* 0x00a4001d1c007388 */ /* 0x000fe80000000400 */
[----:B------:R-:W-:Y:S04]  /*7ae0*/  STS.U16 [R28+0xb400], R26 ;  /* 0x00b4001a1c007388 */ /* 0x000fe80000000400 */
[----:B------:R-:W-:Y:S04]  /*7af0*/  STS.U16 [R28+0xbc00], R27 ;  /* 0x00bc001b1c007388 */ /* 0x000fe80000000400 */
[----:B------:R-:W-:Y:S04]  /*7b00*/  STS.U16 [R28+0xc400], R24 ;  /* 0x00c400181c007388 */ /* 0x000fe80000000400 */
[----:B--2---:R0:W-:Y:S04]  /*7b10*/  STL [R1+0x1280], R0 ;  /* 0x0012800001007387 */ /* 0x0041e80000100800 */
[----:B0-----:R-:W2:Y:S04]  /*7b20*/  LDL.LU R0, [R1+0x1ac] ;  /* 0x0001ac0001007983 */ /* 0x001ea80000300800 */
[----:B------:R-:W2:Y:S04]  /*7b30*/  LDL.LU R29, [R1+0x184] ;  /* 0x00018400011d7983 */ /* 0x000ea80000300800 */
[----:B------:R-:W2:Y:S04]  /*7b40*/  LDL.LU R26, [R1+0x17c] ;  /* 0x00017c00011a7983 */ /* 0x000ea80000300800 */
[----:B------:R-:W2:Y:S04]  /*7b50*/  LDL.LU R27, [R1+0x174] ;  /* 0x00017400011b7983 */ /* 0x000ea80000300800 */
        /* <DEDUP_REMOVED lines=18> */
[----:B------:R-:W-:Y:S04]  /*7c80*/  STS.U16 [R28+0x11400], R14 ;  /* 0x0114000e1c007388 */ /* 0x000fe80000000400 */
[----:B------:R1:W-:Y:S04]  /*7c90*/  STS.U16 [R28+0x11c00], R15 ;  /* 0x011c000f1c007388 */ /* 0x0003e80000000400 */
[----:B0-----:R-:W2:Y:S04]  /*7ca0*/  LDL.LU R17, [R1+0x440] ;  /* 0x0004400001117983 */ /* 0x001ea80000300800 */
[----:B----4-:R-:W-:Y:S04]  /*7cb0*/  STS.U16 [R28+0x12c00], R12 ;  /* 0x012c000c1c007388 */ /* 0x010fe80000000400 */
[----:B------:R0:W-:Y:S04]  /*7cc0*/  STS.U16 [R28+0x13400], R13 ;  /* 0x0134000d1c007388 */ /* 0x0001e80000000400 */
[----:B-1----:R-:W4:Y:S04]  /*7cd0*/  LDL.LU.64 R14, [R1+0x128] ;  /* 0x00012800010e7983 */ /* 0x002f280000300a00 */
[----:B------:R-:W-:Y:S04]  /*7ce0*/  STS.U16 [R28+0x13c00], R10 ;  /* 0x013c000a1c007388 */ /* 0x000fe80000000400 */
[----:B------:R1:W-:Y:S04]  /*7cf0*/  STS.U16 [R28+0x14400], R11 ;  /* 0x0144000b1c007388 */ /* 0x0003e80000000400 */
[----:B0-----:R-:W4:Y:S04]  /*7d00*/  LDL.LU.64 R12, [R1+0x120] ;  /* 0x00012000010c7983 */ /* 0x001f280000300a00 */
[----:B------:R-:W-:Y:S04]  /*7d10*/  STS.U16 [R28+0x14c00], R8 ;  /* 0x014c00081c007388 */ /* 0x000fe80000000400 */
[----:B------:R0:W-:Y:S04]  /*7d20*/  STS.U16 [R28+0x15400], R9 ;  /* 0x015400091c007388 */ /* 0x0001e80000000400 */
[----:B-1----:R-:W4:Y:S04]  /*7d30*/  LDL.LU.64 R10, [R1+0x118] ;  /* 0x00011800010a7983 */ /* 0x002f280000300a00 */
[----:B-----5:R-:W-:Y:S04]  /*7d40*/  STS.U16 [R28+0x15c00], R6 ;  /* 0x015c00061c007388 */ /* 0x020fe80000000400 */
[----:B------:R1:W-:Y:S04]  /*7d50*/  STS.U16 [R28+0x16400], R7 ;  /* 0x016400071c007388 */ /* 0x0003e80000000400 */
[----:B0-----:R-:W5:Y:S04]  /*7d60*/  LDL.LU.64 R8, [R1+0x110] ;  /* 0x0001100001087983 */ /* 0x001f680000300a00 */
[----:B------:R-:W-:Y:S04]  /*7d70*/  STS.U16 [R28+0x16c00], R4 ;  /* 0x016c00041c007388 */ /* 0x000fe80000000400 */
[----:B------:R0:W-:Y:S04]  /*7d80*/  STS.U16 [R28+0x17400], R5 ;  /* 0x017400051c007388 */ /* 0x0001e80000000400 */
[----:B-1----:R-:W4:Y:S04]  /*7d90*/  LDL.LU.64 R6, [R1+0x108] ;  /* 0x0001080001067983 */ /* 0x002f280000300a00 */
[----:B---3--:R-:W-:Y:S04]  /*7da0*/  STS.U16 [R28+0x18400], R2 ;  /* 0x018400021c007388 */ /* 0x008fe80000000400 */
[----:B------:R1:W-:Y:S04]  /*7db0*/  STS.U16 [R28+0x18c00], R3 ;  /* 0x018c00031c007388 */ /* 0x0003e80000000400 */
[----:B0-----:R-:W3:Y:S04]  /*7dc0*/  LDL.LU.64 R4, [R1+0x100] ;  /* 0x0001000001047983 */ /* 0x001ee80000300a00 */
[----:B-1----:R-:W3:Y:S04]  /*7dd0*/  LDL.LU.64 R2, [R1+0xf8] ;  /* 0x0000f80001027983 */ /* 0x002ee80000300a00 */
[----:B--2---:R0:W-:Y:S04]  /*7de0*/  STS.U16 [R28+0x19400], R0 ;  /* 0x019400001c007388 */ /* 0x0041e80000000400 */
[----:B0-----:R-:W2:Y:S04]  /*7df0*/  LDL.LU R0, [R1+0x1280] ;  /* 0x0012800001007983 */ /* 0x001ea80000300800 */
        /* <DEDUP_REMOVED lines=16> */
[----:B------:R-:W-:Y:S04]  /*7f00*/  STS.U16 [R28+0x1e400], R26 ;  /* 0x01e4001a1c007388 */ /* 0x000fe80000000400 */
[----:B------:R0:W-:Y:S01]  /*7f10*/  STS.U16 [R28+0x1ec00], R27 ;  /* 0x01ec001b1c007388 */ /* 0x0001e20000000400 */
[----:B--2---:R-:W-:-:S05]  /*7f20*/  LOP3.LUT R0, R0, 0x60, RZ, 0x3c, !PT ;  /* 0x0000006000007812 */ /* 0x004fca00078e3cff */
[----:B------:R-:W-:Y:S04]  /*7f30*/  STL [R1+0x11d0], R0 ;  /* 0x0011d00001007387 */ /* 0x000fe80000100800 */
[----:B0-----:R-:W2:Y:S04]  /*7f40*/  LDL.LU.64 R26, [R1+0x68] ;  /* 0x00006800011a7983 */ /* 0x001ea80000300a00 */
[----:B--2---:R0:W-:Y:S04]  /*7f50*/  STL.64 [R1+0x11d8], R26 ;  /* 0x0011d81a01007387 */ /* 0x0041e80000100a00 */
        /* <DEDUP_REMOVED lines=19> */
[----:B------:R-:W-:Y:S04]  /*8090*/  STS.U16 [R28+0x1dc00], R29 ;  /* 0x01dc001d1c007388 */ /* 0x000fe80000000400 */
        /* <DEDUP_REMOVED lines=9> */
[----:B------:R0:W-:Y:S04]  /*8130*/  STS.U16 [R0+0x3e00], R17 ;  /* 0x003e001100007388 */ /* 0x0001e80000000400 */
[----:B----4-:R-:W4:Y:S04]  /*8140*/  LDG.E.U16 R14, [R14.64] ;  /* 0x000000040e0e7981 */ /* 0x010f28000c1e1500 */
[----:B------:R-:W4:Y:S04]  /*8150*/  LDG.E.U16 R12, [R12.64] ;  /* 0x000000040c0c7981 */ /* 0x000f28000c1e1500 */
[----:B------:R-:W4:Y:S04]  /*8160*/  LDG.E.U16 R10, [R10.64] ;  /* 0x000000040a0a7981 */ /* 0x000f28000c1e1500 */
[----:B-----5:R-:W5:Y:S04]  /*8170*/  LDG.E.U16 R8, [R8.64] ;  /* 0x0000000408087981 */ /* 0x020f68000c1e1500 */
[----:B------:R-:W4:Y:S04]  /*8180*/  LDG.E.U16 R6, [R6.64] ;  /* 0x0000000406067981 */ /* 0x000f28000c1e1500 */
[----:B---3--:R-:W3:Y:S04]  /*8190*/  LDG.E.U16 R4, [R4.64] ;  /* 0x0000000404047981 */ /* 0x008ee8000c1e1500 */
[----:B0-----:R-:W3:Y:S04]  /*81a0*/  LDG.E.U16 R0, [R2.64] ;  /* 0x0000000402007981 */ /* 0x001ee8000c1e1500 */
[----:B--2---:R0:W-:Y:S04]  /*81b0*/  STL.64 [R1+0x1228], R26 ;  /* 0x0012281a01007387 */ /* 0x0041e80000100a00 */
[----:B0-----:R-:W2:Y:S04]  /*81c0*/  LDL.LU.64 R26, [R1+0xc0] ;  /* 0x0000c000011a7983 */ /* 0x001ea80000300a00 */
[----:B--2---:R0:W-:Y:S04]  /*81d0*/  STL.64 [R1+0x1230], R26 ;  /* 0x0012301a01007387 */ /* 0x0041e80000100a00 */
[----:B----4-:R-:W-:Y:S04]  /*81e0*/  STL [R1+0x128], R14 ;  /* 0x0001280e01007387 */ /* 0x010fe80000100800 */
[----:B0-----:R-:W2:Y:S04]  /*81f0*/  LDL.LU.64 R26, [R1+0xc8] ;  /* 0x0000c800011a7983 */ /* 0x001ea80000300a00 */
[----:B------:R-:W-:Y:S04]  /*8200*/  STL [R1+0x120], R12 ;  /* 0x0001200c01007387 */ /* 0x000fe80000100800 */
[----:B--2---:R0:W-:Y:S04]  /*8210*/  STL.64 [R1+0x1238], R26 ;  /* 0x0012381a01007387 */ /* 0x0041e80000100a00 */
[----:B------:R-:W-:Y:S04]  /*8220*/  STL [R1+0x118], R10 ;  /* 0x0001180a01007387 */ /* 0x000fe80000100800 */
[----:B0-----:R-:W2:Y:S04]  /*8230*/  LDL.LU.64 R26, [R1+0xd0] ;  /* 0x0000d000011a7983 */ /* 0x001ea80000300a00 */
[----:B-----5:R-:W-:Y:S04]  /*8240*/  STL [R1+0x110], R8 ;  /* 0x0001100801007387 */ /* 0x020fe80000100800 */
[----:B--2---:R0:W-:Y:S04]  /*8250*/  STL.64 [R1+0x1240], R26 ;  /* 0x0012401a01007387 */ /* 0x0041e80000100a00 */
[----:B------:R-:W-:Y:S04]  /*8260*/  STL [R1+0x108], R6 ;  /* 0x0001080601007387 */ /* 0x000fe80000100800 */
[----:B0-----:R-:W2:Y:S04]  /*8270*/  LDL.LU.64 R26, [R1+0xd8] ;  /* 0x0000d800011a7983 */ /* 0x001ea80000300a00 */
[----:B---3--:R-:W-:Y:S04]  /*8280*/  STL [R1+0x100], R4 ;  /* 0x0001000401007387 */ /* 0x008fe80000100800 */
[----:B--2---:R0:W-:Y:S04]  /*8290*/  STL.64 [R1+0x1248], R26 ;  /* 0x0012481a01007387 */ /* 0x0041e80000100a00 */
[----:B------:R-:W-:Y:S04]  /*82a0*/  STL [R1+0xf8], R0 ;  /* 0x0000f80001007387 */ /* 0x000fe80000100800 */
[----:B0-----:R-:W2:Y:S04]  /*82b0*/  LDL.LU.64 R26, [R1+0xe0] ;  /* 0x0000e000011a7983 */ /* 0x001ea80000300a00 */
[----:B--2---:R0:W-:Y:S04]  /*82c0*/  STL.64 [R1+0x1250], R26 ;  /* 0x0012501a01007387 */ /* 0x0041e80000100a00 */
[----:B0-----:R-:W2:Y:S04]  /*82d0*/  LDL.LU.64 R26, [R1+0xe8] ;  /* 0x0000e800011a7983 */ /* 0x001ea80000300a00 */
[----:B--2---:R0:W-:Y:S04]  /*82e0*/  STL.64 [R1+0x1258], R26 ;  /* 0x0012581a01007387 */ /* 0x0041e80000100a00 */
[----:B0-----:R-:W2:Y:S04]  /*82f0*/  LDL.LU.64 R26, [R1+0xf0] ;  /* 0x0000f000011a7983 */ /* 0x001ea80000300a00 */
[----:B------:R-:W3:Y:S04]  /*8300*/  LDL.LU.64 R24, [R1+0x60] ;  /* 0x0000600001187983 */ /* 0x000ee80000300a00 */
[----:B------:R-:W4:Y:S04]  /*8310*/  LDL.LU.64 R22, [R1+0x58] ;  /* 0x0000580001167983 */ /* 0x000f280000300a00 */
[----:B------:R-:W5:Y:S04]  /*8320*/  LDL.LU.64 R20, [R1+0x50] ;  /* 0x0000500001147983 */ /* 0x000f680000300a00 */
        /* <DEDUP_REMOVED lines=9> */
[----:B------:R-:W5:Y:S04]  /*83c0*/  LDL.LU.64 R28, [R1] ;  /* 0x00000000011c7983 */ /* 0x000f680000300a00 */
[----:B--2---:R0:W2:Y:S04]  /*83d0*/  LDG.E.U16 R0, [R26.64] ;  /* 0x000000041a007981 */ /* 0x0040a8000c1e1500 */
[----:B---3--:R1:W3:Y:S04]  /*83e0*/  LDG.E.U16 R25, [R24.64] ;  /* 0x0000000418197981 */ /* 0x0082e8000c1e1500 */
[----:B----4-:R4:W3:Y:S04]  /*83f0*/  LDG.E.U16 R23, [R22.64] ;  /* 0x0000000416177981 */ /* 0x0108e8000c1e1500 */
[----:B0-----:R-:W3:Y:S04]  /*8400*/  LDL.LU.64 R26, [R1+0x1258] ;  /* 0x00125800011a7983 */ /* 0x001ee80000300a00 */
[----:B-----5:R0:W5:Y:S04]  /*8410*/  LDG.E.U16 R21, [R20.64] ;  /* 0x0000000414157981 */ /* 0x020168000c1e1500 */
[----:B------:R0:W4:Y:S04]  /*8420*/  LDG.E.U16 R19, [R18.64] ;  /* 0x0000000412137981 */ /* 0x000128000c1e1500 */
        /* <DEDUP_REMOVED lines=8> */
[----:B------:R-:W4:Y:S04]  /*84b0*/  LDG.E.U16 R28, [R28.64] ;  /* 0x000000041c1c7981 */ /* 0x000f28000c1e1500 */
[----:B--2---:R3:W-:Y:S04]  /*84c0*/  STL [R1+0xf0], R0 ;  /* 0x0000f00001007387 */ /* 0x0047e80000100800 */
[----:B---3--:R2:W3:Y:S04]  /*84d0*/  LDG.E.U16 R0, [R26.64] ;  /* 0x000000041a007981 */ /* 0x0084e8000c1e1500 */
[----:B--2---:R-:W2:Y:S04]  /*84e0*/  LDL.LU.64 R26, [R1+0x1250] ;  /* 0x00125000011a7983 */ /* 0x004ea80000300a00 */
[----:B---3--:R2:W-:Y:S04]  /*84f0*/  STL [R1+0xe8], R0 ;  /* 0x0000e80001007387 */ /* 0x0085e80000100800 */
[----:B--2---:R2:W3:Y:S04]  /*8500*/  LDG.E.U16 R0, [R26.64] ;  /* 0x000000041a007981 */ /* 0x0044e8000c1e1500 */
        /* <DEDUP_REMOVED lines=43> */
[----:B--2---:R2:W4:Y:S04]  /*87c0*/  LDG.E.U16 R27, [R26.64] ;  /* 0x000000041a1b7981 */ /* 0x004528000c1e1500 */
[----:B---3--:R3:W-:Y:S04]  /*87d0*/  STL [R1+0x70], R0 ;  /* 0x0000700001007387 */ /* 0x0087e80000100800 */
[----:B---3--:R-:W3:Y:S04]  /*87e0*/  LDL.LU R0, [R1+0x11d0] ;  /* 0x0011d00001007983 */ /* 0x008ee80000300800 */
[----:B--2---:R-:W2:Y:S04]  /*87f0*/  LDL.LU R26, [R1+0x11cc] ;  /* 0x0011cc00011a7983 */ /* 0x004ea80000300800 */
[----:B----4-:R4:W-:Y:S04]  /*8800*/  STL [R1+0x68], R27 ;  /* 0x0000681b01007387 */ /* 0x0109e80000100800 */
[----:B----4-:R-:W2:Y:S04]  /*8810*/  LDL.LU R27, [R1+0x11c8] ;  /* 0x0011c800011b7983 */ /* 0x010ea80000300800 */
[----:B-1----:R-:W4:Y:S04]  /*8820*/  LDL.LU R24, [R1+0x11c4] ;  /* 0x0011c40001187983 */ /* 0x002f280000300800 */
[----:B------:R1:W-:Y:S04]  /*8830*/  STL [R1+0x60], R25 ;  /* 0x0000601901007387 */ /* 0x0003e80000100800 */
[----:B-1----:R-:W4:Y:S04]  /*8840*/  LDL.LU R25, [R1+0x11c0] ;  /* 0x0011c00001197983 */ /* 0x002f280000300800 */
[----:B------:R-:W3:Y:S04]  /*8850*/  LDL.LU R22, [R1+0x11bc] ;  /* 0x0011bc0001167983 */ /* 0x000ee80000300800 */
[----:B------:R1:W-:Y:S04]  /*8860*/  STL [R1+0x58], R23 ;  /* 0x0000581701007387 */ /* 0x0003e80000100800 */
[----:B-1----:R-:W3:Y:S04]  /*8870*/  LDL.LU R23, [R1+0x11b8] ;  /* 0x0011b80001177983 */ /* 0x002ee80000300800 */
[----:B0-----:R-:W3:Y:S04]  /*8880*/  LDL.LU R20, [R1+0x11b4] ;  /* 0x0011b40001147983 */ /* 0x001ee80000300800 */
[----:B-----5:R0:W-:Y:S04]  /*8890*/  STL [R1+0x50], R21 ;  /* 0x0000501501007387 */ /* 0x0201e80000100800 */
[----:B0-----:R-:W5:Y:S04]  /*88a0*/  LDL.LU R21, [R1+0x11b0] ;  /* 0x0011b00001157983 */ /* 0x001f680000300800 */
[----:B------:R-:W5:Y:S04]  /*88b0*/  LDL.LU R18, [R1+0x11ac] ;  /* 0x0011ac0001127983 */ /* 0x000f680000300800 */
[----:B------:R0:W-:Y:S04]  /*88c0*/  STL [R1+0x48], R19 ;  /* 0x0000481301007387 */ /* 0x0001e80000100800 */
        /* <DEDUP_REMOVED lines=25> */
[----:B------:R0:W-:Y:S04]  /*8a60*/  STL [R1+0x1110], R28 ;  /* 0x0011101c01007387 */ /* 0x0001e80000100800 */
[----:B0-----:R-:W5:Y:S04]  /*8a70*/  LDL.LU.64 R28, [R1+0x130] ;  /* 0x00013000011c7983 */ /* 0x001f680000300a00 */
[----:B--2---:R-:W2:Y:S04]  /*8a80*/  LDG.E.U16 R26, [R26.64] ;  /* 0x000000041a1a7981 */ /* 0x004ea8000c1e1500 */
[----:B----4-:R-:W4:Y:S04]  /*8a90*/  LDG.E.U16 R24, [R24.64] ;  /* 0x0000000418187981 */ /* 0x010f28000c1e1500 */
[----:B---3--:R-:W3:Y:S04]  /*8aa0*/  LDG.E.U16 R22, [R22.64] ;  /* 0x0000000416167981 */ /* 0x008ee8000c1e1500 */
[----:B-----5:R-:W5:Y:S04]  /*8ab0*/  LDG.E.U16 R20, [R20.64] ;  /* 0x0000000414147981 */ /* 0x020f68000c1e1500 */
[----:B------:R-:W2:Y:S04]  /*8ac0*/  LDG.E.U16 R18, [R18.64] ;  /* 0x0000000412127981 */ /* 0x000ea8000c1e1500 */
[----:B------:R-:W2:Y:S04]  /*8ad0*/  LDG.E.U16 R16, [R16.64] ;  /* 0x0000000410107981 */ /* 0x000ea8000c1e1500 */
[----:B------:R-:W2:Y:S04]  /*8ae0*/  LDG.E.U16 R14, [R14.64] ;  /* 0x000000040e0e7981 */ /* 0x000ea8000c1e1500 */
[----:B------:R-:W2:Y:S04]  /*8af0*/  LDG.E.U16 R12, [R12.64] ;  /* 0x000000040c0c7981 */ /* 0x000ea8000c1e1500 */
[----:B------:R-:W2:Y:S04]  /*8b00*/  LDG.E.U16 R10, [R10.64] ;  /* 0x000000040a0a7981 */ /* 0x000ea8000c1e1500 */
[----:B------:R0:W2:Y:S04]  /*8b10*/  LDG.E.U16 R8, [R8.64] ;  /* 0x0000000408087981 */ /* 0x0000a8000c1e1500 */
[----:B------:R1:W2:Y:S04]  /*8b20*/  LDG.E.U16 R6, [R6.64] ;  /* 0x0000000406067981 */ /* 0x0002a8000c1e1500 */
[----:B------:R0:W2:Y:S04]  /*8b30*/  LDG.E.U16 R4, [R4.64] ;  /* 0x0000000404047981 */ /* 0x0000a8000c1e1500 */
[----:B------:R-:W2:Y:S04]  /*8b40*/  LDG.E.U16 R2, [R2.64] ;  /* 0x0000000402027981 */ /* 0x000ea8000c1e1500 */
[----:B------:R-:W2:Y:S04]  /*8b50*/  LDG.E.U16 R29, [R28.64] ;  /* 0x000000041c1d7981 */ /* 0x000ea8000c1e1500 */
[----:B--2---:R2:W-:Y:S04]  /*8b60*/  STL [R1+0x1114], R29 ;  /* 0x0011141d01007387 */ /* 0x0045e80000100800 */
[----:B--2---:R-:W1:Y:S04]  /*8b70*/  LDL.LU.64 R28, [R1+0x148] ;  /* 0x00014800011c7983 */ /* 0x004e680000300a00 */
[----:B------:R2:W-:Y:S04]  /*8b80*/  STL [R1+0x1118], R2 ;  /* 0x0011180201007387 */ /* 0x0005e80000100800 */
[----:B--2---:R-:W2:Y:S04]  /*8b90*/  LDL.LU.64 R2, [R1+0x138] ;  /* 0x0001380001027983 */ /* 0x004ea80000300a00 */
[----:B-1----:R1:W3:Y:S04]  /*8ba0*/  LDG.E.U16 R7, [R28.64] ;  /* 0x000000041c077981 */ /* 0x0022e8000c1e1500 */
[----:B--2---:R-:W2:Y:S04]  /*8bb0*/  LDG.E.U16 R3, [R2.64] ;  /* 0x0000000402037981 */ /* 0x004ea8000c1e1500 */
[----:B--2---:R2:W-:Y:S04]  /*8bc0*/  STL [R1+0x111c], R3 ;  /* 0x00111c0301007387 */ /* 0x0045e80000100800 */
[----:B--2---:R-:W0:Y:S04]  /*8bd0*/  LDL.LU.64 R2, [R1+0x140] ;  /* 0x0001400001027983 */ /* 0x004e280000300a00 */
[----:B0-----:R-:W2:Y:S04]  /*8be0*/  LDG.E.U16 R5, [R2.64] ;  /* 0x0000000402057981 */ /* 0x001ea8000c1e1500 */
[----:B------:R-:W-:Y:S04]  /*8bf0*/  STL [R1+0x1120], R4 ;  /* 0x0011200401007387 */ /* 0x000fe80000100800 */
[----:B--2---:R0:W-:Y:S04]  /*8c00*/  STL [R1+0x1124], R5 ;  /* 0x0011240501007387 */ /* 0x0041e80000100800 */
[----:B------:R-:W-:Y:S04]  /*8c10*/  STL [R1+0x1128], R6 ;  /* 0x0011280601007387 */ /* 0x000fe80000100800 */
[----:B0-----:R-:W2:Y:S04]  /*8c20*/  LDL.LU R5, [R1+0x128] ;  /* 0x0001280001057983 */ /* 0x001ea80000300800 */
[----:B------:R-:W2:Y:S04]  /*8c30*/  LDL.LU R4, [R1+0x120] ;  /* 0x0001200001047983 */ /* 0x000ea80000300800 */
[----:B------:R-:W2:Y:S04]  /*8c40*/  LDL.LU R3, [R1+0x118] ;  /* 0x0001180001037983 */ /* 0x000ea80000300800 */
[----:B------:R-:W2:Y:S04]  /*8c50*/  LDL.LU R2, [R1+0x110] ;  /* 0x0001100001027983 */ /* 0x000ea80000300800 */
[----:B-1----:R-:W2:Y:S04]  /*8c60*/  LDL.LU R29, [R1+0x108] ;  /* 0x00010800011d7983 */ /* 0x002ea80000300800 */
[----:B------:R-:W2:Y:S04]  /*8c70*/  LDL.LU R28, [R1+0x100] ;  /* 0x00010000011c7983 */ /* 0x000ea80000300800 */
[----:B---3--:R0:W-:Y:S04]  /*8c80*/  STL [R1+0x112c], R7 ;  /* 0x00112c0701007387 */ /* 0x0081e80000100800 */
[----:B0-----:R-:W3:Y:S04]  /*8c90*/  LDL.LU.64 R6, [R1+0x150] ;  /* 0x0001500001067983 */ /* 0x001ee80000300a00 */
[----:B---3--:R-:W3:Y:S04]  /*8ca0*/  LDG.E.U16 R9, [R6.64] ;  /* 0x0000000406097981 */ /* 0x008ee8000c1e1500 */
[----:B------:R-:W-:Y:S04]  /*8cb0*/  STL [R1+0x1130], R8 ;  /* 0x0011300801007387 */ /* 0x000fe80000100800 */
[----:B---3--:R-:W-:Y:S04]  /*8cc0*/  STL [R1+0x1134], R9 ;  /* 0x0011340901007387 */ /* 0x008fe80000100800 */
[----:B------:R-:W-:Y:S04]  /*8cd0*/  STL [R1+0x1138], R10 ;  /* 0x0011380a01007387 */ /* 0x000fe80000100800 */
[----:B------:R-:W-:Y:S04]  /*8ce0*/  STL [R1+0x113c], R12 ;  /* 0x00113c0c01007387 */ /* 0x000fe80000100800 */
[----:B------:R-:W-:Y:S04]  /*8cf0*/  STL [R1+0x1140], R14 ;  /* 0x0011400e01007387 */ /* 0x000fe80000100800 */
[----:B------:R-:W-:Y:S04]  /*8d00*/  STL [R1+0x1144], R16 ;  /* 0x0011441001007387 */ /* 0x000fe80000100800 */
[----:B------:R-:W-:Y:S04]  /*8d10*/  STL [R1+0x1148], R18 ;  /* 0x0011481201007387 */ /* 0x000fe80000100800 */
[----:B-----5:R-:W-:Y:S04]  /*8d20*/  STL [R1+0x114c], R20 ;  /* 0x00114c1401007387 */ /* 0x020fe80000100800 */
[----:B------:R-:W-:Y:S04]  /*8d30*/  STL [R1+0x1150], R22 ;  /* 0x0011501601007387 */ /* 0x000fe80000100800 */
[----:B----4-:R-:W-:Y:S04]  /*8d40*/  STL [R1+0x1154], R24 ;  /* 0x0011541801007387 */ /* 0x010fe80000100800 */
[----:B------:R0:W-:Y:S04]  /*8d50*/  STL [R1+0x1158], R26 ;  /* 0x0011581a01007387 */ /* 0x0001e80000100800 */
[----:B0-----:R-:W3:Y:S04]  /*8d60*/  LDL.LU R26, [R1+0xe0] ;  /* 0x0000e000011a7983 */ /* 0x001ee80000300800 */
[----:B---3--:R0:W-:Y:S04]  /*8d70*/  STL [R1+0x115c], R26 ;  /* 0x00115c1a01007387 */ /* 0x0081e80000100800 */
[----:B0-----:R-:W3:Y:S04]  /*8d80*/  LDL.LU R26, [R1+0xe8] ;  /* 0x0000e800011a7983 */ /* 0x001ee80000300800 */
[----:B---3--:R0:W-:Y:S04]  /*8d90*/  STL [R1+0x1160], R26 ;  /* 0x0011601a01007387 */ /* 0x0081e80000100800 */
[----:B0-----:R-:W3:Y:S01]  /*8da0*/  LDL.LU R26, [R1+0xf0] ;  /* 0x0000f000011a7983 */ /* 0x001ee20000300800 */
[----:B------:R-:W-:-:S03]  /*8db0*/  IMAD.MOV.U32 R11, RZ, RZ, c[0x0][0x1d0] ;  /* 0x00007400ff0b7624 */ /* 0x000fc600078e00ff */
[----:B--2---:R-:W-:Y:S04]  /*8dc0*/  STS.U16 [R0+0x4600], R5 ;  /* 0x0046000500007388 */ /* 0x004fe80000000400 */
[----:B------:R-:W-:Y:S04]  /*8dd0*/  STS.U16 [R0+0x4e00], R4 ;  /* 0x004e000400007388 */ /* 0x000fe80000000400 */
[----:B------:R-:W-:Y:S04]  /*8de0*/  STS.U16 [R0+0x5600], R3 ;  /* 0x0056000300007388 */ /* 0x000fe80000000400 */
[----:B---3--:R0:W-:Y:S04]  /*8df0*/  STL [R1+0x1164], R26 ;  /* 0x0011641a01007387 */ /* 0x0081e80000100800 */
[----:B0-----:R-:W2:Y:S04]  /*8e00*/  LDL.LU R26, [R1+0xf8] ;  /* 0x0000f800011a7983 */ /* 0x001ea80000300800 */
[----:B------:R-:W3:Y:S04]  /*8e10*/  LDL.LU R24, [R1+0xd8] ;  /* 0x0000d80001187983 */ /* 0x000ee80000300800 */
[----:B------:R-:W4:Y:S04]  /*8e20*/  LDL.LU R22, [R1+0xd0] ;  /* 0x0000d00001167983 */ /* 0x000f280000300800 */
[----:B------:R-:W5:Y:S04]  /*8e30*/  LDL.LU R20, [R1+0xc8] ;  /* 0x0000c80001147983 */ /* 0x000f680000300800 */
        /* <DEDUP_REMOVED lines=10> */
[----:B------:R-:W3:Y:S01]  /*8ee0*/  LDL.LU R4, [R1+0x70] ;  /* 0x0000700001047983 */ /* 0x000ee20000300800 */
[----:B------:R-:W-:-:S03]  /*8ef0*/  ISETP.GE.AND P0, PT, R11, 0x1, PT ;  /* 0x000000010b00780c */ /* 0x000fc60003f06270 */
[----:B------:R0:W-:Y:S04]  /*8f00*/  STS.U16 [R0+0x5e00], R2 ;  /* 0x005e000200007388 */ /* 0x0001e80000000400 */
[----:B------:R-:W3:Y:S04]  /*8f10*/  LDL.LU R3, [R1+0x68] ;  /* 0x0000680001037983 */ /* 0x000ee80000300800 */
[----:B------:R1:W-:Y:S04]  /*8f20*/  STS.U16 [R0+0x6600], R29 ;  /* 0x0066001d00007388 */ /* 0x0003e80000000400 */
[----:B0-----:R-:W3:Y:S04]  /*8f30*/  LDL.LU R2, [R1+0x60] ;  /* 0x0000600001027983 */ /* 0x001ee80000300800 */
[----:B------:R0:W-:Y:S04]  /*8f40*/  STS.U16 [R0+0x6e00], R28 ;  /* 0x006e001c00007388 */ /* 0x0001e80000000400 */
[----:B-1----:R-:W3:Y:S04]  /*8f50*/  LDL.LU R29, [R1+0x58] ;  /* 0x00005800011d7983 */ /* 0x002ee80000300800 */
        /* <DEDUP_REMOVED lines=12> */
[----:B--2---:R0:W-:Y:S04]  /*9020*/  STS.U16 [R0+0x7e00], R26 ;  /* 0x007e001a00007388 */ /* 0x0041e80000000400 */
[----:B0-----:R-:W2:Y:S04]  /*9030*/  LDL.LU R26, [R1+0x1160] ;  /* 0x00116000011a7983 */ /* 0x001ea80000300800 */
[----:B--2---:R0:W-:Y:S04]  /*9040*/  STS.U16 [R0+0x8600], R26 ;  /* 0x0086001a00007388 */ /* 0x0041e80000000400 */
[----:B0-----:R-:W2:Y:S04]  /*9050*/  LDL.LU R26, [R1+0x115c] ;  /* 0x00115c00011a7983 */ /* 0x001ea80000300800 */
[----:B---3--:R-:W-:Y:S04]  /*9060*/  STS.U16 [R0+0x9600], R24 ;  /* 0x0096001800007388 */ /* 0x008fe80000000400 */
[----:B----4-:R-:W-:Y:S04]  /*9070*/  STS.U16 [R0+0x9e00], R22 ;  /* 0x009e001600007388 */ /* 0x010fe80000000400 */
[----:B-----5:R-:W-:Y:S04]  /*9080*/  STS.U16 [R0+0xa600], R20 ;  /* 0x00a6001400007388 */ /* 0x020fe80000000400 */
        /* <DEDUP_REMOVED lines=15> */
[----:B--2---:R0:W-:Y:S04]  /*9180*/  STS.U16 [R0+0x8e00], R26 ;  /* 0x008e001a00007388 */ /* 0x0041e80000000400 */
[----:B0-----:R-:W2:Y:S04]  /*9190*/  LDL.LU R26, [R1+0x1158] ;  /* 0x00115800011a7983 */ /* 0x001ea80000300800 */
[----:B------:R-:W3:Y:S04]  /*91a0*/  LDL.LU R24, [R1+0x1154] ;  /* 0x0011540001187983 */ /* 0x000ee80000300800 */
[----:B------:R-:W4:Y:S04]  /*91b0*/  LDL.LU R22, [R1+0x1150] ;  /* 0x0011500001167983 */ /* 0x000f280000300800 */
[----:B------:R-:W5:Y:S04]  /*91c0*/  LDL.LU R20, [R1+0x114c] ;  /* 0x00114c0001147983 */ /* 0x000f680000300800 */
        /* <DEDUP_REMOVED lines=24> */
[----:B--2---:R-:W-:Y:S04]  /*9350*/  STS.U16 [R0+0x1fe00], R26 ;  /* 0x01fe001a00007388 */ /* 0x004fe80000000400 */
        /* <DEDUP_REMOVED lines=16> */
[----:B------:R-:W-:Y:S01]  /*9460*/  STS.U16 [R0+0x17600], R29 ;  /* 0x0176001d00007388 */ /* 0x000fe20000000400 */
[----:B0-----:R-:W-:-:S03]  /*9470*/  MOV R2, 0x3f800000 ;  /* 0x3f80000000027802 */ /* 0x001fc60000000f00 */
[----:B------:R0:W-:Y:S01]  /*9480*/  STS.U16 [R0+0x16e00], R28 ;  /* 0x016e001c00007388 */ /* 0x0001e20000000400 */
[----:B------:R-:W-:-:S03]  /*9490*/  IMAD.MOV.U32 R3, RZ, RZ, -0x800000 ;  /* 0xff800000ff037424 */ /* 0x000fc600078e00ff */
[----:B------:R1:W-:Y:S01]  /*94a0*/  STL [R1+0x8a4], R2 ;  /* 0x0008a40201007387 */ /* 0x0003e20000100800 */
[----:B0-----:R-:W-:Y:S01]  /*94b0*/  IMAD.MOV.U32 R0, RZ, RZ, -0x800000 ;  /* 0xff800000ff007424 */ /* 0x001fe200078e00ff */
[----:B-1----:R-:W-:-:S04]  /*94c0*/  MOV R2, 0xff800000 ;  /* 0xff80000000027802 */ /* 0x002fc80000000f00 */
[----:B------:R-:W-:Y:S04]  /*94d0*/  STL [R1+0x844], R0 ;  /* 0x0008440001007387 */ /* 0x000fe80000100800 */
        /* <DEDUP_REMOVED lines=12> */
[----:B------:R0:W-:Y:S04]  /*95a0*/  STL [R1+0x810], R3 ;  /* 0x0008100301007387 */ /* 0x0001e80000100800 */
[----:B------:R1:W-:Y:S04]  /*95b0*/  STL [R1+0x80c], R2 ;  /* 0x00080c0201007387 */ /* 0x0003e80000100800 */
[----:B------:R2:W-:Y:S01]  /*95c0*/  STL [R1+0x808], R0 ;  /* 0x0008080001007387 */ /* 0x0005e20000100800 */
[----:B0-----:R-:W-:-:S02]  /*95d0*/  IMAD.MOV.U32 R3, RZ, RZ, 0x3f800000 ;  /* 0x3f800000ff037424 */ /* 0x001fc400078e00ff */
[----:B-1----:R-:W-:-:S03]  /*95e0*/  IMAD.MOV.U32 R2, RZ, RZ, 0x3f800000 ;  /* 0x3f800000ff027424 */ /* 0x002fc600078e00ff */
[----:B------:R-:W-:Y:S01]  /*95f0*/  STL [R1+0x8a8], R3 ;  /* 0x0008a80301007387 */ /* 0x000fe20000100800 */
[----:B--2---:R-:W-:-:S03]  /*9600*/  MOV R0, 0x3f800000 ;  /* 0x3f80000000007802 */ /* 0x004fc60000000f00 */
        /* <DEDUP_REMOVED lines=13> */
[----:B------:R1:W-:Y:S04]  /*96e0*/  STL [R1+0x490], RZ ;  /* 0x000490ff01007387 */ /* 0x0003e80000100800 */
[----:B------:R1:W-:Y:S04]  /*96f0*/  STL [R1+0x8e0], R0 ;  /* 0x0008e00001007387 */ /* 0x0003e80000100800 */
[----:B------:R1:W-:Y:S04]  /*9700*/  STL [R1+0x494], RZ ;  /* 0x000494ff01007387 */ /* 0x0003e80000100800 */
        /* <DEDUP_REMOVED lines=250> */
[----:B------:R-:W0:Y:S04]  /*a6b0*/  S2R R28, SR_TID.X ;  /* 0x00000000001c7919 */ /* 0x000e280000002100 */
[----:B------:R1:W-:Y:S04]  /*a6c0*/  STL [R1+0x6d0], RZ ;  /* 0x0006d0ff01007387 */ /* 0x0003e80000100800 */
[----:B------:R1:W-:Y:S04]  /*a6d0*/  STL [R1+0x6d4], RZ ;  /* 0x0006d4ff01007387 */ /* 0x0003e80000100800 */
[----:B------:R1:W-:Y:S04]  /*a6e0*/  STL [R1+0x6d8], RZ ;  /* 0x0006d8ff01007387 */ /* 0x0003e80000100800 */
[----:B------:R1:W-:Y:S01]  /*a6f0*/  STL [R1+0x6dc], RZ ;  /* 0x0006dcff01007387 */ /* 0x0003e20000100800 */
[----:B0-----:R-:W-:Y:S01]  /*a700*/  IMAD.SHL.U32 R3, R28, 0x4, RZ ;  /* 0x000000041c037824 */ /* 0x001fe200078e00ff */
[----:B------:R-:W-:Y:S05]  /*a710*/  @!P0 BRA `(.L_x_0) ;  /* 0x000323b000008947 */ /* 0x000fea0003800000 */
[----:B-1----:R-:W-:Y:S01]  /*a720*/  SHF.R.U32.HI R9, RZ, 0x6, R28 ;  /* 0x00000006ff097819 */ /* 0x002fe2000001161c */
[----:B------:R-:W-:Y:S01]  /*a730*/  IMAD.MOV.U32 R0, RZ, RZ, c[0x0][0x1b8] ;  /* 0x00006e00ff007624 */ /* 0x000fe200078e00ff */
[----:B------:R-:W-:-:S02]  /*a740*/  LOP3.LUT R3, R3, 0x7c, RZ, 0xc0, !PT ;  /* 0x0000007c03037812 */ /* 0x000fc400078ec0ff */
[----:B------:R-:W-:-:S05]  /*a750*/  SGXT.U32 R9, R9, 0x2 ;  /* 0x000000020909781a */ /* 0x000fca0000000000 */
[----:B------:R-:W-:-:S05]  /*a760*/  IMAD R9, R9, c[0x0][0x1b8], RZ ;  /* 0x00006e0009097a24 */ /* 0x000fca00078e02ff */
        /* <DEDUP_REMOVED lines=11> */
[C---:B------:R-:W-:Y:S01]  /*a820*/  IMAD R4, R0.reuse, 0x4, R16 ;  /* 0x0000000400047824 */ /* 0x040fe200078e0210 */
[----:B------:R0:W-:Y:S04]  /*a830*/  STL.64 [R1+0x11a8], R16 ;  /* 0x0011a81001007387 */ /* 0x0001e80000100a00 */
[----:B------:R-:W-:-:S05]  /*a840*/  LEA R15, R0, R4, 0x2 ;  /* 0x00000004000f7211 */ /* 0x000fca00078e10ff */
[C---:B------:R-:W-:Y:S01]  /*a850*/  IMAD R19, R0.reuse, 0x4, R15 ;  /* 0x0000000400137824 */ /* 0x040fe200078e020f */
[----:B------:R1:W-:Y:S03]  /*a860*/  STL.64 [R1+0x11b8], R14 ;  /* 0x0011b80e01007387 */ /* 0x0003e60000100a00 */
[C---:B------:R-:W-:Y:S01]  /*a870*/  IMAD R21, R0.reuse, 0x4, R19 ;  /* 0x0000000400157824 */ /* 0x040fe200078e0213 */
[----:B0-----:R-:W0:Y:S04]  /*a880*/  S2R R17, SR_TID.X ;  /* 0x0000000000117919 */ /* 0x001e280000002100 */
[----:B------:R-:W-:Y:S01]  /*a890*/  LEA R18, R0, R21, 0x2 ;  /* 0x0000001500127211 */ /* 0x000fe200078e10ff */
[----:B------:R-:W2:Y:S01]  /*a8a0*/  S2R R16, SR_CTAID.Y ;  /* 0x0000000000107919 */ /* 0x000ea20000002600 */
[----:B-1----:R-:W-:-:S03]  /*a8b0*/  LOP3.LUT R15, R28, 0xff, RZ, 0xc0, !PT ;  /* 0x000000ff1c0f7812 */ /* 0x002fc600078ec0ff */
[C---:B------:R-:W-:Y:S01]  /*a8c0*/  IMAD R27, R0.reuse, 0x4, R18 ;  /* 0x00000004001b7824 */ /* 0x040fe200078e0212 */
[----:B------:R-:W-:Y:S03]  /*a8d0*/  STL.64 [R1+0x11b0], R18 ;  /* 0x0011b01201007387 */ /* 0x000fe60000100a00 */
[----:B------:R-:W-:-:S05]  /*a8e0*/  IMAD R22, R0, 0x4, R27 ;  /* 0x0000000400167824 */ /* 0x000fca00078e021b */
[----:B------:R-:W-:-:S05]  /*a8f0*/  LEA R26, R0, R22, 0x2 ;  /* 0x00000016001a7211 */ /* 0x000fca00078e10ff */
[C---:B------:R-:W-:Y:S01]  /*a900*/  IMAD R25, R0.reuse, 0x4, R26 ;  /* 0x0000000400197824 */ /* 0x040fe200078e021a */
[----:B------:R-:W-:Y:S03]  /*a910*/  STL.64 [R1+0x11a0], R26 ;  /* 0x0011a01a01007387 */ /* 0x000fe60000100a00 */
[C---:B------:R-:W-:Y:S01]  /*a920*/  IMAD R23, R0.reuse, 0x4, R25 ;  /* 0x0000000400177824 */ /* 0x040fe200078e0219 */
[----:B------:R-:W-:Y:S04]  /*a930*/  STL.64 [R1+0x11c0], R24 ;  /* 0x0011c01801007387 */ /* 0x000fe80000100a00 */
        /* <DEDUP_REMOVED lines=9> */
[----:B------:R-:W-:Y:S02]  /*a9d0*/  SHF.R.U32.HI R2, RZ, 0x3, R15 ;  /* 0x00000003ff027819 */ /* 0x000fe4000001160f */
[C---:B0-----:R-:W-:Y:S01]  /*a9e0*/  LOP3.LUT R6, R17.reuse, 0x1c, RZ, 0xc0, !PT ;  /* 0x0000001c11067812 */ /* 0x041fe200078ec0ff */
[----:B------:R-:W-:Y:S01]  /*a9f0*/  IMAD R28, R0, 0x4, R29 ;  /* 0x00000004001c7824 */ /* 0x000fe200078e021d */
[----:B------:R-:W-:Y:S02]  /*aa00*/  LOP3.LUT R2, R2, 0x1c, RZ, 0xc0, !PT ;  /* 0x0000001c02027812 */ /* 0x000fe400078ec0ff */
[----:B------:R-:W-:Y:S01]  /*aa10*/  LOP3.LUT R7, R17, 0xe0, RZ, 0xc0, !PT ;  /* 0x000000e011077812 */ /* 0x000fe200078ec0ff */
[----:B------:R-:W-:Y:S01]  /*aa20*/  IMAD R3, R6, 0x20, R3 ;  /* 0x0000002006037824 */ /* 0x000fe200078e0203 */
[----:B------:R-:W-:Y:S01]  /*aa30*/  LEA R14, R0, R28, 0x2 ;  /* 0x0000001c000e7211 */ /* 0x000fe200078e10ff */
[----:B------:R0:W-:Y:S01]  /*aa40*/  STL.64 [R1+0x1178], R28 ;  /* 0x0011781c01007387 */ /* 0x0001e20000100a00 */
[----:B------:R-:W-:-:S03]  /*aa50*/  IMAD.SHL.U32 R6, R6, 0x8, RZ ;  /* 0x0000000806067824 */ /* 0x000fc600078e00ff */
[----:B------:R1:W-:Y:S01]  /*aa60*/  STL [R1+0x14], R14 ;  /* 0x0000140e01007387 */ /* 0x0003e20000100800 */
[----:B------:R-:W-:Y:S01]  /*aa70*/  IMAD.IADD R18, R6, 0x1, R2 ;  /* 0x0000000106127824 */ /* 0x000fe200078e0202 */
[----:B0-----:R-:W-:Y:S01]  /*aa80*/  LEA R28, R0, R14, 0x2 ;  /* 0x0000000e001c7211 */ /* 0x001fe200078e10ff */
[----:B------:R-:W-:Y:S01]  /*aa90*/  IMAD R29, R15, c[0x0][0x1a8], RZ ;  /* 0x00006a000f1d7a24 */ /* 0x000fe200078e02ff */
[----:B-1----:R-:W-:Y:S01]  /*aaa0*/  SHF.R.U32.HI R14, RZ, 0x1, R7 ;  /* 0x00000001ff0e7819 */ /* 0x002fe20000011607 */
[----:B--2---:R-:W-:Y:S02]  /*aab0*/  IMAD R15, R16, c[0x0][0x1b0], RZ ;  /* 0x00006c00100f7a24 */ /* 0x004fe400078e02ff */
[----:B------:R-:W-:Y:S01]  /*aac0*/  IMAD R6, R0, 0x4, R28 ;  /* 0x0000000400067824 */ /* 0x000fe200078e021c */
[----:B------:R-:W-:Y:S01]  /*aad0*/  LOP3.LUT R2, R3, R14, RZ, 0x3c, !PT ;  /* 0x0000000e03027212 */ /* 0x000fe200078e3cff */
[----:B------:R-:W-:Y:S01]  /*aae0*/  IMAD.MOV.U32 R2, RZ, RZ, c[0x0][0x1a8] ;  /* 0x00006a00ff027624 */ /* 0x000fe200078e00ff */
[----:B------:R-:W-:Y:S01]  /*aaf0*/  LOP3.LUT R14, R17, 0x3f, RZ, 0xc0, !PT ;  /* 0x0000003f110e7812 */ /* 0x000fe200078ec0ff */
[----:B------:R-:W-:Y:S01]  /*ab00*/  IMAD R3, R16, c[0x0][0x1a0], RZ ;  /* 0x0000680010037a24 */ /* 0x000fe200078e02ff */
[----:B------:R-:W-:Y:S01]  /*ab10*/  LEA R6, R0, R6, 0x2 ;  /* 0x0000000600067211 */ /* 0x000fe200078e10ff */
[----:B------:R-:W-:Y:S01]  /*ab20*/  IMAD.SHL.U32 R16, R15, 0x2, RZ ;  /* 0x000000020f107824 */ /* 0x000fe200078e00ff */
[----:B------:R-:W-:Y:S01]  /*ab30*/  LEA R19, R2, R29, 0x8 ;  /* 0x0000001d02137211 */ /* 0x000fe200078e40ff */
[----:B------:R-:W-:Y:S01]  /*ab40*/  IMAD R14, R14, c[0x0][0x1b4], RZ ;  /* 0x00006d000e0e7a24 */ /* 0x000fe200078e02ff */
[----:B------:R-:W-:Y:S01]  /*ab50*/  LEA R2, P0, R3, c[0x0][0x168], 0x1 ;  /* 0x00005a0003027a11 */ /* 0x000fe200078008ff */
[----:B------:R0:W-:Y:S01]  /*ab60*/  STL [R1+0x30], R6 ;  /* 0x0000300601007387 */ /* 0x0001e20000100800 */
[----:B------:R-:W-:-:S02]  /*ab70*/  IMAD.HI R15, R15, 0x2, RZ ;  /* 0x000000020f0f7827 */ /* 0x000fc400078e02ff */
[----:B------:R-:W-:Y:S02]  /*ab80*/  LEA.HI.X.SX32 R3, R3, c[0x0][0x16c], 0x1, P0 ;  /* 0x00005b0003037a11 */ /* 0x000fe400000f0eff */
[-C--:B------:R-:W-:Y:S02]  /*ab90*/  LEA R26, P0, R29, R2.reuse, 0x1 ;  /* 0x000000021d1a7211 */ /* 0x080fe400078008ff */
[----:B------:R-:W-:Y:S01]  /*aba0*/  LEA R24, P1, R19, R2, 0x1 ;  /* 0x0000000213187211 */ /* 0x000fe200078208ff */
[----:B------:R-:W-:Y:S01]  /*abb0*/  IMAD.SHL.U32 R2, R14, 0x2, RZ ;  /* 0x000000020e027824 */ /* 0x000fe200078e00ff */
[-C--:B------:R-:W-:Y:S01]  /*abc0*/  LEA.HI.X.SX32 R27, R29, R3.reuse, 0x1, P0 ;  /* 0x000000031d1b7211 */ /* 0x080fe200000f0eff */
[----:B0-----:R-:W-:Y:S01]  /*abd0*/  IMAD R6, R0, 0x4, R6 ;  /* 0x0000000400067824 */ /* 0x001fe200078e0206 */
[----:B------:R-:W-:Y:S01]  /*abe0*/  LEA.HI.X.SX32 R25, R19, R3, 0x1, P1 ;  /* 0x0000000313197211 */ /* 0x000fe200008f0eff */
[----:B------:R-:W-:Y:S01]  /*abf0*/  IMAD.HI R14, R14, 0x2, RZ ;  /* 0x000000020e0e7827 */ /* 0x000fe200078e02ff */
[----:B------:R-:W-:-:S02]  /*ac00*/  IADD3 R2, P0, P1, R2, c[0x0][0x170], R16 ;  /* 0x00005c0002027a10 */ /* 0x000fc4000791e010 */
[----:B------:R0:W-:Y:S01]  /*ac10*/  STL [R1+0x2c], R6 ;  /* 0x00002c0601007387 */ /* 0x0001e20000100800 */
[C---:B------:R-:W-:Y:S02]  /*ac20*/  LOP3.LUT R16, R17.reuse, 0x7, RZ, 0xc0, !PT ;  /* 0x0000000711107812 */ /* 0x040fe400078ec0ff */
[C---:B------:R-:W-:Y:S01]  /*ac30*/  LOP3.LUT R3, R17.reuse, 0x10, RZ, 0xc0, !PT ;  /* 0x0000001011037812 */ /* 0x040fe200078ec0ff */
[----:B------:R-:W-:Y:S02]  /*ac40*/  IMAD.SHL.U32 R17, R17, 0x2, RZ ;  /* 0x0000000211117824 */ /* 0x000fe400078e00ff */
[----:B0-----:R-:W-:-:S05]  /*ac50*/  IMAD R6, R0, 0x4, R6 ;  /* 0x0000000400067824 */ /* 0x001fca00078e0206 */
[----:B------:R-:W-:-:S05]  /*ac60*/  LEA R18, R0, R6, 0x2 ;  /* 0x0000000600127211 */ /* 0x000fca00078e10ff */
[----:B------:R0:W-:Y:S04]  /*ac70*/  STL [R1+0x4c], R18 ;  /* 0x00004c1201007387 */ /* 0x0001e80000100800 */
[----:B------:R1:W-:Y:S01]  /*ac80*/  STL.64 [R1+0x6b0], R26 ;  /* 0x0006b01a01007387 */ /* 0x0003e20000100a00 */
[----:B0-----:R-:W-:-:S05]  /*ac90*/  IMAD R18, R0, 0x4, R18 ;  /* 0x0000000400127824 */ /* 0x001fca00078e0212 */
[----:B------:R0:W-:Y:S01]  /*aca0*/  STL [R1+0x38], R18 ;  /* 0x0000381201007387 */ /* 0x0001e20000100800 */
[----:B-1----:R-:W-:-:S03]  /*acb0*/  IMAD R27, R0, 0x4, R9 ;  /* 0x00000004001b7824 */ /* 0x002fc600078e0209 */
[----:B------:R1:W-:Y:S01]  /*acc0*/  STL.64 [R1+0x6a8], R24 ;  /* 0x0006a81801007387 */ /* 0x0003e20000100a00 */
[----:B0-----:R-:W-:-:S05]  /*acd0*/  LEA R18, R0, R18, 0x2 ;  /* 0x0000001200127211 */ /* 0x001fca00078e10ff */
[----:B------:R-:W-:Y:S01]  /*ace0*/  IMAD R19, R0, 0x4, R18 ;  /* 0x0000000400137824 */ /* 0x000fe200078e0212 */
[----:B------:R0:W-:Y:S01]  /*acf0*/  STL [R1+0x24], R18 ;  /* 0x0000241201007387 */ /* 0x0001e20000100800 */
[----:B-1----:R-:W-:Y:S02]  /*ad00*/  IMAD.SHL.U32 R24, R16, 0x10, RZ ;  /* 0x0000001010187824 */ /* 0x002fe400078e00ff */
[----:B------:R-:W-:Y:S01]  /*ad10*/  IMAD R25, R0, 0x4, R19 ;  /* 0x0000000400197824 */ /* 0x000fe200078e0213 */
[----:B------:R-:W-:Y:S01]  /*ad20*/  LEA R19, R16, R7, 0x2 ;  /* 0x0000000710137211 */ /* 0x000fe200078e10ff */
[----:B------:R-:W-:Y:S01]  /*ad30*/  IMAD R7, R7, 0x100, R24 ;  /* 0x0000010007077824 */ /* 0x000fe200078e0218 */
[----:B------:R-:W-:Y:S01]  /*ad40*/  LOP3.LUT R24, R24, 0x30, R17, 0x78, !PT ;  /* 0x0000003018187812 */ /* 0x000fe200078e7811 */
[----:B------:R-:W-:Y:S01]  /*ad50*/  IMAD R26, R0, 0x4, R25 ;  /* 0x00000004001a7824 */ /* 0x000fe200078e0219 */
[----:B------:R1:W-:Y:S01]  /*ad60*/  STL [R1+0x44], R25 ;  /* 0x0000441901007387 */ /* 0x0003e20000100800 */
[----:B0-----:R-:W-:Y:S01]  /*ad70*/  SHF.L.U32 R18, R3, 0x7, RZ ;  /* 0x0000000703127819 */ /* 0x001fe200000006ff */
[----:B------:R-:W-:-:S02]  /*ad80*/  IMAD R3, R16, 0x110, RZ ;  /* 0x0000011010037824 */ /* 0x000fc400078e02ff */
[----:B------:R-:W-:-:S03]  /*ad90*/  IMAD.U32 R19, R19, 0x20, R24 ;  /* 0x0000002013137824 */ /* 0x000fc600078e0018 */
[--C-:B------:R-:W-:Y:S02]  /*ada0*/  LOP3.LUT R3, R3, 0x10, R17.reuse, 0x78, !PT ;  /* 0x0000001003037812 */ /* 0x100fe400078e7811 */
[----:B------:R-:W-:Y:S01]  /*adb0*/  LOP3.LUT R17, R7, 0x30, R17, 0x78, !PT ;  /* 0x0000003007117812 */ /* 0x000fe200078e7811 */
[----:B------:R-:W-:Y:S01]  /*adc0*/  STL [R1+0x79c], R19 ;  /* 0x00079c1301007387 */ /* 0x000fe20000100800 */
[----:B------:R-:W-:Y:S02]  /*add0*/  LOP3.LUT R18, R3, R18, RZ, 0xfc, !PT ;  /* 0x0000001203127212 */ /* 0x000fe400078efcff */
[----:B------:R-:W-:Y:S01]  /*ade0*/  IADD3.X R3, R14, c[0x0][0x174], R15, P0, P1 ;  /* 0x00005d000e037a10 */ /* 0x000fe200007e240f */
[----:B------:R-:W-:Y:S01]  /*adf0*/  IMAD R15, R16, 0x400, R17 ;  /* 0x00000400100f7824 */ /* 0x000fe200078e0211 */
[C---:B------:R-:W-:Y:S01]  /*ae00*/  LEA R7, R0.reuse, R26, 0x2 ;  /* 0x0000001a00077211 */ /* 0x040fe200078e10ff */
[C-C-:B------:R-:W-:Y:S01]  /*ae10*/  IMAD R17, R0.reuse, 0x4, R9.reuse ;  /* 0x0000000400117824 */ /* 0x140fe200078e0209 */
[-C--:B------:R-:W-:Y:S01]  /*ae20*/  LEA R14, P0, R9, R2.reuse, 0x1 ;  /* 0x00000002090e7211 */ /* 0x080fe200078008ff */
[C---:B------:R-:W-:Y:S01]  /*ae30*/  IMAD R16, R0.reuse, 0x4, R9 ;  /* 0x0000000400107824 */ /* 0x040fe200078e0209 */
[----:B------:R-:W-:Y:S01]  /*ae40*/  LEA R24, P1, R27, R2, 0x1 ;  /* 0x000000021b187211 */ /* 0x000fe200078208ff */
[----:B------:R0:W-:Y:S01]  /*ae50*/  STL [R1+0x5c], R7 ;  /* 0x00005c0701007387 */ /* 0x0001e20000100800 */
[C---:B------:R-:W-:Y:S01]  /*ae60*/  LEA R17, R0.reuse, R17, 0x2 ;  /* 0x0000001100117211 */ /* 0x040fe200078e10ff */
[----:B------:R-:W-:Y:S01]  /*ae70*/  IMAD R16, R0, 0x4, R16 ;  /* 0x0000000400107824 */ /* 0x000fe200078e0210 */
[----:B------:R-:W-:-:S02]  /*ae80*/  LEA.HI.X.SX32 R15, R9, R3, 0x1, P0 ;  /* 0x00000003090f7211 */ /* 0x000fc400000f0eff */
[----:B------:R-:W-:Y:S02]  /*ae90*/  LEA R17, R0, R17, 0x2 ;  /* 0x0000001100117211 */ /* 0x000fe400078e10ff */
[----:B------:R-:W-:Y:S01]  /*aea0*/  LEA R18, P0, R16, R2, 0x1 ;  /* 0x0000000210127211 */ /* 0x000fe200078008ff */
[----:B------:R2:W-:Y:S01]  /*aeb0*/  STL.64 [R1+0xce0], R14 ;  /* 0x000ce00e01007387 */ /* 0x0005e20000100a00 */
[----:B-1----:R-:W-:Y:S02]  /*aec0*/  LEA.HI.X.SX32 R25, R27, R3, 0x1, P1 ;  /* 0x000000031b197211 */ /* 0x002fe400008f0eff */
[----:B0-----:R-:W-:Y:S02]  /*aed0*/  LEA R7, R0, R7, 0x2 ;  /* 0x0000000700077211 */ /* 0x001fe400078e10ff */
[----:B------:R-:W-:-:S03]  /*aee0*/  LEA.HI.X.SX32 R19, R16, R3, 0x1, P0 ;  /* 0x0000000310137211 */ /* 0x000fc600000f0eff */
[----:B------:R-:W-:Y:S01]  /*aef0*/  IMAD R29, R0, 0x4, R7 ;  /* 0x00000004001d7824 */ /* 0x000fe200078e0207 */
[----:B--2---:R-:W-:-:S04]  /*af00*/  LEA R14, P2, R17, R2, 0x1 ;  /* 0x00000002110e7211 */ /* 0x004fc800078408ff */
[----:B------:R-:W-:Y:S01]  /*af10*/  STL.64 [R1+0x1188], R28 ;  /* 0x0011881c01007387 */ /* 0x000fe20000100a00 */
[C---:B------:R-:W-:Y:S01]  /*af20*/  LEA R27, R0.reuse, R10, 0x2 ;  /* 0x0000000a001b7211 */ /* 0x040fe200078e10ff */
[----:B------:R-:W-:Y:S01]  /*af30*/  IMAD R9, R0, 0x4, R29 ;  /* 0x0000000400097824 */ /* 0x000fe200078e021d */
[----:B------:R-:W-:Y:S01]  /*af40*/  LEA.HI.X.SX32 R15, R17, R3, 0x1, P2 ;  /* 0x00000003110f7211 */ /* 0x000fe200010f0eff */
[----:B------:R0:W-:Y:S04]  /*af50*/  STL.64 [R1+0xcd8], R24 ;  /* 0x000cd81801007387 */ /* 0x0001e80000100a00 */
[----:B0-----:R-:W2:Y:S01]  /*af60*/  LDL.LU.64 R24, [R1+0x11c0] ;  /* 0x0011c00001187983 */ /* 0x001ea20000300a00 */
[----:B------:R-:W-:Y:S01]  /*af70*/  LEA R16, P2, R12, R2, 0x1 ;  /* 0x000000020c107211 */ /* 0x000fe200078408ff */
[----:B------:R-:W-:-:S02]  /*af80*/  IMAD R7, R0, 0x4, R9 ;  /* 0x0000000400077824 */ /* 0x000fc400078e0209 */
[----:B------:R0:W-:Y:S01]  /*af90*/  STL.64 [R1+0xcd0], R18 ;  /* 0x000cd01201007387 */ /* 0x0001e20000100a00 */
[----:B------:R-:W-:Y:S01]  /*afa0*/  LEA.HI.X.SX32 R17, R12, R3, 0x1, P2 ;  /* 0x000000030c117211 */ /* 0x000fe200010f0eff */
[C---:B------:R-:W-:Y:S02]  /*afb0*/  IMAD R29, R0.reuse, 0x4, R26 ;  /* 0x00000004001d7824 */ /* 0x040fe400078e021a */
[----:B------:R1:W-:Y:S01]  /*afc0*/  STL.64 [R1+0xcc8], R14 ;  /* 0x000cc80e01007387 */ /* 0x0003e20000100a00 */
[----:B------:R-:W-:Y:S01]  /*afd0*/  IMAD R7, R0, 0x4, R7 ;  /* 0x0000000400077824 */ /* 0x000fe200078e0207 */
[-C--:B0-----:R-:W-:Y:S02]  /*afe0*/  LEA R18, P1, R27, R2.reuse, 0x1 ;  /* 0x000000021b127211 */ /* 0x081fe400078208ff */
[-C--:B------:R-:W-:Y:S02]  /*aff0*/  LEA R12, P2, R11, R2.reuse, 0x1 ;  /* 0x000000020b0c7211 */ /* 0x080fe400078408ff */
[----:B-1----:R-:W-:-:S02]  /*b000*/  LEA R14, P0, R10, R2, 0x1 ;  /* 0x000000020a0e7211 */ /* 0x002fc400078008ff */
[----:B------:R-:W-:Y:S02]  /*b010*/  LEA R29, R0, R29, 0x2 ;  /* 0x0000001d001d7211 */ /* 0x000fe400078e10ff */
[----:B------:R-:W-:-:S05]  /*b020*/  LEA.HI.X.SX32 R15, R10, R3, 0x1, P0 ;  /* 0x000000030a0f7211 */ /* 0x000fca00000f0eff */
[----:B------:R0:W-:Y:S04]  /*b030*/  STL.64 [R1+0xcc0], R14 ;  /* 0x000cc00e01007387 */ /* 0x0001e80000100a00 */
[----:B0-----:R-:W3:Y:S01]  /*b040*/  LDL.LU.64 R14, [R1+0x11b8] ;  /* 0x0011b800010e7983 */ /* 0x001ee20000300a00 */
[----:B------:R-:W-:Y:S01]  /*b050*/  LEA.HI.X.SX32 R19, R27, R3, 0x1, P1 ;  /* 0x000000031b137211 */ /* 0x000fe200008f0eff */
[C---:B------:R-:W-:Y:S02]  /*b060*/  IMAD R7, R0.reuse, 0x4, R7 ;  /* 0x0000000400077824 */ /* 0x040fe400078e0207 */
[----:B------:R-:W-:Y:S03]  /*b070*/  STL [R1+0x1190], R13 ;  /* 0x0011900d01007387 */ /* 0x000fe60000100800 */
[----:B------:R-:W-:Y:S01]  /*b080*/  LEA R7, R0, R7, 0x2 ;  /* 0x0000000700077211 */ /* 0x000fe200078e10ff */
[----:B------:R-:W-:Y:S04]  /*b090*/  STL.64 [R1+0xcb8], R18 ;  /* 0x000cb81201007387 */ /* 0x000fe80000100a00 */
[----:B------:R2:W-:Y:S02]  /*b0a0*/  STL.64 [R1+0xcb0], R16 ;  /* 0x000cb01001007387 */ /* 0x0005e40000100a00 */
[----:B--2---:R-:W-:-:S04]  /*b0b0*/  LEA R16, P1, R24, R2, 0x1 ;  /* 0x0000000218107211 */ /* 0x004fc800078208ff */
[----:B------:R-:W-:Y:S02]  /*b0c0*/  LEA.HI.X.SX32 R17, R24, R3, 0x1, P1 ;  /* 0x0000000318117211 */ /* 0x000fe400008f0eff */
[----:B---3--:R-:W-:-:S04]  /*b0d0*/  LEA R18, P0, R14, R2, 0x1 ;  /* 0x000000020e127211 */ /* 0x008fc800078008ff */
[----:B------:R-:W-:-:S05]  /*b0e0*/  LEA.HI.X.SX32 R19, R14, R3, 0x1, P0 ;  /* 0x000000030e137211 */ /* 0x000fca00000f0eff */
[----:B------:R0:W-:Y:S04]  /*b0f0*/  STL.64 [R1+0xca8], R18 ;  /* 0x000ca81201007387 */ /* 0x0001e80000100a00 */
[----:B0-----:R-:W2:Y:S04]  /*b100*/  LDL.LU.64 R18, [R1+0x11b0] ;  /* 0x0011b00001127983 */ /* 0x001ea80000300a00 */
[----:B------:R0:W-:Y:S04]  /*b110*/  STL.64 [R1+0xca0], R16 ;  /* 0x000ca01001007387 */ /* 0x0001e80000100a00 */
[----:B0-----:R-:W3:Y:S01]  /*b120*/  LDL.LU.64 R16, [R1+0x11a8] ;  /* 0x0011a80001107983 */ /* 0x001ee20000300a00 */
[-C--:B------:R-:W-:Y:S01]  /*b130*/  LEA.HI.X.SX32 R13, R11, R3.reuse, 0x1, P2 ;  /* 0x000000030b0d7211 */ /* 0x080fe200010f0eff */
[----:B------:R-:W-:Y:S01]  /*b140*/  IMAD R7, R0, 0x4, R7 ;  /* 0x0000000400077824 */ /* 0x000fe200078e0207 */
[-C--:B------:R-:W-:Y:S01]  /*b150*/  LEA R10, P2, R4, R2.reuse, 0x1 ;  /* 0x00000002040a7211 */ /* 0x080fe200078408ff */
[----:B------:R3:W-:Y:S02]  /*b160*/  STL.64 [R1+0x1198], R8 ;  /* 0x0011980801007387 */ /* 0x0007e40000100a00 */
[----:B------:R-:W-:Y:S01]  /*b170*/  IMAD R14, R0, 0x4, R7 ;  /* 0x00000004000e7824 */ /* 0x000fe200078e0207 */
[----:B------:R-:W-:Y:S01]  /*b180*/  LEA.HI.X.SX32 R11, R4, R3, 0x1, P2 ;  /* 0x00000003040b7211 */ /* 0x000fe200010f0eff */
[----:B------:R0:W-:Y:S01]  /*b190*/  STL.64 [R1+0xc98], R12 ;  /* 0x000c980c01007387 */ /* 0x0001e20000100a00 */
[----:B---3--:R-:W-:-:S02]  /*b1a0*/  LEA R8, P0, R17, R2, 0x1 ;  /* 0x0000000211087211 */ /* 0x008fc400078008ff */
[C---:B0-----:R-:W-:Y:S02]  /*b1b0*/  LEA R12, P1, R16.reuse, R2, 0x1 ;  /* 0x00000002100c7211 */ /* 0x041fe400078208ff */
[-C--:B------:R-:W-:Y:S02]  /*b1c0*/  LEA.HI.X.SX32 R9, R17, R3.reuse, 0x1, P0 ;  /* 0x0000000311097211 */ /* 0x080fe400000f0eff */
[----:B------:R-:W-:Y:S02]  /*b1d0*/  LEA.HI.X.SX32 R13, R16, R3, 0x1, P1 ;  /* 0x00000003100d7211 */ /* 0x000fe400008f0eff */
[----:B------:R-:W-:Y:S01]  /*b1e0*/  MOV R17, R14 ;  /* 0x0000000e00117202 */ /* 0x000fe20000000f00 */
[----:B------:R0:W-:Y:S04]  /*b1f0*/  STL.64 [R1+0xc90], R8 ;  /* 0x000c900801007387 */ /* 0x0001e80000100a00 */
[----:B------:R1:W-:Y:S01]  /*b200*/  STL.64 [R1+0xc80], R10 ;  /* 0x000c800a01007387 */ /* 0x0003e20000100a00 */
[----:B------:R-:W-:-:S03]  /*b210*/  IMAD R16, R0, 0x4, R17 ;  /* 0x0000000400107824 */ /* 0x000fc600078e0211 */
[----:B------:R2:W-:Y:S01]  /*b220*/  STL.64 [R1+0xc88], R12 ;  /* 0x000c880c01007387 */ /* 0x0005e20000100a00 */
[----:B------:R-:W-:Y:S01]  /*b230*/  IMAD.MOV.U32 R14, RZ, RZ, R29 ;  /* 0x000000ffff0e7224 */ /* 0x000fe200078e001d */
[----:B------:R-:W-:Y:S02]  /*b240*/  LEA R24, R0, R16, 0x2 ;  /* 0x0000001000187211 */ /* 0x000fe400078e10ff */
[-C--:B0-----:R-:W-:Y:S01]  /*b250*/  LEA R8, P2, R21, R2.reuse, 0x1 ;  /* 0x0000000215087211 */ /* 0x081fe200078408ff */
[----:B-1----:R-:W-:Y:S01]  /*b260*/  IMAD.MOV.U32 R10, RZ, RZ, R26 ;  /* 0x000000ffff0a7224 */ /* 0x002fe200078e001a */
[-C--:B------:R-:W-:Y:S02]  /*b270*/  LEA R26, P0, R15, R2.reuse, 0x1 ;  /* 0x000000020f1a7211 */ /* 0x080fe400078008ff */
[----:B--2---:R-:W-:Y:S02]  /*b280*/  LEA R12, P1, R19, R2, 0x1 ;  /* 0x00000002130c7211 */ /* 0x004fe400078208ff */
[----:B------:R-:W-:-:S05]  /*b290*/  LEA.HI.X.SX32 R27, R15, R3, 0x1, P0 ;  /* 0x000000030f1b7211 */ /* 0x000fca00000f0eff */
[----:B------:R0:W-:Y:S04]  /*b2a0*/  STL.64 [R1+0xc78], R26 ;  /* 0x000c781a01007387 */ /* 0x0001e80000100a00 */
[----:B0-----:R-:W2:Y:S01]  /*b2b0*/  LDL.LU.64 R26, [R1+0x11a0] ;  /* 0x0011a000011a7983 */ /* 0x001ea20000300a00 */
[-C--:B------:R-:W-:Y:S01]  /*b2c0*/  LEA.HI.X.SX32 R13, R19, R3.reuse, 0x1, P1 ;  /* 0x00000003130d7211 */ /* 0x080fe200008f0eff */
[----:B------:R-:W-:Y:S01]  /*b2d0*/  IMAD R4, R0, 0x4, R24 ;  /* 0x0000000400047824 */ /* 0x000fe200078e0218 */
[----:B------:R-:W-:-:S03]  /*b2e0*/  LEA.HI.X.SX32 R9, R21, R3, 0x1, P2 ;  /* 0x0000000315097211 */ /* 0x000fc600010f0eff */
[----:B------:R0:W-:Y:S01]  /*b2f0*/  STL.64 [R1+0xc70], R12 ;  /* 0x000c700c01007387 */ /* 0x0001e20000100a00 */
[----:B------:R-:W-:-:S03]  /*b300*/  LEA R4, R0, R4, 0x2 ;  /* 0x0000000400047211 */ /* 0x000fc600078e10ff */
[----:B------:R1:W-:Y:S01]  /*b310*/  STL.64 [R1+0xc68], R8 ;  /* 0x000c680801007387 */ /* 0x0003e20000100a00 */
[-C--:B0-----:R-:W-:Y:S02]  /*b320*/  LEA R12, P2, R22, R2.reuse, 0x1 ;  /* 0x00000002160c7211 */ /* 0x081fe400078408ff */
[----:B-1----:R-:W-:-:S04]  /*b330*/  LEA R8, P0, R18, R2, 0x1 ;  /* 0x0000000212087211 */ /* 0x002fc800078008ff */
[-C--:B------:R-:W-:Y:S02]  /*b340*/  LEA.HI.X.SX32 R9, R18, R3.reuse, 0x1, P0 ;  /* 0x0000000312097211 */ /* 0x080fe400000f0eff */
[----:B------:R-:W-:-:S03]  /*b350*/  LEA.HI.X.SX32 R13, R22, R3, 0x1, P2 ;  /* 0x00000003160d7211 */ /* 0x000fc600010f0eff */
[----:B------:R0:W-:Y:S04]  /*b360*/  STL.64 [R1+0xc60], R8 ;  /* 0x000c600801007387 */ /* 0x0001e80000100a00 */
[----:B0-----:R-:W3:Y:S04]  /*b370*/  LDL.LU.64 R8, [R1+0x1198] ;  /* 0x0011980001087983 */ /* 0x001ee80000300a00 */
[----:B------:R0:W-:Y:S01]  /*b380*/  STL.64 [R1+0x1160], R16 ;  /* 0x0011601001007387 */ /* 0x0001e20000100a00 */
[----:B------:R-:W-:-:S04]  /*b390*/  IMAD R18, R0, 0x4, R4 ;  /* 0x0000000400127824 */ /* 0x000fc800078e0204 */
[C---:B------:R-:W-:Y:S01]  /*b3a0*/  IMAD R4, R0.reuse, 0x4, R18 ;  /* 0x0000000400047824 */ /* 0x040fe200078e0212 */
[----:B------:R-:W-:Y:S02]  /*b3b0*/  MOV R21, R7 ;  /* 0x0000000700157202 */ /* 0x000fe40000000f00 */
[----:B0-----:R-:W-:Y:S01]  /*b3c0*/  LEA R16, P2, R23, R2, 0x1 ;  /* 0x0000000217107211 */ /* 0x001fe200078408ff */
[----:B------:R-:W-:-:S03]  /*b3d0*/  IMAD R15, R0, 0x4, R4 ;  /* 0x00000004000f7824 */ /* 0x000fc600078e0204 */
[----:B------:R-:W-:Y:S02]  /*b3e0*/  LEA.HI.X.SX32 R17, R23, R3, 0x1, P2 ;  /* 0x0000000317117211 */ /* 0x000fe400010f0eff */
[----:B--2---:R-:W-:-:S04]  /*b3f0*/  LEA R28, P1, R27, R2, 0x1 ;  /* 0x000000021b1c7211 */ /* 0x004fc800078208ff */
[----:B------:R-:W-:-:S05]  /*b400*/  LEA.HI.X.SX32 R29, R27, R3, 0x1, P1 ;  /* 0x000000031b1d7211 */ /* 0x000fca00008f0eff */
[----:B------:R-:W-:Y:S04]  /*b410*/  STL.64 [R1+0xc58], R28 ;  /* 0x000c581c01007387 */ /* 0x000fe80000100a00 */
[----:B------:R0:W-:Y:S02]  /*b420*/  STL.64 [R1+0xc50], R12 ;  /* 0x000c500c01007387 */ /* 0x0001e40000100a00 */
[----:B0-----:R-:W-:-:S04]  /*b430*/  LEA R12, P0, R26, R2, 0x1 ;  /* 0x000000021a0c7211 */ /* 0x001fc800078008ff */
[----:B------:R-:W-:-:S05]  /*b440*/  LEA.HI.X.SX32 R13, R26, R3, 0x1, P0 ;  /* 0x000000031a0d7211 */ /* 0x000fca00000f0eff */
[----:B------:R0:W-:Y:S02]  /*b450*/  STL.64 [R1+0xc48], R12 ;  /* 0x000c480c01007387 */ /* 0x0001e40000100a00 */
[C---:B0-----:R-:W-:Y:S02]  /*b460*/  LEA R12, R0.reuse, R6, 0x2 ;  /* 0x00000006000c7211 */ /* 0x041fe400078e10ff */
[----:B------:R-:W2:Y:S03]  /*b470*/  LDL.LU R13, [R1+0x1190] ;  /* 0x00119000010d7983 */ /* 0x000ea60000300800 */
[----:B------:R-:W-:-:S04]  /*b480*/  IMAD R12, R0, 0x4, R12 ;  /* 0x00000004000c7824 */ /* 0x000fc800078e020c */
[----:B------:R-:W-:Y:S01]  /*b490*/  IMAD R12, R0, 0x4, R12 ;  /* 0x00000004000c7824 */ /* 0x000fe200078e020c */
[----:B------:R-:W-:-:S04]  /*b4a0*/  LEA R28, P1, R25, R2, 0x1 ;  /* 0x00000002191c7211 */ /* 0x000fc800078208ff */
[----:B------:R-:W-:Y:S02]  /*b4b0*/  LEA R12, R0, R12, 0x2 ;  /* 0x0000000c000c7211 */ /* 0x000fe400078e10ff */
[----:B------:R-:W-:-:S03]  /*b4c0*/  LEA.HI.X.SX32 R29, R25, R3, 0x1, P1 ;  /* 0x00000003191d7211 */ /* 0x000fc600008f0eff */
[----:B------:R-:W-:Y:S02]  /*b4d0*/  IMAD.MOV.U32 R11, RZ, RZ, R12 ;  /* 0x000000ffff0b7224 */ /* 0x000fe400078e000c */
[----:B------:R-:W-:Y:S01]  /*b4e0*/  IMAD.MOV.U32 R12, RZ, RZ, R6 ;  /* 0x000000ffff0c7224 */ /* 0x000fe200078e0006 */
[CC--:B------:R-:W-:Y:S01]  /*b4f0*/  LEA R6, P0, R20.reuse, R2.reuse, 0x1 ;  /* 0x0000000214067211 */ /* 0x0c0fe200078008ff */
[----:B------:R0:W-:Y:S03]  /*b500*/  STL.64 [R1+0xc40], R28 ;  /* 0x000c401c01007387 */ /* 0x0001e60000100a00 */
[----:B------:R-:W-:Y:S01]  /*b510*/  LEA.HI.X.SX32 R7, R20, R3, 0x1, P0 ;  /* 0x0000000314077211 */ /* 0x000fe200000f0eff */
[----:B0-----:R-:W4:Y:S04]  /*b520*/  LDL.LU.64 R28, [R1+0x1188] ;  /* 0x00118800011c7983 */ /* 0x001f280000300a00 */
[----:B------:R-:W-:Y:S04]  /*b530*/  STL [R1+0x18], R4 ;  /* 0x0000180401007387 */ /* 0x000fe80000100800 */
[----:B------:R-:W-:Y:S04]  /*b540*/  STL.64 [R1+0xc38], R16 ;  /* 0x000c381001007387 */ /* 0x000fe80000100a00 */
[----:B------:R-:W-:Y:S04]  /*b550*/  STL [R1+0x4], R15 ;  /* 0x0000040f01007387 */ /* 0x000fe80000100800 */
[----:B------:R0:W-:Y:S04]  /*b560*/  STL.64 [R1+0xc30], R6 ;  /* 0x000c300601007387 */ /* 0x0001e80000100a00 */
[----:B0-----:R-:W5:Y:S01]  /*b570*/  LDL.LU.64 R6, [R1+0x1180] ;  /* 0x0011800001067983 */ /* 0x001f620000300a00 */
[----:B---3--:R-:W-:Y:S01]  /*b580*/  IMAD R4, R0, 0x4, R8 ;  /* 0x0000000400047824 */ /* 0x008fe200078e0208 */
[----:B------:R-:W-:-:S03]  /*b590*/  LEA R22, P1, R5, R2, 0x1 ;  /* 0x0000000205167211 */ /* 0x000fc600078208ff */
[----:B------:R-:W-:Y:S01]  /*b5a0*/  IMAD.MOV.U32 R26, RZ, RZ, R4 ;  /* 0x000000ffff1a7224 */ /* 0x000fe200078e0004 */
[----:B------:R-:W-:Y:S02]  /*b5b0*/  LEA.HI.X.SX32 R23, R5, R3, 0x1, P1 ;  /* 0x0000000305177211 */ /* 0x000fe400008f0eff */
[----:B--2---:R-:W-:-:S04]  /*b5c0*/  LEA R16, P2, R13, R2, 0x1 ;  /* 0x000000020d107211 */ /* 0x004fc800078408ff */
[----:B------:R-:W-:-:S05]  /*b5d0*/  LEA.HI.X.SX32 R17, R13, R3, 0x1, P2 ;  /* 0x000000030d117211 */ /* 0x000fca00010f0eff */
[----:B------:R0:W-:Y:S04]  /*b5e0*/  STL.64 [R1+0xc20], R16 ;  /* 0x000c201001007387 */ /* 0x0001e80000100a00 */
[----:B------:R-:W-:Y:S01]  /*b5f0*/  STL.64 [R1+0xc28], R22 ;  /* 0x000c281601007387 */ /* 0x000fe20000100a00 */
[----:B0-----:R-:W-:Y:S02]  /*b600*/  IMAD.MOV.U32 R16, RZ, RZ, R14 ;  /* 0x000000ffff107224 */ /* 0x001fe400078e000e */
[----:B----4-:R-:W-:Y:S01]  /*b610*/  IMAD R4, R0, 0x4, R28 ;  /* 0x0000000400047824 */ /* 0x010fe200078e021c */
[----:B------:R-:W-:Y:S01]  /*b620*/  MOV R25, R28 ;  /* 0x0000001c00197202 */ /* 0x000fe20000000f00 */
[----:B------:R-:W-:-:S05]  /*b630*/  IMAD.MOV.U32 R17, RZ, RZ, R29 ;  /* 0x000000ffff117224 */ /* 0x000fca00078e001d */
[----:B------:R-:W-:Y:S01]  /*b640*/  STL.64 [R1+0x1170], R16 ;  /* 0x0011701001007387 */ /* 0x000fe20000100a00 */
[----:B-----5:R-:W-:-:S04]  /*b650*/  LEA R28, P0, R6, R2, 0x1 ;  /* 0x00000002061c7211 */ /* 0x020fc800078008ff */
[----:B------:R-:W-:-:S05]  /*b660*/  LEA.HI.X.SX32 R29, R6, R3, 0x1, P0 ;  /* 0x00000003061d7211 */ /* 0x000fca00000f0eff */
[----:B------:R0:W-:Y:S04]  /*b670*/  STL.64 [R1+0xc18], R28 ;  /* 0x000c181c01007387 */ /* 0x0001e80000100a00 */
[----:B0-----:R-:W2:Y:S01]  /*b680*/  LDL.LU.64 R28, [R1+0x1178] ;  /* 0x00117800011c7983 */ /* 0x001ea20000300a00 */
[CC--:B------:R-:W-:Y:S02]  /*b690*/  LEA R22, P1, R7.reuse, R2.reuse, 0x1 ;  /* 0x0000000207167211 */ /* 0x0c0fe400078208ff */
[C---:B------:R-:W-:Y:S01]  /*b6a0*/  LEA R14, R0.reuse, R9, 0x2 ;  /* 0x00000009000e7211 */ /* 0x040fe200078e10ff */
[----:B------:R-:W-:Y:S01]  /*b6b0*/  IMAD R19, R0, 0x4, R9 ;  /* 0x0000000400137824 */ /* 0x000fe200078e0209 */
[----:B------:R-:W-:Y:S02]  /*b6c0*/  LEA.HI.X.SX32 R23, R7, R3, 0x1, P1 ;  /* 0x0000000307177211 */ /* 0x000fe400008f0eff */
[----:B------:R-:W-:Y:S01]  /*b6d0*/  LEA R16, P2, R8, R2, 0x1 ;  /* 0x0000000208107211 */ /* 0x000fe200078408ff */
[C---:B------:R-:W-:Y:S01]  /*b6e0*/  IMAD R14, R0.reuse, 0x4, R14 ;  /* 0x00000004000e7824 */ /* 0x040fe200078e020e */
[----:B------:R-:W-:Y:S01]  /*b6f0*/  LEA R27, R0, R15, 0x2 ;  /* 0x0000000f001b7211 */ /* 0x000fe200078e10ff */
[----:B------:R0:W-:Y:S01]  /*b700*/  STL.64 [R1+0xc10], R22 ;  /* 0x000c101601007387 */ /* 0x0001e20000100a00 */
[----:B------:R-:W-:-:S02]  /*b710*/  LEA.HI.X.SX32 R17, R8, R3, 0x1, P2 ;  /* 0x0000000308117211 */ /* 0x000fc400010f0eff */
[----:B------:R-:W-:Y:S01]  /*b720*/  MOV R15, R4 ;  /* 0x00000004000f7202 */ /* 0x000fe20000000f00 */
[C---:B------:R-:W-:Y:S01]  /*b730*/  IMAD R4, R0.reuse, 0x4, R27 ;  /* 0x0000000400047824 */ /* 0x040fe200078e021b */
[----:B0-----:R-:W-:Y:S01]  /*b740*/  MOV R23, R19 ;  /* 0x0000001300177202 */ /* 0x001fe20000000f00 */
[----:B------:R-:W-:Y:S02]  /*b750*/  IMAD.MOV.U32 R19, RZ, RZ, R14 ;  /* 0x000000ffff137224 */ /* 0x000fe400078e000e */
[----:B------:R-:W-:-:S03]  /*b760*/  IMAD R5, R0, 0x4, R4 ;  /* 0x0000000400057824 */ /* 0x000fc600078e0204 */
[----:B------:R-:W-:Y:S04]  /*b770*/  STL.64 [R1+0x1168], R18 ;  /* 0x0011681201007387 */ /* 0x000fe80000100a00 */
[----:B------:R0:W-:Y:S04]  /*b780*/  STL.64 [R1+0xc08], R16 ;  /* 0x000c081001007387 */ /* 0x0001e80000100a00 */
[----:B------:R-:W3:Y:S01]  /*b790*/  LDL.LU R13, [R1+0x2c] ;  /* 0x00002c00010d7983 */ /* 0x000ee20000300800 */
[----:B0-----:R-:W-:-:S03]  /*b7a0*/  LEA R16, P0, R26, R2, 0x1 ;  /* 0x000000021a107211 */ /* 0x001fc600078008ff */
[----:B------:R0:W-:Y:S01]  /*b7b0*/  STL.64 [R1+0x1150], R4 ;  /* 0x0011500401007387 */ /* 0x0001e20000100a00 */
[----:B------:R-:W-:-:S03]  /*b7c0*/  LEA.HI.X.SX32 R17, R26, R3, 0x1, P0 ;  /* 0x000000031a117211 */ /* 0x000fc600000f0eff */
[----:B0-----:R-:W4:Y:S04]  /*b7d0*/  LDL.LU R4, [R1+0x14] ;  /* 0x0000140001047983 */ /* 0x001f280000300800 */
[----:B------:R0:W-:Y:S01]  /*b7e0*/  STL.64 [R1+0xc00], R16 ;  /* 0x000c001001007387 */ /* 0x0001e20000100a00 */
[C---:B------:R-:W-:Y:S01]  /*b7f0*/  LEA R6, R0.reuse, R5, 0x2 ;  /* 0x0000000500067211 */ /* 0x040fe200078e10ff */
[C-C-:B------:R-:W-:Y:S02]  /*b800*/  IMAD R14, R0.reuse, 0x4, R9.reuse ;  /* 0x00000004000e7824 */ /* 0x140fe400078e0209 */
[----:B0-----:R-:W5:Y:S01]  /*b810*/  LDL.LU.64 R16, [R1+0x1170] ;  /* 0x0011700001107983 */ /* 0x001f620000300a00 */
[--C-:B------:R-:W-:Y:S02]  /*b820*/  IMAD R22, R0, 0x4, R9.reuse ;  /* 0x0000000400167824 */ /* 0x100fe400078e0209 */
[----:B------:R-:W-:Y:S01]  /*b830*/  IMAD.MOV.U32 R5, RZ, RZ, R9 ;  /* 0x000000ffff057224 */ /* 0x000fe200078e0009 */
[----:B--2---:R-:W-:-:S02]  /*b840*/  LEA R18, P1, R29, R2, 0x1 ;  /* 0x000000021d127211 */ /* 0x004fc400078208ff */
[C---:B------:R-:W-:Y:S02]  /*b850*/  LEA R8, P2, R28.reuse, R2, 0x1 ;  /* 0x000000021c087211 */ /* 0x040fe400078408ff */
[-C--:B------:R-:W-:Y:S02]  /*b860*/  LEA.HI.X.SX32 R19, R29, R3.reuse, 0x1, P1 ;  /* 0x000000031d137211 */ /* 0x080fe400008f0eff */
[----:B------:R-:W-:-:S03]  /*b870*/  LEA.HI.X.SX32 R9, R28, R3, 0x1, P2 ;  /* 0x000000031c097211 */ /* 0x000fc600010f0eff */
[----:B------:R-:W-:Y:S04]  /*b880*/  STL.64 [R1+0xbf8], R18 ;  /* 0x000bf81201007387 */ /* 0x000fe80000100a00 */
[----:B------:R-:W2:Y:S01]  /*b890*/  LDL.LU R28, [R1+0x30] ;  /* 0x00003000011c7983 */ /* 0x000ea20000300800 */
[----:B------:R-:W-:-:S03]  /*b8a0*/  IMAD R7, R0, 0x4, R6 ;  /* 0x0000000400077824 */ /* 0x000fc600078e0206 */
[----:B------:R-:W2:Y:S04]  /*b8b0*/  LDL.LU R20, [R1+0x24] ;  /* 0x0000240001147983 */ /* 0x000ea80000300800 */
[----:B------:R0:W-:Y:S04]  /*b8c0*/  STL.64 [R1+0xbf0], R8 ;  /* 0x000bf00801007387 */ /* 0x0001e80000100a00 */
[----:B------:R-:W-:Y:S04]  /*b8d0*/  STL [R1+0x1148], R7 ;  /* 0x0011480701007387 */ /* 0x000fe80000100800 */
[----:B------:R1:W-:Y:S01]  /*b8e0*/  STL [R1+0x1158], R6 ;  /* 0x0011580601007387 */ /* 0x0003e20000100800 */
[----:B0-----:R-:W-:Y:S01]  /*b8f0*/  IMAD R8, R0, 0x4, R7 ;  /* 0x0000000400087824 */ /* 0x001fe200078e0207 */
[----:B-1----:R-:W-:-:S04]  /*b900*/  LEA R6, P1, R25, R2, 0x1 ;  /* 0x0000000219067211 */ /* 0x002fc800078208ff */
[----:B------:R-:W-:Y:S02]  /*b910*/  LEA.HI.X.SX32 R7, R25, R3, 0x1, P1 ;  /* 0x0000000319077211 */ /* 0x000fe400008f0eff */
[----:B------:R-:W-:Y:S02]  /*b920*/  LEA R9, R0, R8, 0x2 ;  /* 0x0000000800097211 */ /* 0x000fe400078e10ff */
[----:B----4-:R-:W-:-:S04]  /*b930*/  LEA R18, P0, R4, R2, 0x1 ;  /* 0x0000000204127211 */ /* 0x010fc800078008ff */
[-C--:B------:R-:W-:Y:S01]  /*b940*/  LEA.HI.X.SX32 R19, R4, R3.reuse, 0x1, P0 ;  /* 0x0000000304137211 */ /* 0x080fe200000f0eff */
[----:B------:R-:W-:Y:S02]  /*b950*/  IMAD.MOV.U32 R4, RZ, RZ, R5 ;  /* 0x000000ffff047224 */ /* 0x000fe400078e0005 */
[----:B------:R-:W-:Y:S02]  /*b960*/  IMAD.MOV.U32 R5, RZ, RZ, R23 ;  /* 0x000000ffff057224 */ /* 0x000fe400078e0017 */
[----:B------:R0:W-:Y:S01]  /*b970*/  STL.64 [R1+0xbe8], R18 ;  /* 0x000be81201007387 */ /* 0x0001e20000100a00 */
[----:B-----5:R-:W-:Y:S02]  /*b980*/  MOV R29, R16 ;  /* 0x00000010001d7202 */ /* 0x020fe40000000f00 */
[C---:B------:R-:W-:Y:S01]  /*b990*/  LEA R16, P2, R15.reuse, R2, 0x1 ;  /* 0x000000020f107211 */ /* 0x040fe200078408ff */
[----:B------:R-:W-:Y:S01]  /*b9a0*/  IMAD.MOV.U32 R26, RZ, RZ, R17 ;  /* 0x000000ffff1a7224 */ /* 0x000fe200078e0011 */
[----:B0-----:R-:W4:Y:S02]  /*b9b0*/  LDL.LU.64 R18, [R1+0x1168] ;  /* 0x0011680001127983 */ /* 0x001f240000300a00 */
[----:B------:R-:W-:-:S02]  /*b9c0*/  LEA.HI.X.SX32 R17, R15, R3, 0x1, P2 ;  /* 0x000000030f117211 */ /* 0x000fc400010f0eff */
[----:B------:R-:W-:Y:S01]  /*b9d0*/  STL.64 [R1+0xbe0], R6 ;  /* 0x000be00601007387 */ /* 0x000fe20000100a00 */
[----:B------:R-:W-:-:S03]  /*b9e0*/  IMAD.MOV.U32 R25, RZ, RZ, R10 ;  /* 0x000000ffff197224 */ /* 0x000fc600078e000a */
[----:B------:R-:W5:Y:S01]  /*b9f0*/  LDL.LU R23, [R1+0x44] ;  /* 0x0000440001177983 */ /* 0x000f620000300800 */
[----:B------:R-:W-:-:S03]  /*ba00*/  IMAD R10, R0, 0x4, R9 ;  /* 0x00000004000a7824 */ /* 0x000fc600078e0209 */
[----:B------:R3:W-:Y:S04]  /*ba10*/  STL.64 [R1+0xbd8], R16 ;  /* 0x000bd81001007387 */ /* 0x0007e80000100a00 */
[----:B------:R2:W-:Y:S01]  /*ba20*/  STL.64 [R1+0x1140], R8 ;  /* 0x0011400801007387 */ /* 0x0005e20000100a00 */
[----:B------:R-:W-:Y:S02]  /*ba30*/  MOV R15, R11 ;  /* 0x0000000b000f7202 */ /* 0x000fe40000000f00 */
[----:B------:R-:W-:Y:S02]  /*ba40*/  LEA R11, R0, R10, 0x2 ;  /* 0x0000000a000b7211 */ /* 0x000fe400078e10ff */
[----:B---3--:R-:W-:-:S04]  /*ba50*/  LEA R16, P1, R13, R2, 0x1 ;  /* 0x000000020d107211 */ /* 0x008fc800078208ff */
[----:B------:R-:W-:Y:S02]  /*ba60*/  LEA.HI.X.SX32 R17, R13, R3, 0x1, P1 ;  /* 0x000000030d117211 */ /* 0x000fe400008f0eff */
[----:B------:R-:W-:-:S04]  /*ba70*/  LEA R6, P2, R12, R2, 0x1 ;  /* 0x000000020c067211 */ /* 0x000fc800078408ff */
[----:B------:R-:W-:Y:S01]  /*ba80*/  LEA.HI.X.SX32 R7, R12, R3, 0x1, P2 ;  /* 0x000000030c077211 */ /* 0x000fe200010f0eff */
[----:B------:R-:W-:Y:S01]  /*ba90*/  IMAD R12, R0, 0x4, R11 ;  /* 0x00000004000c7824 */ /* 0x000fe200078e020b */
[----:B--2---:R-:W-:-:S04]  /*baa0*/  LEA R8, P0, R28, R2, 0x1 ;  /* 0x000000021c087211 */ /* 0x004fc800078008ff */
[----:B------:R-:W-:Y:S02]  /*bab0*/  LEA.HI.X.SX32 R9, R28, R3, 0x1, P0 ;  /* 0x000000031c097211 */ /* 0x000fe400000f0eff */
[----:B------:R-:W2:Y:S04]  /*bac0*/  LDL.LU R28, [R1+0x5c] ;  /* 0x00005c00011c7983 */ /* 0x000ea80000300800 */
[----:B------:R-:W-:Y:S04]  /*bad0*/  STL.64 [R1+0xbd0], R8 ;  /* 0x000bd00801007387 */ /* 0x000fe80000100a00 */
[----:B------:R0:W-:Y:S04]  /*bae0*/  STL.64 [R1+0x1138], R10 ;  /* 0x0011380a01007387 */ /* 0x0001e80000100a00 */
[----:B------:R-:W-:Y:S04]  /*baf0*/  STL.64 [R1+0xbc8], R16 ;  /* 0x000bc81001007387 */ /* 0x000fe80000100a00 */
[----:B0-----:R-:W3:Y:S04]  /*bb00*/  LDL.LU R10, [R1+0x4c] ;  /* 0x00004c00010a7983 */ /* 0x001ee80000300800 */
[----:B------:R0:W-:Y:S04]  /*bb10*/  STL.64 [R1+0xbc0], R6 ;  /* 0x000bc00601007387 */ /* 0x0001e80000100a00 */
[----:B------:R-:W2:Y:S01]  /*bb20*/  LDL.LU R11, [R1+0x38] ;  /* 0x00003800010b7983 */ /* 0x000ea20000300800 */
[----:B0-----:R-:W-:-:S04]  /*bb30*/  LEA R6, P2, R20, R2, 0x1 ;  /* 0x0000000214067211 */ /* 0x001fc800078408ff */
[----:B------:R-:W-:Y:S02]  /*bb40*/  LEA.HI.X.SX32 R7, R20, R3, 0x1, P2 ;  /* 0x0000000314077211 */ /* 0x000fe400010f0eff */
[----:B---3--:R-:W-:-:S04]  /*bb50*/  LEA R16, P0, R10, R2, 0x1 ;  /* 0x000000020a107211 */ /* 0x008fc800078008ff */
[----:B------:R-:W-:-:S05]  /*bb60*/  LEA.HI.X.SX32 R17, R10, R3, 0x1, P0 ;  /* 0x000000030a117211 */ /* 0x000fca00000f0eff */
[----:B------:R0:W-:Y:S04]  /*bb70*/  STL.64 [R1+0xbb8], R16 ;  /* 0x000bb81001007387 */ /* 0x0001e80000100a00 */
[----:B0-----:R-:W3:Y:S01]  /*bb80*/  LDL.LU.64 R16, [R1+0x1160] ;  /* 0x0011600001107983 */ /* 0x001ee20000300a00 */
[----:B--2---:R-:W-:-:S04]  /*bb90*/  LEA R8, P1, R11, R2, 0x1 ;  /* 0x000000020b087211 */ /* 0x004fc800078208ff */
[----:B------:R-:W-:Y:S01]  /*bba0*/  LEA.HI.X.SX32 R9, R11, R3, 0x1, P1 ;  /* 0x000000030b097211 */ /* 0x000fe200008f0eff */
[----:B------:R-:W-:Y:S01]  /*bbb0*/  IMAD.MOV.U32 R11, RZ, RZ, R15 ;  /* 0x000000ffff0b7224 */ /* 0x000fe200078e000f */
[----:B------:R-:W-:-:S03]  /*bbc0*/  LEA R10, P0, R15, R2, 0x1 ;  /* 0x000000020f0a7211 */ /* 0x000fc600078008ff */
[----:B------:R5:W-:Y:S01]  /*bbd0*/  STL.64 [R1+0xbb0], R8 ;  /* 0x000bb00801007387 */ /* 0x000be20000100a00 */
[----:B------:R-:W-:-:S03]  /*bbe0*/  LEA.HI.X.SX32 R11, R11, R3, 0x1, P0 ;  /* 0x000000030b0b7211 */ /* 0x000fc600000f0eff */
[----:B------:R0:W-:Y:S01]  /*bbf0*/  STL.64 [R1+0xba8], R6 ;  /* 0x000ba80601007387 */ /* 0x0001e20000100a00 */
[-C--:B-----5:R-:W-:Y:S02]  /*bc00*/  LEA R8, P1, R23, R2.reuse, 0x1 ;  /* 0x0000000217087211 */ /* 0x0a0fe400078208ff */
[-C--:B0-----:R-:W-:Y:S02]  /*bc10*/  LEA R6, P2, R25, R2.reuse, 0x1 ;  /* 0x0000000219067211 */ /* 0x081fe400078408ff */
[-C--:B------:R-:W-:Y:S02]  /*bc20*/  LEA.HI.X.SX32 R9, R23, R3.reuse, 0x1, P1 ;  /* 0x0000000317097211 */ /* 0x080fe400008f0eff */
[----:B------:R-:W-:Y:S01]  /*bc30*/  LEA.HI.X.SX32 R7, R25, R3, 0x1, P2 ;  /* 0x0000000319077211 */ /* 0x000fe200010f0eff */
[----:B------:R-:W-:Y:S04]  /*bc40*/  STL.64 [R1+0xba0], R10 ;  /* 0x000ba00a01007387 */ /* 0x000fe80000100a00 */
[----:B------:R-:W-:Y:S04]  /*bc50*/  STL.64 [R1+0xb98], R8 ;  /* 0x000b980801007387 */ /* 0x000fe80000100a00 */
[----:B------:R0:W-:Y:S02]  /*bc60*/  STL.64 [R1+0xb90], R6 ;  /* 0x000b900601007387 */ /* 0x0001e40000100a00 */
[----:B0-----:R-:W-:-:S04]  /*bc70*/  LEA R6, P0, R28, R2, 0x1 ;  /* 0x000000021c067211 */ /* 0x001fc800078008ff */
[----:B------:R-:W-:-:S05]  /*bc80*/  LEA.HI.X.SX32 R7, R28, R3, 0x1, P0 ;  /* 0x000000031c077211 */ /* 0x000fca00000f0eff */
[----:B------:R0:W-:Y:S04]  /*bc90*/  STL.64 [R1+0xb88], R6 ;  /* 0x000b880601007387 */ /* 0x0001e80000100a00 */
[----:B0-----:R-:W2:Y:S04]  /*bca0*/  LDL.LU R6, [R1+0x1158] ;  /* 0x0011580001067983 */ /* 0x001ea80000300800 */
[----:B------:R-:W5:Y:S01]  /*bcb0*/  LDL.LU R7, [R1+0x18] ;  /* 0x0000180001077983 */ /* 0x000f620000300800 */
[C---:B------:R-:W-:Y:S01]  /*bcc0*/  LEA R14, R0.reuse, R14, 0x2 ;  /* 0x0000000e000e7211 */ /* 0x040fe200078e10ff */
[----:B------:R-:W-:-:S04]  /*bcd0*/  IMAD R13, R0, 0x4, R12 ;  /* 0x00000004000d7824 */ /* 0x000fc800078e020c */
[----:B------:R-:W-:-:S05]  /*bce0*/  IMAD R14, R0, 0x4, R14 ;  /* 0x00000004000e7824 */ /* 0x000fca00078e020e */
[----:B------:R-:W-:Y:S01]  /*bcf0*/  MOV R20, R14 ;  /* 0x0000000e00147202 */ /* 0x000fe20000000f00 */
[----:B------:R-:W-:Y:S01]  /*bd00*/  IMAD R14, R0, 0x4, R13 ;  /* 0x00000004000e7824 */ /* 0x000fe200078e020d */
[----:B------:R-:W-:-:S04]  /*bd10*/  LEA R10, P1, R29, R2, 0x1 ;  /* 0x000000021d0a7211 */ /* 0x000fc800078208ff */
[----:B------:R-:W-:Y:S02]  /*bd20*/  LEA R15, R0, R14, 0x2 ;  /* 0x0000000e000f7211 */ /* 0x000fe400078e10ff */
[C---:B------:R-:W-:Y:S02]  /*bd30*/  LEA R8, P2, R26.reuse, R2, 0x1 ;  /* 0x000000021a087211 */ /* 0x040fe400078408ff */
[-C--:B------:R-:W-:Y:S02]  /*bd40*/  LEA.HI.X.SX32 R11, R29, R3.reuse, 0x1, P1 ;  /* 0x000000031d0b7211 */ /* 0x080fe400008f0eff */
[----:B------:R-:W-:-:S03]  /*bd50*/  LEA.HI.X.SX32 R9, R26, R3, 0x1, P2 ;  /* 0x000000031a097211 */ /* 0x000fc600010f0eff */
[----:B------:R-:W-:Y:S01]  /*bd60*/  STL.64 [R1+0xb80], R10 ;  /* 0x000b800a01007387 */ /* 0x000fe20000100a00 */
[----:B----4-:R-:W-:-:S03]  /*bd70*/  IMAD.MOV.U32 R26, RZ, RZ, R18 ;  /* 0x000000ffff1a7224 */ /* 0x010fc600078e0012 */
[----:B------:R-:W4:Y:S04]  /*bd80*/  LDL.LU R28, [R1+0x4] ;  /* 0x00000400011c7983 */ /* 0x000f280000300800 */
[----:B------:R0:W-:Y:S01]  /*bd90*/  STL.64 [R1+0xb78], R8 ;  /* 0x000b780801007387 */ /* 0x0001e20000100a00 */
[----:B------:R-:W-:-:S05]  /*bda0*/  IMAD R22, R0, 0x4, R22 ;  /* 0x0000000400167824 */ /* 0x000fca00078e0216 */
[----:B------:R-:W-:Y:S02]  /*bdb0*/  LEA R22, R0, R22, 0x2 ;  /* 0x0000001600167211 */ /* 0x000fe400078e10ff */
[----:B0-----:R-:W-:-:S03]  /*bdc0*/  LEA R8, P2, R19, R2, 0x1 ;  /* 0x0000000213087211 */ /* 0x001fc600078408ff */
[C---:B------:R-:W-:Y:S01]  /*bdd0*/  IMAD R22, R0.reuse, 0x4, R22 ;  /* 0x0000000400167824 */ /* 0x040fe200078e0216 */
[----:B------:R-:W-:Y:S01]  /*bde0*/  LEA.HI.X.SX32 R9, R19, R3, 0x1, P2 ;  /* 0x0000000313097211 */ /* 0x000fe200010f0eff */
[----:B---3--:R-:W-:Y:S01]  /*bdf0*/  IMAD.MOV.U32 R25, RZ, RZ, R16 ;  /* 0x000000ffff197224 */ /* 0x008fe200078e0010 */
[----:B------:R-:W-:Y:S01]  /*be00*/  LEA R16, R0, R15, 0x2 ;  /* 0x0000000f00107211 */ /* 0x000fe200078e10ff */
[----:B------:R-:W-:-:S04]  /*be10*/  IMAD.MOV.U32 R23, RZ, RZ, R17 ;  /* 0x000000ffff177224 */ /* 0x000fc800078e0011 */
[----:B------:R-:W-:-:S05]  /*be20*/  IMAD R17, R0, 0x4, R16 ;  /* 0x0000000400117824 */ /* 0x000fca00078e0210 */
[----:B------:R0:W-:Y:S01]  /*be30*/  STL.64 [R1+0x1130], R16 ;  /* 0x0011301001007387 */ /* 0x0001e20000100a00 */
[----:B------:R-:W-:Y:S01]  /*be40*/  LEA R18, R0, R17, 0x2 ;  /* 0x0000001100127211 */ /* 0x000fe200078e10ff */
[----:B0-----:R-:W-:Y:S02]  /*be50*/  IMAD.MOV.U32 R16, RZ, RZ, R4 ;  /* 0x000000ffff107224 */ /* 0x001fe400078e0004 */
[----:B------:R-:W-:-:S03]  /*be60*/  IMAD.MOV.U32 R17, RZ, RZ, R5 ;  /* 0x000000ffff117224 */ /* 0x000fc600078e0005 */
[CC--:B------:R-:W-:Y:S02]  /*be70*/  LEA R4, P0, R16.reuse, R2.reuse, 0x1 ;  /* 0x0000000210047211 */ /* 0x0c0fe400078008ff */
[CC--:B------:R-:W-:Y:S02]  /*be80*/  LEA R10, P1, R17.reuse, R2.reuse, 0x1 ;  /* 0x00000002110a7211 */ /* 0x0c0fe400078208ff */
[-C--:B------:R-:W-:Y:S02]  /*be90*/  LEA.HI.X.SX32 R5, R16, R3.reuse, 0x1, P0 ;  /* 0x0000000310057211 */ /* 0x080fe400000f0eff */
[----:B------:R-:W-:Y:S01]  /*bea0*/  LEA.HI.X.SX32 R11, R17, R3, 0x1, P1 ;  /* 0x00000003110b7211 */ /* 0x000fe200008f0eff */
[----:B------:R-:W-:Y:S02]  /*beb0*/  IMAD.MOV.U32 R17, RZ, RZ, R20 ;  /* 0x000000ffff117224 */ /* 0x000fe400078e0014 */
[----:B------:R0:W-:Y:S01]  /*bec0*/  STL.64 [R1+0xb70], R4 ;  /* 0x000b700401007387 */ /* 0x0001e20000100a00 */
[----:B------:R-:W-:-:S02]  /*bed0*/  LEA R16, P0, R20, R2, 0x1 ;  /* 0x0000000214107211 */ /* 0x000fc400078008ff */
[C---:B------:R-:W-:Y:S02]  /*bee0*/  LEA R29, R0.reuse, R18, 0x2 ;  /* 0x00000012001d7211 */ /* 0x040fe400078e10ff */
[----:B------:R-:W-:Y:S01]  /*bef0*/  LEA.HI.X.SX32 R17, R17, R3, 0x1, P0 ;  /* 0x0000000311117211 */ /* 0x000fe200000f0eff */
[----:B0-----:R-:W3:Y:S04]  /*bf00*/  LDL.LU.64 R4, [R1+0x1150] ;  /* 0x0011500001047983 */ /* 0x001ee80000300a00 */
[----:B------:R0:W-:Y:S04]  /*bf10*/  STL.64 [R1+0xb68], R10 ;  /* 0x000b680a01007387 */ /* 0x0001e80000100a00 */
[----:B------:R1:W-:Y:S01]  /*bf20*/  STL.64 [R1+0xb60], R8 ;  /* 0x000b600801007387 */ /* 0x0003e20000100a00 */
[----:B------:R-:W-:Y:S01]  /*bf30*/  IMAD R19, R0, 0x4, R29 ;  /* 0x0000000400137824 */ /* 0x000fe200078e021d */
[----:B0-----:R-:W-:-:S02]  /*bf40*/  LEA R10, P1, R22, R2, 0x1 ;  /* 0x00000002160a7211 */ /* 0x001fc400078208ff */
[C---:B-1----:R-:W-:Y:S02]  /*bf50*/  LEA R8, P2, R21.reuse, R2, 0x1 ;  /* 0x0000000215087211 */ /* 0x042fe400078408ff */
[-C--:B------:R-:W-:Y:S02]  /*bf60*/  LEA.HI.X.SX32 R11, R22, R3.reuse, 0x1, P1 ;  /* 0x00000003160b7211 */ /* 0x080fe400008f0eff */
[----:B------:R-:W-:Y:S01]  /*bf70*/  LEA.HI.X.SX32 R9, R21, R3, 0x1, P2 ;  /* 0x0000000315097211 */ /* 0x000fe200010f0eff */
[----:B------:R0:W-:Y:S01]  /*bf80*/  STL.64 [R1+0xb58], R16 ;  /* 0x000b581001007387 */ /* 0x0001e20000100a00 */
[----:B------:R-:W-:-:S03]  /*bf90*/  LEA R20, R0, R19, 0x2 ;  /* 0x0000001300147211 */ /* 0x000fc600078e10ff */
[----:B------:R-:W-:Y:S04]  /*bfa0*/  STL.64 [R1+0xb50], R10 ;  /* 0x000b500a01007387 */ /* 0x000fe80000100a00 */
[----:B------:R1:W-:Y:S01]  /*bfb0*/  STL.64 [R1+0xb48], R8 ;  /* 0x000b480801007387 */ /* 0x0003e20000100a00 */
[----:B------:R-:W-:Y:S01]  /*bfc0*/  IMAD R21, R0, 0x4, R20 ;  /* 0x0000000400157824 */ /* 0x000fe200078e0214 */
[-C--:B0-----:R-:W-:Y:S02]  /*bfd0*/  LEA R16, P0, R23, R2.reuse, 0x1 ;  /* 0x0000000217107211 */ /* 0x081fe400078008ff */
[----:B-1----:R-:W-:-:S04]  /*bfe0*/  LEA R8, P1, R25, R2, 0x1 ;  /* 0x0000000219087211 */ /* 0x002fc800078208ff */
[-C--:B------:R-:W-:Y:S02]  /*bff0*/  LEA.HI.X.SX32 R9, R25, R3.reuse, 0x1, P1 ;  /* 0x0000000319097211 */ /* 0x080fe400008f0eff */
[-C--:B------:R-:W-:Y:S01]  /*c000*/  LEA.HI.X.SX32 R17, R23, R3.reuse, 0x1, P0 ;  /* 0x0000000317117211 */ /* 0x080fe200000f0eff */
[----:B------:R-:W-:Y:S01]  /*c010*/  IMAD R22, R0, 0x4, R21 ;  /* 0x0000000400167824 */ /* 0x000fe200078e0215 */
[----:B------:R-:W-:Y:S01]  /*c020*/  LEA R10, P2, R24, R2, 0x1 ;  /* 0x00000002180a7211 */ /* 0x000fe200078408ff */
[----:B------:R0:W-:Y:S01]  /*c030*/  STL.64 [R1+0xb38], R8 ;  /* 0x000b380801007387 */ /* 0x0001e20000100a00 */
[----:B------:R-:W-:Y:S02]  /*c040*/  LEA R25, R0, R24, 0x2 ;  /* 0x0000001800197211 */ /* 0x000fe400078e10ff */
[----:B------:R-:W-:Y:S01]  /*c050*/  LEA.HI.X.SX32 R11, R24, R3, 0x1, P2 ;  /* 0x00000003180b7211 */ /* 0x000fe200010f0eff */
[----:B------:R1:W-:Y:S01]  /*c060*/  STL.64 [R1+0xb40], R16 ;  /* 0x000b401001007387 */ /* 0x0003e20000100a00 */
[C---:B------:R-:W-:Y:S01]  /*c070*/  LEA R23, R0.reuse, R22, 0x2 ;  /* 0x0000001600177211 */ /* 0x040fe200078e10ff */
[----:B------:R-:W-:-:S02]  /*c080*/  IMAD R25, R0, 0x4, R25 ;  /* 0x0000000400197824 */ /* 0x000fc400078e0219 */
[----:B0-----:R-:W-:Y:S01]  /*c090*/  IMAD R9, R0, 0x4, R24 ;  /* 0x0000000400097824 */ /* 0x001fe200078e0218 */
[----:B------:R-:W-:-:S03]  /*c0a0*/  LEA R8, P2, R26, R2, 0x1 ;  /* 0x000000021a087211 */ /* 0x000fc600078408ff */
[----:B-1----:R-:W-:Y:S01]  /*c0b0*/  IMAD.MOV.U32 R17, RZ, RZ, R9 ;  /* 0x000000ffff117224 */ /* 0x002fe200078e0009 */
[-C--:B------:R-:W-:Y:S01]  /*c0c0*/  LEA R16, P0, R9, R2.reuse, 0x1 ;  /* 0x0000000209107211 */ /* 0x080fe200078008ff */
[----:B------:R0:W-:Y:S01]  /*c0d0*/  STL.64 [R1+0xb30], R10 ;  /* 0x000b300a01007387 */ /* 0x0001e20000100a00 */
[----:B------:R-:W-:Y:S01]  /*c0e0*/  IMAD R24, R0, 0x4, R23 ;  /* 0x0000000400187824 */ /* 0x000fe200078e0217 */
[-C--:B------:R-:W-:Y:S02]  /*c0f0*/  LEA.HI.X.SX32 R9, R26, R3.reuse, 0x1, P2 ;  /* 0x000000031a097211 */ /* 0x080fe400010f0eff */
[----:B------:R-:W-:Y:S02]  /*c100*/  LEA.HI.X.SX32 R17, R17, R3, 0x1, P0 ;  /* 0x0000000311117211 */ /* 0x000fe400000f0eff */
[----:B0-----:R-:W-:-:S03]  /*c110*/  LEA R10, P1, R25, R2, 0x1 ;  /* 0x00000002190a7211 */ /* 0x001fc600078208ff */
[----:B------:R-:W-:Y:S01]  /*c120*/  STL.64 [R1+0xb28], R16 ;  /* 0x000b281001007387 */ /* 0x000fe20000100a00 */
[----:B------:R-:W-:-:S03]  /*c130*/  LEA.HI.X.SX32 R11, R25, R3, 0x1, P1 ;  /* 0x00000003190b7211 */ /* 0x000fc600008f0eff */
[----:B------:R5:W-:Y:S01]  /*c140*/  STL.64 [R1+0xb18], R8 ;  /* 0x000b180801007387 */ /* 0x000be20000100a00 */
[----:B------:R-:W-:-:S03]  /*c150*/  LEA R25, R0, R24, 0x2 ;  /* 0x0000001800197211 */ /* 0x000fc600078e10ff */
[----:B------:R0:W-:Y:S04]  /*c160*/  STL.64 [R1+0xb20], R10 ;  /* 0x000b200a01007387 */ /* 0x0001e80000100a00 */
[----:B------:R-:W-:Y:S01]  /*c170*/  STL.64 [R1+0x1128], R24 ;  /* 0x0011281801007387 */ /* 0x000fe20000100a00 */
[----:B-----5:R-:W-:-:S04]  /*c180*/  LEA R8, P0, R7, R2, 0x1 ;  /* 0x0000000207087211 */ /* 0x020fc800078008ff */
[-C--:B------:R-:W-:Y:S02]  /*c190*/  LEA.HI.X.SX32 R9, R7, R3.reuse, 0x1, P0 ;  /* 0x0000000307097211 */ /* 0x080fe400000f0eff */
[----:B------:R-:W5:Y:S01]  /*c1a0*/  LDL.LU R7, [R1+0x1148] ;  /* 0x0011480001077983 */ /* 0x000f620000300800 */
[CC--:B----4-:R-:W-:Y:S02]  /*c1b0*/  LEA R16, P1, R28.reuse, R2.reuse, 0x1 ;  /* 0x000000021c107211 */ /* 0x0d0fe400078208ff */
[C---:B0-----:R-:W-:Y:S02]  /*c1c0*/  LEA R10, P2, R27.reuse, R2, 0x1 ;  /* 0x000000021b0a7211 */ /* 0x041fe400078408ff */
[-C--:B------:R-:W-:Y:S02]  /*c1d0*/  LEA.HI.X.SX32 R17, R28, R3.reuse, 0x1, P1 ;  /* 0x000000031c117211 */ /* 0x080fe400008f0eff */
[----:B------:R-:W-:Y:S01]  /*c1e0*/  LEA.HI.X.SX32 R11, R27, R3, 0x1, P2 ;  /* 0x000000031b0b7211 */ /* 0x000fe200010f0eff */
[----:B------:R0:W-:Y:S01]  /*c1f0*/  STL.64 [R1+0xb10], R8 ;  /* 0x000b100801007387 */ /* 0x0001e20000100a00 */
[----:B------:R-:W-:-:S03]  /*c200*/  IMAD R26, R0, 0x4, R25 ;  /* 0x00000004001a7824 */ /* 0x000fc600078e0219 */
[----:B0-----:R-:W4:Y:S04]  /*c210*/  LDL.LU.64 R8, [R1+0x1140] ;  /* 0x0011400001087983 */ /* 0x001f280000300a00 */
[----:B------:R-:W-:Y:S04]  /*c220*/  STL.64 [R1+0xb08], R16 ;  /* 0x000b081001007387 */ /* 0x000fe80000100a00 */
[----:B------:R2:W-:Y:S02]  /*c230*/  STL.64 [R1+0xb00], R10 ;  /* 0x000b000a01007387 */ /* 0x0005e40000100a00 */
[----:B--2---:R-:W-:-:S04]  /*c240*/  LEA R10, P2, R6, R2, 0x1 ;  /* 0x00000002060a7211 */ /* 0x004fc800078408ff */
[----:B------:R-:W-:Y:S02]  /*c250*/  LEA.HI.X.SX32 R11, R6, R3, 0x1, P2 ;  /* 0x00000003060b7211 */ /* 0x000fe400010f0eff */
[----:B---3--:R-:W-:-:S04]  /*c260*/  LEA R24, P0, R4, R2, 0x1 ;  /* 0x0000000204187211 */ /* 0x008fc800078008ff */
[----:B------:R-:W-:Y:S02]  /*c270*/  LEA.HI.X.SX32 R25, R4, R3, 0x1, P0 ;  /* 0x0000000304197211 */ /* 0x000fe400000f0eff */
[----:B------:R-:W-:-:S03]  /*c280*/  LEA R16, P1, R5, R2, 0x1 ;  /* 0x0000000205107211 */ /* 0x000fc600078208ff */
[----:B------:R-:W-:Y:S04]  /*c290*/  STL.64 [R1+0xaf8], R24 ;  /* 0x000af81801007387 */ /* 0x000fe80000100a00 */
[----:B------:R5:W-:Y:S01]  /*c2a0*/  STL.64 [R1+0xae8], R10 ;  /* 0x000ae80a01007387 */ /* 0x000be20000100a00 */
[----:B------:R-:W-:-:S05]  /*c2b0*/  LEA.HI.X.SX32 R17, R5, R3, 0x1, P1 ;  /* 0x0000000305117211 */ /* 0x000fca00008f0eff */
[----:B------:R-:W-:Y:S01]  /*c2c0*/  STL.64 [R1+0xaf0], R16 ;  /* 0x000af01001007387 */ /* 0x000fe20000100a00 */
[----:B-----5:R-:W-:-:S04]  /*c2d0*/  LEA R10, P0, R7, R2, 0x1 ;  /* 0x00000002070a7211 */ /* 0x020fc800078008ff */
[----:B------:R-:W-:-:S05]  /*c2e0*/  LEA.HI.X.SX32 R11, R7, R3, 0x1, P0 ;  /* 0x00000003070b7211 */ /* 0x000fca00000f0eff */
[----:B------:R0:W-:Y:S04]  /*c2f0*/  STL.64 [R1+0xae0], R10 ;  /* 0x000ae00a01007387 */ /* 0x0001e80000100a00 */
[----:B0-----:R-:W2:Y:S01]  /*c300*/  LDL.LU.64 R10, [R1+0x1138] ;  /* 0x00113800010a7983 */ /* 0x001ea20000300a00 */
[CC--:B----4-:R-:W-:Y:S02]  /*c310*/  LEA R24, P1, R8.reuse, R2.reuse, 0x1 ;  /* 0x0000000208187211 */ /* 0x0d0fe400078208ff */
[C---:B------:R-:W-:Y:S02]  /*c320*/  LEA R16, P2, R9.reuse, R2, 0x1 ;  /* 0x0000000209107211 */ /* 0x040fe400078408ff */
[-C--:B------:R-:W-:Y:S02]  /*c330*/  LEA.HI.X.SX32 R25, R8, R3.reuse, 0x1, P1 ;  /* 0x0000000308197211 */ /* 0x080fe400008f0eff */
[----:B------:R-:W-:-:S03]  /*c340*/  LEA.HI.X.SX32 R17, R9, R3, 0x1, P2 ;  /* 0x0000000309117211 */ /* 0x000fc600010f0eff */
[----:B------:R-:W-:Y:S04]  /*c350*/  STL.64 [R1+0xad8], R24 ;  /* 0x000ad81801007387 */ /* 0x000fe80000100a00 */
[----:B------:R0:W-:Y:S02]  /*c360*/  STL.64 [R1+0xad0], R16 ;  /* 0x000ad01001007387 */ /* 0x0001e40000100a00 */
[----:B0-----:R-:W-:-:S04]  /*c370*/  LEA R16, P2, R12, R2, 0x1 ;  /* 0x000000020c107211 */ /* 0x001fc800078408ff */
[----:B------:R-:W-:Y:S02]  /*c380*/  LEA.HI.X.SX32 R17, R12, R3, 0x1, P2 ;  /* 0x000000030c117211 */ /* 0x000fe400010f0eff */
[----:B--2---:R-:W-:-:S04]  /*c390*/  LEA R8, P0, R10, R2, 0x1 ;  /* 0x000000020a087211 */ /* 0x004fc800078008ff */
[----:B------:R-:W-:Y:S02]  /*c3a0*/  LEA.HI.X.SX32 R9, R10, R3, 0x1, P0 ;  /* 0x000000030a097211 */ /* 0x000fe400000f0eff */
[----:B------:R-:W-:-:S03]  /*c3b0*/  LEA R24, P1, R11, R2, 0x1 ;  /* 0x000000020b187211 */ /* 0x000fc600078208ff */
[----:B------:R-:W-:Y:S04]  /*c3c0*/  STL.64 [R1+0xac8], R8 ;  /* 0x000ac80801007387 */ /* 0x000fe80000100a00 */
[----:B------:R0:W-:Y:S01]  /*c3d0*/  STL.64 [R1+0xab8], R16 ;  /* 0x000ab81001007387 */ /* 0x0001e20000100a00 */
[----:B------:R-:W-:Y:S02]  /*c3e0*/  LEA.HI.X.SX32 R25, R11, R3, 0x1, P1 ;  /* 0x000000030b197211 */ /* 0x000fe400008f0eff */
[----:B0-----:R-:W-:-:S04]  /*c3f0*/  LEA R16, P0, R13, R2, 0x1 ;  /* 0x000000020d107211 */ /* 0x001fc800078008ff */
[----:B------:R-:W-:Y:S01]  /*c400*/  LEA.HI.X.SX32 R17, R13, R3, 0x1, P0 ;  /* 0x000000030d117211 */ /* 0x000fe200000f0eff */
[----:B------:R-:W-:Y:S04]  /*c410*/  STL.64 [R1+0xac0], R24 ;  /* 0x000ac01801007387 */ /* 0x000fe80000100a00 */
[----:B------:R0:W-:Y:S04]  /*c420*/  STL.64 [R1+0xab0], R16 ;  /* 0x000ab01001007387 */ /* 0x0001e80000100a00 */
[----:B0-----:R-:W2:Y:S01]  /*c430*/  LDL.LU.64 R16, [R1+0x1130] ;  /* 0x0011300001107983 */ /* 0x001ea20000300a00 */
[----:B------:R-:W-:-:S02]  /*c440*/  LEA R10, P2, R15, R2, 0x1 ;  /* 0x000000020f0a7211 */ /* 0x000fc400078408ff */
[CC--:B------:R-:W-:Y:S02]  /*c450*/  LEA R24, P1, R14.reuse, R2.reuse, 0x1 ;  /* 0x000000020e187211 */ /* 0x0c0fe400078208ff */
[-C--:B------:R-:W-:Y:S02]  /*c460*/  LEA.HI.X.SX32 R11, R15, R3.reuse, 0x1, P2 ;  /* 0x000000030f0b7211 */ /* 0x080fe400010f0eff */
[-C--:B------:R-:W-:Y:S02]  /*c470*/  LEA.HI.X.SX32 R25, R14, R3.reuse, 0x1, P1 ;  /* 0x000000030e197211 */ /* 0x080fe400008f0eff */
[C---:B------:R-:W-:Y:S01]  /*c480*/  LEA R12, P2, R18.reuse, R2, 0x1 ;  /* 0x00000002120c7211 */ /* 0x040fe200078408ff */
[----:B------:R-:W-:Y:S04]  /*c490*/  STL.64 [R1+0xaa0], R10 ;  /* 0x000aa00a01007387 */ /* 0x000fe80000100a00 */
[----:B------:R0:W-:Y:S01]  /*c4a0*/  STL.64 [R1+0xaa8], R24 ;  /* 0x000aa81801007387 */ /* 0x0001e20000100a00 */
[----:B------:R-:W-:-:S05]  /*c4b0*/  LEA.HI.X.SX32 R13, R18, R3, 0x1, P2 ;  /* 0x00000003120d7211 */ /* 0x000fca00010f0eff */
[----:B------:R-:W-:Y:S01]  /*c4c0*/  STL.64 [R1+0xa88], R12 ;  /* 0x000a880c01007387 */ /* 0x000fe20000100a00 */
[----:B------:R-:W-:-:S05]  /*c4d0*/  IMAD R27, R0, 0x4, R26 ;  /* 0x00000004001b7824 */ /* 0x000fca00078e021a */
[----:B------:R-:W-:Y:S02]  /*c4e0*/  LEA R28, R0, R27, 0x2 ;  /* 0x0000001b001c7211 */ /* 0x000fe400078e10ff */
[CC--:B--2---:R-:W-:Y:S02]  /*c4f0*/  LEA R14, P0, R16.reuse, R2.reuse, 0x1 ;  /* 0x00000002100e7211 */ /* 0x0c4fe400078008ff */
[C---:B0-----:R-:W-:Y:S02]  /*c500*/  LEA R24, P1, R17.reuse, R2, 0x1 ;  /* 0x0000000211187211 */ /* 0x041fe400078208ff */
[-C--:B------:R-:W-:Y:S02]  /*c510*/  LEA.HI.X.SX32 R15, R16, R3.reuse, 0x1, P0 ;  /* 0x00000003100f7211 */ /* 0x080fe400000f0eff */
[----:B------:R-:W-:-:S03]  /*c520*/  LEA.HI.X.SX32 R25, R17, R3, 0x1, P1 ;  /* 0x0000000311197211 */ /* 0x000fc600008f0eff */
[----:B------:R0:W-:Y:S04]  /*c530*/  STL.64 [R1+0xa98], R14 ;  /* 0x000a980e01007387 */ /* 0x0001e80000100a00 */
[----:B------:R1:W-:Y:S01]  /*c540*/  STL.64 [R1+0xa90], R24 ;  /* 0x000a901801007387 */ /* 0x0003e20000100a00 */
[CC--:B0-----:R-:W-:Y:S02]  /*c550*/  LEA R14, P2, R20.reuse, R2.reuse, 0x1 ;  /* 0x00000002140e7211 */ /* 0x0c1fe400078408ff */
[C---:B-1----:R-:W-:Y:S02]  /*c560*/  LEA R24, P0, R29.reuse, R2, 0x1 ;  /* 0x000000021d187211 */ /* 0x042fe400078008ff */
[-C--:B------:R-:W-:Y:S02]  /*c570*/  LEA.HI.X.SX32 R15, R20, R3.reuse, 0x1, P2 ;  /* 0x00000003140f7211 */ /* 0x080fe400010f0eff */
[----:B------:R-:W-:-:S02]  /*c580*/  LEA.HI.X.SX32 R25, R29, R3, 0x1, P0 ;  /* 0x000000031d197211 */ /* 0x000fc400000f0eff */
[CC--:B------:R-:W-:Y:S01]  /*c590*/  LEA R16, P1, R19.reuse, R2.reuse, 0x1 ;  /* 0x0000000213107211 */ /* 0x0c0fe200078208ff */
        /* <DEDUP_REMOVED lines=8> */
[----:B------:R-:W-:-:S05]  /*c620*/  IMAD R4, R0, 0x4, R28 ;  /* 0x0000000400047824 */ /* 0x000fca00078e021c */
[----:B------:R-:W-:-:S05]  /*c630*/  LEA R5, R0, R4, 0x2 ;  /* 0x0000000400057211 */ /* 0x000fca00078e10ff */
[----:B------:R-:W-:-:S05]  /*c640*/  IMAD R6, R0, 0x4, R5 ;  /* 0x0000000400067824 */ /* 0x000fca00078e0205 */
[----:B------:R-:W-:-:S05]  /*c650*/  LEA R7, R0, R6, 0x2 ;  /* 0x0000000600077211 */ /* 0x000fca00078e10ff */
[----:B------:R-:W-:-:S05]  /*c660*/  IMAD R9, R0, 0x4, R7 ;  /* 0x0000000400097824 */ /* 0x000fca00078e0207 */
[----:B------:R-:W-:-:S05]  /*c670*/  LEA R8, R0, R9, 0x2 ;  /* 0x0000000900087211 */ /* 0x000fca00078e10ff */
[----:B------:R-:W-:-:S05]  /*c680*/  IMAD R10, R0, 0x4, R8 ;  /* 0x00000004000a7824 */ /* 0x000fca00078e0208 */
[----:B------:R-:W-:-:S05]  /*c690*/  LEA R11, R0, R10, 0x2 ;  /* 0x0000000a000b7211 */ /* 0x000fca00078e10ff */
[----:B------:R-:W-:Y:S01]  /*c6a0*/  IMAD R12, R0, 0x4, R11 ;  /* 0x00000004000c7824 */ /* 0x000fe200078e020b */
[----:B------:R-:W-:-:S04]  /*c6b0*/  LEA R16, P2, R23, R2, 0x1 ;  /* 0x0000000217107211 */ /* 0x000fc800078408ff */
[----:B------:R-:W-:Y:S02]  /*c6c0*/  LEA R13, R0, R12, 0x2 ;  /* 0x0000000c000d7211 */ /* 0x000fe400078e10ff */
[----:B------:R-:W-:Y:S02]  /*c6d0*/  LEA R18, P1, R22, R2, 0x1 ;  /* 0x0000000216127211 */ /* 0x000fe400078208ff */
[-C--:B------:R-:W-:Y:S01]  /*c6e0*/  LEA.HI.X.SX32 R17, R23, R3.reuse, 0x1, P2 ;  /* 0x0000000317117211 */ /* 0x080fe200010f0eff */
[----:B------:R-:W-:Y:S01]  /*c6f0*/  IMAD R14, R0, 0x4, R13 ;  /* 0x00000004000e7824 */ /* 0x000fe200078e020d */
[----:B------:R-:W-:-:S03]  /*c700*/  LEA.HI.X.SX32 R19, R22, R3, 0x1, P1 ;  /* 0x0000000316137211 */ /* 0x000fc600008f0eff */
[----:B------:R0:W-:Y:S01]  /*c710*/  STL.64 [R1+0xa58], R16 ;  /* 0x000a581001007387 */ /* 0x0001e20000100a00 */
[----:B------:R-:W-:-:S03]  /*c720*/  LEA R15, R0, R14, 0x2 ;  /* 0x0000000e000f7211 */ /* 0x000fc600078e10ff */
[----:B------:R1:W-:Y:S02]  /*c730*/  STL.64 [R1+0xa60], R18 ;  /* 0x000a601201007387 */ /* 0x0003e40000100a00 */
[----:B0-----:R-:W-:Y:S01]  /*c740*/  IMAD R16, R0, 0x4, R15 ;  /* 0x0000000400107824 */ /* 0x001fe200078e020f */
[----:B-1----:R-:W-:-:S04]  /*c750*/  LEA R18, P2, R26, R2, 0x1 ;  /* 0x000000021a127211 */ /* 0x002fc800078408ff */
[----:B------:R-:W-:Y:S02]  /*c760*/  LEA.HI.X.SX32 R19, R26, R3, 0x1, P2 ;  /* 0x000000031a137211 */ /* 0x000fe400010f0eff */
[----:B------:R-:W-:-:S03]  /*c770*/  LEA R17, R0, R16, 0x2 ;  /* 0x0000001000117211 */ /* 0x000fc600078e10ff */
[----:B------:R0:W-:Y:S02]  /*c780*/  STL.64 [R1+0xa40], R18 ;  /* 0x000a401201007387 */ /* 0x0001e40000100a00 */
[----:B0-----:R-:W-:-:S05]  /*c790*/  IMAD R18, R0, 0x4, R17 ;  /* 0x0000000400127824 */ /* 0x001fca00078e0211 */
[----:B------:R-:W-:Y:S02]  /*c7a0*/  LEA R19, R0, R18, 0x2 ;  /* 0x0000001200137211 */ /* 0x000fe400078e10ff */
[CC--:B--2---:R-:W-:Y:S02]  /*c7b0*/  LEA R22, P0, R24.reuse, R2.reuse, 0x1 ;  /* 0x0000000218167211 */ /* 0x0c4fe400078008ff */
[CC--:B------:R-:W-:Y:S02]  /*c7c0*/  LEA R20, P1, R25.reuse, R2.reuse, 0x1 ;  /* 0x0000000219147211 */ /* 0x0c0fe400078208ff */
[-C--:B------:R-:W-:Y:S02]  /*c7d0*/  LEA.HI.X.SX32 R23, R24, R3.reuse, 0x1, P0 ;  /* 0x0000000318177211 */ /* 0x080fe400000f0eff */
[-C--:B------:R-:W-:Y:S02]  /*c7e0*/  LEA.HI.X.SX32 R21, R25, R3.reuse, 0x1, P1 ;  /* 0x0000000319157211 */ /* 0x080fe400008f0eff */
[CC--:B------:R-:W-:Y:S01]  /*c7f0*/  LEA R24, P0, R27.reuse, R2.reuse, 0x1 ;  /* 0x000000021b187211 */ /* 0x0c0fe200078008ff */
[----:B------:R0:W-:Y:S03]  /*c800*/  STL.64 [R1+0xa50], R22 ;  /* 0x000a501601007387 */ /* 0x0001e60000100a00 */
[----:B------:R-:W-:Y:S01]  /*c810*/  LEA.HI.X.SX32 R25, R27, R3, 0x1, P0 ;  /* 0x000000031b197211 */ /* 0x000fe200000f0eff */
[----:B------:R1:W-:Y:S01]  /*c820*/  STL.64 [R1+0xa48], R20 ;  /* 0x000a481401007387 */ /* 0x0003e20000100a00 */
[----:B0-----:R-:W-:-:S04]  /*c830*/  LEA R22, P1, R28, R2, 0x1 ;  /* 0x000000021c167211 */ /* 0x001fc800078208ff */
[-C--:B------:R-:W-:Y:S02]  /*c840*/  LEA.HI.X.SX32 R23, R28, R3.reuse, 0x1, P1 ;  /* 0x000000031c177211 */ /* 0x080fe400008f0eff */
[CC--:B-1----:R-:W-:Y:S01]  /*c850*/  LEA R20, P2, R4.reuse, R2.reuse, 0x1 ;  /* 0x0000000204147211 */ /* 0x0c2fe200078408ff */
[----:B------:R0:W-:Y:S01]  /*c860*/  STL.64 [R1+0xa38], R24 ;  /* 0x000a381801007387 */ /* 0x0001e20000100a00 */
[CC--:B------:R-:W-:Y:S02]  /*c870*/  LEA R26, P0, R5.reuse, R2.reuse, 0x1 ;  /* 0x00000002051a7211 */ /* 0x0c0fe400078008ff */
[-C--:B------:R-:W-:Y:S01]  /*c880*/  LEA.HI.X.SX32 R21, R4, R3.reuse, 0x1, P2 ;  /* 0x0000000304157211 */ /* 0x080fe200010f0eff */
[----:B------:R1:W-:Y:S01]  /*c890*/  STL.64 [R1+0xa30], R22 ;  /* 0x000a301601007387 */ /* 0x0003e20000100a00 */
[----:B------:R-:W-:Y:S01]  /*c8a0*/  IMAD R4, R0, 0x4, R19 ;  /* 0x0000000400047824 */ /* 0x000fe200078e0213 */
[----:B------:R-:W-:Y:S02]  /*c8b0*/  LEA.HI.X.SX32 R27, R5, R3, 0x1, P0 ;  /* 0x00000003051b7211 */ /* 0x000fe400000f0eff */
[----:B0-----:R-:W-:-:S02]  /*c8c0*/  LEA R24, P1, R6, R2, 0x1 ;  /* 0x0000000206187211 */ /* 0x001fc400078208ff */
[C---:B-1----:R-:W-:Y:S02]  /*c8d0*/  LEA R22, P2, R7.reuse, R2, 0x1 ;  /* 0x0000000207167211 */ /* 0x042fe400078408ff */
[-C--:B------:R-:W-:Y:S01]  /*c8e0*/  LEA.HI.X.SX32 R25, R6, R3.reuse, 0x1, P1 ;  /* 0x0000000306197211 */ /* 0x080fe200008f0eff */
[----:B------:R0:W-:Y:S01]  /*c8f0*/  STL.64 [R1+0xa28], R20 ;  /* 0x000a281401007387 */ /* 0x0001e20000100a00 */
[----:B------:R-:W-:-:S03]  /*c900*/  LEA.HI.X.SX32 R23, R7, R3, 0x1, P2 ;  /* 0x0000000307177211 */ /* 0x000fc600010f0eff */
[----:B------:R1:W-:Y:S04]  /*c910*/  STL.64 [R1+0xa20], R26 ;  /* 0x000a201a01007387 */ /* 0x0003e80000100a00 */
[----:B------:R2:W-:Y:S01]  /*c920*/  STL.64 [R1+0xa18], R24 ;  /* 0x000a181801007387 */ /* 0x0005e20000100a00 */
[----:B0-----:R-:W-:-:S03]  /*c930*/  LEA R20, R0, R4, 0x2 ;  /* 0x0000000400147211 */ /* 0x001fc600078e10ff */
[----:B------:R0:W-:Y:S01]  /*c940*/  STL.64 [R1+0xa10], R22 ;  /* 0x000a101601007387 */ /* 0x0001e20000100a00 */
[CC--:B-1----:R-:W-:Y:S01]  /*c950*/  LEA R26, P0, R9.reuse, R2.reuse, 0x1 ;  /* 0x00000002091a7211 */ /* 0x0c2fe200078008ff */
[----:B------:R-:W-:Y:S01]  /*c960*/  IMAD R5, R0, 0x4, R20 ;  /* 0x0000000400057824 */ /* 0x000fe200078e0214 */
[-C--:B--2---:R-:W-:Y:S02]  /*c970*/  LEA R24, P1, R8, R2.reuse, 0x1 ;  /* 0x0000000208187211 */ /* 0x084fe400078208ff */
[-C--:B------:R-:W-:Y:S02]  /*c980*/  LEA.HI.X.SX32 R27, R9, R3.reuse, 0x1, P0 ;  /* 0x00000003091b7211 */ /* 0x080fe400000f0eff */
[----:B0-----:R-:W-:Y:S02]  /*c990*/  LEA R22, P2, R10, R2, 0x1 ;  /* 0x000000020a167211 */ /* 0x001fe400078408ff */
[-C--:B------:R-:W-:Y:S02]  /*c9a0*/  LEA.HI.X.SX32 R25, R8, R3.reuse, 0x1, P1 ;  /* 0x0000000308197211 */ /* 0x080fe400008f0eff */
[----:B------:R-:W-:Y:S01]  /*c9b0*/  LEA.HI.X.SX32 R23, R10, R3, 0x1, P2 ;  /* 0x000000030a177211 */ /* 0x000fe200010f0eff */
[----:B------:R0:W-:Y:S01]  /*c9c0*/  STL.64 [R1+0xa08], R26 ;  /* 0x000a081a01007387 */ /* 0x0001e20000100a00 */
[----:B------:R-:W-:-:S03]  /*c9d0*/  LEA R6, R0, R5, 0x2 ;  /* 0x0000000500067211 */ /* 0x000fc600078e10ff */
[----:B------:R1:W-:Y:S02]  /*c9e0*/  STL.64 [R1+0xa00], R24 ;  /* 0x000a001801007387 */ /* 0x0003e40000100a00 */
[----:B------:R-:W-:Y:S02]  /*c9f0*/  IMAD R8, R0, 0x4, R6 ;  /* 0x0000000400087824 */ /* 0x000fe400078e0206 */
[----:B------:R2:W-:Y:S01]  /*ca00*/  STL.64 [R1+0x9f8], R22 ;  /* 0x0009f81601007387 */ /* 0x0005e20000100a00 */
[CC--:B0-----:R-:W-:Y:S02]  /*ca10*/  LEA R26, P0, R11.reuse, R2.reuse, 0x1 ;  /* 0x000000020b1a7211 */ /* 0x0c1fe400078008ff */
[-C--:B-1----:R-:W-:Y:S02]  /*ca20*/  LEA R24, P1, R12, R2.reuse, 0x1 ;  /* 0x000000020c187211 */ /* 0x082fe400078208ff */
[----:B------:R-:W-:Y:S02]  /*ca30*/  LEA.HI.X.SX32 R27, R11, R3, 0x1, P0 ;  /* 0x000000030b1b7211 */ /* 0x000fe400000f0eff */
[----:B--2---:R-:W-:-:S02]  /*ca40*/  LEA R22, P2, R13, R2, 0x1 ;  /* 0x000000020d167211 */ /* 0x004fc400078408ff */
        /* <DEDUP_REMOVED lines=12> */
[-C--:B------:R-:W-:Y:S01]  /*cb10*/  LEA.HI.X.SX32 R23, R16, R3.reuse, 0x1, P2 ;  /* 0x0000000310177211 */ /* 0x080fe200010f0eff */
[----:B------:R-:W-:Y:S01]  /*cb20*/  STL.64 [R1+0x9d8], R26 ;  /* 0x0009d81a01007387 */ /* 0x000fe20000100a00 */
[C---:B------:R-:W-:Y:S02]  /*cb30*/  LEA R9, R0.reuse, R10, 0x2 ;  /* 0x0000000a00097211 */ /* 0x040fe400078e10ff */
[C---:B------:R-:W-:Y:S01]  /*cb40*/  LEA R14, P2, R19.reuse, R2, 0x1 ;  /* 0x00000002130e7211 */ /* 0x040fe200078408ff */
[----:B------:R0:W-:Y:S02]  /*cb50*/  STL.64 [R1+0x9d0], R24 ;  /* 0x0009d01801007387 */ /* 0x0001e40000100a00 */
[----:B------:R-:W-:Y:S02]  /*cb60*/  IMAD R12, R0, 0x4, R9 ;  /* 0x00000004000c7824 */ /* 0x000fe400078e0209 */
[----:B------:R1:W-:Y:S01]  /*cb70*/  STL.64 [R1+0x9c8], R22 ;  /* 0x0009c81601007387 */ /* 0x0003e20000100a00 */
[----:B------:R-:W-:-:S02]  /*cb80*/  LEA.HI.X.SX32 R15, R19, R3, 0x1, P2 ;  /* 0x00000003130f7211 */ /* 0x000fc400010f0eff */
[CC--:B0-----:R-:W-:Y:S02]  /*cb90*/  LEA R24, P0, R17.reuse, R2.reuse, 0x1 ;  /* 0x0000000211187211 */ /* 0x0c1fe400078008ff */
[C---:B-1----:R-:W-:Y:S02]  /*cba0*/  LEA R22, P1, R18.reuse, R2, 0x1 ;  /* 0x0000000212167211 */ /* 0x042fe400078208ff */
[-C--:B------:R-:W-:Y:S02]  /*cbb0*/  LEA.HI.X.SX32 R25, R17, R3.reuse, 0x1, P0 ;  /* 0x0000000311197211 */ /* 0x080fe400000f0eff */
[----:B------:R-:W-:Y:S01]  /*cbc0*/  LEA.HI.X.SX32 R23, R18, R3, 0x1, P1 ;  /* 0x0000000312177211 */ /* 0x000fe200008f0eff */
[----:B------:R0:W-:Y:S01]  /*cbd0*/  STL.64 [R1+0x9b0], R14 ;  /* 0x0009b00e01007387 */ /* 0x0001e20000100a00 */
[----:B------:R-:W-:-:S03]  /*cbe0*/  LEA R11, R0, R12, 0x2 ;  /* 0x0000000c000b7211 */ /* 0x000fc600078e10ff */
[----:B------:R1:W-:Y:S01]  /*cbf0*/  STL.64 [R1+0x9c0], R24 ;  /* 0x0009c01801007387 */ /* 0x0003e20000100a00 */
[----:B------:R-:W-:-:S03]  /*cc00*/  LEA R16, P2, R5, R2, 0x1 ;  /* 0x0000000205107211 */ /* 0x000fc600078408ff */
[----:B------:R2:W-:Y:S01]  /*cc10*/  STL.64 [R1+0x9b8], R22 ;  /* 0x0009b81601007387 */ /* 0x0005e20000100a00 */
[----:B0-----:R-:W-:Y:S01]  /*cc20*/  IMAD R14, R0, 0x4, R11 ;  /* 0x00000004000e7824 */ /* 0x001fe200078e020b */
[-C--:B-1----:R-:W-:Y:S02]  /*cc30*/  LEA R24, P0, R4, R2.reuse, 0x1 ;  /* 0x0000000204187211 */ /* 0x082fe400078008ff */
[----:B--2---:R-:W-:Y:S02]  /*cc40*/  LEA R22, P1, R20, R2, 0x1 ;  /* 0x0000000214167211 */ /* 0x004fe400078208ff */
[-C--:B------:R-:W-:Y:S02]  /*cc50*/  LEA.HI.X.SX32 R25, R4, R3.reuse, 0x1, P0 ;  /* 0x0000000304197211 */ /* 0x080fe400000f0eff */
[-C--:B------:R-:W-:Y:S02]  /*cc60*/  LEA.HI.X.SX32 R23, R20, R3.reuse, 0x1, P1 ;  /* 0x0000000314177211 */ /* 0x080fe400008f0eff */
[----:B------:R-:W-:-:S02]  /*cc70*/  LEA.HI.X.SX32 R17, R5, R3, 0x1, P2 ;  /* 0x0000000305117211 */ /* 0x000fc400010f0eff */
[----:B------:R-:W-:Y:S01]  /*cc80*/  LEA R13, R0, R14, 0x2 ;  /* 0x0000000e000d7211 */ /* 0x000fe200078e10ff */
[----:B------:R-:W-:Y:S01]  /*cc90*/  STL.64 [R1+0x9a8], R24 ;  /* 0x0009a81801007387 */ /* 0x000fe20000100a00 */
[----:B------:R-:W-:-:S03]  /*cca0*/  LEA R20, P0, R6, R2, 0x1 ;  /* 0x0000000206147211 */ /* 0x000fc600078008ff */
[----:B------:R-:W-:Y:S01]  /*ccb0*/  STL.64 [R1+0x9a0], R22 ;  /* 0x0009a01601007387 */ /* 0x000fe20000100a00 */
[----:B------:R-:W-:-:S03]  /*ccc0*/  IMAD R4, R0, 0x4, R13 ;  /* 0x0000000400047824 */ /* 0x000fc600078e020d */
[----:B------:R0:W-:Y:S01]  /*ccd0*/  STL.64 [R1+0x998], R16 ;  /* 0x0009981001007387 */ /* 0x0001e20000100a00 */
[----:B------:R-:W-:Y:S02]  /*cce0*/  LEA R18, P1, R8, R2, 0x1 ;  /* 0x0000000208127211 */ /* 0x000fe400078208ff */
[----:B------:R-:W-:Y:S02]  /*ccf0*/  LEA R15, R0, R4, 0x2 ;  /* 0x00000004000f7211 */ /* 0x000fe400078e10ff */
[-C--:B------:R-:W-:Y:S02]  /*cd00*/  LEA.HI.X.SX32 R21, R6, R3.reuse, 0x1, P0 ;  /* 0x0000000306157211 */ /* 0x080fe400000f0eff */
[C---:B0-----:R-:W-:Y:S02]  /*cd10*/  LEA R16, P2, R7.reuse, R2, 0x1 ;  /* 0x0000000207107211 */ /* 0x041fe400078408ff */
[-C--:B------:R-:W-:Y:S02]  /*cd20*/  LEA.HI.X.SX32 R19, R8, R3.reuse, 0x1, P1 ;  /* 0x0000000308137211 */ /* 0x080fe400008f0eff */
[----:B------:R-:W-:-:S02]  /*cd30*/  LEA.HI.X.SX32 R17, R7, R3, 0x1, P2 ;  /* 0x0000000307117211 */ /* 0x000fc400010f0eff */
[----:B------:R-:W-:-:S03]  /*cd40*/  LEA R22, P0, R10, R2, 0x1 ;  /* 0x000000020a167211 */ /* 0x000fc600078008ff */
[----:B------:R0:W-:Y:S04]  /*cd50*/  STL.64 [R1+0x980], R16 ;  /* 0x0009801001007387 */ /* 0x0001e80000100a00 */
[----:B------:R1:W-:Y:S01]  /*cd60*/  STL.64 [R1+0x990], R20 ;  /* 0x0009901401007387 */ /* 0x0003e20000100a00 */
[----:B------:R-:W-:-:S03]  /*cd70*/  LEA.HI.X.SX32 R23, R10, R3, 0x1, P0 ;  /* 0x000000030a177211 */ /* 0x000fc600000f0eff */
[----:B------:R2:W-:Y:S01]  /*cd80*/  STL.64 [R1+0x988], R18 ;  /* 0x0009881201007387 */ /* 0x0005e20000100a00 */
[----:B0-----:R-:W-:Y:S01]  /*cd90*/  IMAD R16, R0, 0x4, R15 ;  /* 0x0000000400107824 */ /* 0x001fe200078e020f */
[CC--:B-1----:R-:W-:Y:S02]  /*cda0*/  LEA R20, P1, R9.reuse, R2.reuse, 0x1 ;  /* 0x0000000209147211 */ /* 0x0c2fe400078208ff */
[----:B--2---:R-:W-:Y:S02]  /*cdb0*/  LEA R18, P2, R12, R2, 0x1 ;  /* 0x000000020c127211 */ /* 0x004fe400078408ff */
[----:B------:R-:W-:Y:S02]  /*cdc0*/  LEA R5, R0, R16, 0x2 ;  /* 0x0000001000057211 */ /* 0x000fe400078e10ff */
[-C--:B------:R-:W-:Y:S02]  /*cdd0*/  LEA.HI.X.SX32 R21, R9, R3.reuse, 0x1, P1 ;  /* 0x0000000309157211 */ /* 0x080fe400008f0eff */
[----:B------:R-:W-:Y:S01]  /*cde0*/  LEA.HI.X.SX32 R19, R12, R3, 0x1, P2 ;  /* 0x000000030c137211 */ /* 0x000fe200010f0eff */
[----:B------:R-:W-:Y:S01]  /*cdf0*/  STL.64 [R1+0x978], R22 ;  /* 0x0009781601007387 */ /* 0x000fe20000100a00 */
[----:B------:R-:W-:-:S03]  /*ce00*/  IMAD R6, R0, 0x4, R5 ;  /* 0x0000000400067824 */ /* 0x000fc600078e0205 */
[----:B------:R0:W-:Y:S04]  /*ce10*/  STL.64 [R1+0x970], R20 ;  /* 0x0009701401007387 */ /* 0x0001e80000100a00 */
[----:B------:R1:W-:Y:S01]  /*ce20*/  STL.64 [R1+0x968], R18 ;  /* 0x0009681201007387 */ /* 0x0003e20000100a00 */
[----:B------:R-:W-:Y:S02]  /*ce30*/  LEA R8, P2, R13, R2, 0x1 ;  /* 0x000000020d087211 */ /* 0x000fe400078408ff */
[----:B------:R-:W-:Y:S02]  /*ce40*/  LEA R10, R0, R6, 0x2 ;  /* 0x00000006000a7211 */ /* 0x000fe400078e10ff */
[-C--:B0-----:R-:W-:Y:S02]  /*ce50*/  LEA R20, P0, R11, R2.reuse, 0x1 ;  /* 0x000000020b147211 */ /* 0x081fe400078008ff */
[----:B-1----:R-:W-:-:S02]  /*ce60*/  LEA R18, P1, R14, R2, 0x1 ;  /* 0x000000020e127211 */ /* 0x002fc400078208ff */
[-C--:B------:R-:W-:Y:S02]  /*ce70*/  LEA.HI.X.SX32 R21, R11, R3.reuse, 0x1, P0 ;  /* 0x000000030b157211 */ /* 0x080fe400000f0eff */
[-C--:B------:R-:W-:Y:S01]  /*ce80*/  LEA.HI.X.SX32 R19, R14, R3.reuse, 0x1, P1 ;  /* 0x000000030e137211 */ /* 0x080fe200008f0eff */
[----:B------:R-:W-:Y:S01]  /*ce90*/  IMAD R7, R0, 0x4, R10 ;  /* 0x0000000400077824 */ /* 0x000fe200078e020a */
[----:B------:R-:W-:Y:S01]  /*cea0*/  LEA.HI.X.SX32 R9, R13, R3, 0x1, P2 ;  /* 0x000000030d097211 */ /* 0x000fe200010f0eff */
[----:B------:R-:W-:Y:S01]  /*ceb0*/  STL.64 [R1+0x960], R20 ;  /* 0x0009601401007387 */ /* 0x000fe20000100a00 */
[----:B------:R-:W-:-:S03]  /*cec0*/  LEA R22, P0, R4, R2, 0x1 ;  /* 0x0000000204167211 */ /* 0x000fc600078008ff */
[----:B------:R0:W-:Y:S01]  /*ced0*/  STL.64 [R1+0x958], R18 ;  /* 0x0009581201007387 */ /* 0x0001e20000100a00 */
[----:B------:R-:W-:-:S03]  /*cee0*/  LEA.HI.X.SX32 R23, R4, R3, 0x1, P0 ;  /* 0x0000000304177211 */ /* 0x000fc600000f0eff */
[----:B------:R1:W-:Y:S01]  /*cef0*/  STL.64 [R1+0x950], R8 ;  /* 0x0009500801007387 */ /* 0x0003e20000100a00 */
[-C--:B0-----:R-:W-:Y:S02]  /*cf00*/  LEA R18, P2, R16, R2.reuse, 0x1 ;  /* 0x0000000210127211 */ /* 0x081fe400078408ff */
[----:B-1----:R-:W-:Y:S02]  /*cf10*/  LEA R8, R0, R7, 0x2 ;  /* 0x0000000700087211 */ /* 0x002fe400078e10ff */
[-C--:B------:R-:W-:Y:S02]  /*cf20*/  LEA.HI.X.SX32 R19, R16, R3.reuse, 0x1, P2 ;  /* 0x0000000310137211 */ /* 0x080fe400010f0eff */
[C---:B------:R-:W-:Y:S01]  /*cf30*/  LEA R20, P1, R15.reuse, R2, 0x1 ;  /* 0x000000020f147211 */ /* 0x040fe200078208ff */
[----:B------:R-:W-:Y:S01]  /*cf40*/  IMAD R9, R0, 0x4, R8 ;  /* 0x0000000400097824 */ /* 0x000fe200078e0208 */
[----:B------:R-:W-:Y:S02]  /*cf50*/  STL.64 [R1+0x948], R22 ;  /* 0x0009481601007387 */ /* 0x000fe40000100a00 */
[----:B------:R-:W-:-:S02]  /*cf60*/  LEA.HI.X.SX32 R21, R15, R3, 0x1, P1 ;  /* 0x000000030f157211 */ /* 0x000fc400008f0eff */
[----:B------:R0:W-:Y:S01]  /*cf70*/  STL.64 [R1+0x938], R18 ;  /* 0x0009381201007387 */ /* 0x0001e20000100a00 */
[-C--:B------:R-:W-:Y:S02]  /*cf80*/  LEA R14, P1, R6, R2.reuse, 0x1 ;  /* 0x00000002060e7211 */ /* 0x080fe400078208ff */
[-C--:B------:R-:W-:Y:S02]  /*cf90*/  LEA R12, P2, R10, R2.reuse, 0x1 ;  /* 0x000000020a0c7211 */ /* 0x080fe400078408ff */
[----:B------:R-:W-:Y:S02]  /*cfa0*/  LEA R4, R0, R9, 0x2 ;  /* 0x0000000900047211 */ /* 0x000fe400078e10ff */
[-C--:B------:R-:W-:Y:S02]  /*cfb0*/  LEA.HI.X.SX32 R15, R6, R3.reuse, 0x1, P1 ;  /* 0x00000003060f7211 */ /* 0x080fe400008f0eff */
[----:B0-----:R-:W-:Y:S02]  /*cfc0*/  LEA R18, P0, R5, R2, 0x1 ;  /* 0x0000000205127211 */ /* 0x001fe400078008ff */
[----:B------:R-:W-:-:S02]  /*cfd0*/  LEA.HI.X.SX32 R13, R10, R3, 0x1, P2 ;  /* 0x000000030a0d7211 */ /* 0x000fc400010f0eff */
[----:B------:R-:W-:Y:S01]  /*cfe0*/  LEA.HI.X.SX32 R19, R5, R3, 0x1, P0 ;  /* 0x0000000305137211 */ /* 0x000fe200000f0eff */
[----:B------:R-:W-:Y:S01]  /*cff0*/  STL.64 [R1+0x940], R20 ;  /* 0x0009401401007387 */ /* 0x000fe20000100a00 */
[C---:B------:R-:W-:Y:S01]  /*d000*/  IMAD R5, R0.reuse, 0x4, R4 ;  /* 0x0000000400057824 */ /* 0x040fe200078e0204 */
[----:B------:R-:W-:Y:S02]  /*d010*/  LEA R16, P0, R7, R2, 0x1 ;  /* 0x0000000207107211 */ /* 0x000fe400078008ff */
[----:B------:R-:W-:Y:S04]  /*d020*/  STL.64 [R1+0x930], R18 ;  /* 0x0009301201007387 */ /* 0x000fe80000100a00 */
[----:B------:R0:W-:Y:S01]  /*d030*/  STL.64 [R1+0x928], R14 ;  /* 0x0009280e01007387 */ /* 0x0001e20000100a00 */
[----:B------:R-:W-:-:S03]  /*d040*/  LEA R6, R0, R5, 0x2 ;  /* 0x0000000500067211 */ /* 0x000fc600078e10ff */
[----:B------:R1:W-:Y:S01]  /*d050*/  STL.64 [R1+0x920], R12 ;  /* 0x0009200c01007387 */ /* 0x0003e20000100a00 */
[-C--:B------:R-:W-:Y:S02]  /*d060*/  LEA.HI.X.SX32 R17, R7, R3.reuse, 0x1, P0 ;  /* 0x0000000307117211 */ /* 0x080fe400000f0eff */
[CC--:B0-----:R-:W-:Y:S02]  /*d070*/  LEA R14, P1, R8.reuse, R2.reuse, 0x1 ;  /* 0x00000002080e7211 */ /* 0x0c1fe400078208ff */
[CC--:B-1----:R-:W-:Y:S02]  /*d080*/  LEA R12, P2, R9.reuse, R2.reuse, 0x1 ;  /* 0x00000002090c7211 */ /* 0x0c2fe400078408ff */
[-C--:B------:R-:W-:Y:S02]  /*d090*/  LEA.HI.X.SX32 R15, R8, R3.reuse, 0x1, P1 ;  /* 0x00000003080f7211 */ /* 0x080fe400008f0eff */
[----:B------:R-:W-:Y:S01]  /*d0a0*/  LEA.HI.X.SX32 R13, R9, R3, 0x1, P2 ;  /* 0x00000003090d7211 */ /* 0x000fe200010f0eff */
[----:B------:R-:W-:Y:S01]  /*d0b0*/  IMAD R0, R0, 0x4, R6 ;  /* 0x0000000400007824 */ /* 0x000fe200078e0206 */
[----:B------:R0:W-:Y:S04]  /*d0c0*/  STL.64 [R1+0x918], R16 ;  /* 0x0009181001007387 */ /* 0x0001e80000100a00 */
[----:B------:R1:W-:Y:S01]  /*d0d0*/  STL.64 [R1+0x910], R14 ;  /* 0x0009100e01007387 */ /* 0x0003e20000100a00 */
[----:B------:R-:W-:-:S03]  /*d0e0*/  LEA R10, P3, R0, R2, 0x1 ;  /* 0x00000002000a7211 */ /* 0x000fc600078608ff */
[----:B------:R2:W-:Y:S01]  /*d0f0*/  STL.64 [R1+0x908], R12 ;  /* 0x0009080c01007387 */ /* 0x0005e20000100a00 */
[CC--:B0-----:R-:W-:Y:S02]  /*d100*/  LEA R16, P0, R4.reuse, R2.reuse, 0x1 ;  /* 0x0000000204107211 */ /* 0x0c1fe400078008ff */
[CC--:B-1----:R-:W-:Y:S02]  /*d110*/  LEA R14, P1, R5.reuse, R2.reuse, 0x1 ;  /* 0x00000002050e7211 */ /* 0x0c2fe400078208ff */
[-C--:B------:R-:W-:Y:S02]  /*d120*/  LEA.HI.X.SX32 R17, R4, R3.reuse, 0x1, P0 ;  /* 0x0000000304117211 */ /* 0x080fe400000f0eff */
[C---:B--2---:R-:W-:Y:S02]  /*d130*/  LEA R12, P2, R6.reuse, R2, 0x1 ;  /* 0x00000002060c7211 */ /* 0x044fe400078408ff */
[-C--:B------:R-:W-:Y:S02]  /*d140*/  LEA.HI.X.SX32 R15, R5, R3.reuse, 0x1, P1 ;  /* 0x00000003050f7211 */ /* 0x080fe400008f0eff */
[----:B------:R-:W-:-:S02]  /*d150*/  LEA.HI.X.SX32 R13, R6, R3, 0x1, P2 ;  /* 0x00000003060d7211 */ /* 0x000fc400010f0eff */
[----:B------:R-:W-:Y:S01]  /*d160*/  LEA.HI.X.SX32 R11, R0, R3, 0x1, P3 ;  /* 0x00000003000b7211 */ /* 0x000fe200018f0eff */
[----:B------:R-:W-:Y:S01]  /*d170*/  STL.64 [R1+0x900], R16 ;  /* 0x0009001001007387 */ /* 0x000fe20000100a00 */
[----:B------:R-:W-:Y:S01]  /*d180*/  MOV R4, 0x3f800000 ;  /* 0x3f80000000047802 */ /* 0x000fe20000000f00 */
[----:B------:R-:W-:Y:S02]  /*d190*/  IMAD.MOV.U32 R3, RZ, RZ, -0x800000 ;  /* 0xff800000ff037424 */ /* 0x000fe400078e00ff */
[----:B------:R-:W-:Y:S01]  /*d1a0*/  STL.64 [R1+0x8f8], R14 ;  /* 0x0008f80e01007387 */ /* 0x000fe20000100a00 */
[----:B------:R-:W-:-:S03]  /*d1b0*/  MOV R5, 0xff800000 ;  /* 0xff80000000057802 */ /* 0x000fc60000000f00 */
[----:B------:R-:W-:Y:S04]  /*d1c0*/  STL.64 [R1+0x8f0], R12 ;  /* 0x0008f00c01007387 */ /* 0x000fe80000100a00 */
[----:B------:R-:W-:Y:S04]  /*d1d0*/  STL.64 [R1+0x8e8], R10 ;  /* 0x0008e80a01007387 */ /* 0x000fe80000100a00 */
[----:B------:R0:W-:Y:S04]  /*d1e0*/  STL [R1+0x8a4], R4 ;  /* 0x0008a40401007387 */ /* 0x0001e80000100800 */
[----:B------:R-:W-:Y:S04]  /*d1f0*/  STL [R1+0x438], RZ ;  /* 0x000438ff01007387 */ /* 0x000fe80000100800 */
[----:B------:R-:W-:Y:S01]  /*d200*/  STL [R1+0x190], R3 ;  /* 0x0001900301007387 */ /* 0x000fe20000100800 */
[----:B0-----:R-:W-:-:S03]  /*d210*/  IMAD.MOV.U32 R4, RZ, RZ, -0x800000 ;  /* 0xff800000ff047424 */ /* 0x001fc600078e00ff */
[----:B------:R-:W-:Y:S04]  /*d220*/  STL [R1+0x434], RZ ;  /* 0x000434ff01007387 */ /* 0x000fe80000100800 */
        /* <DEDUP_REMOVED lines=14> */
[----:B------:R-:W-:Y:S01]  /*d310*/  STL [R1+0x890], RZ ;  /* 0x000890ff01007387 */ /* 0x000fe20000100800 */
[----:B0-----:R-:W-:-:S03]  /*d320*/  MOV R5, 0x3f800000 ;  /* 0x3f80000000057802 */ /* 0x001fc60000000f00 */
[----:B------:R0:W-:Y:S01]  /*d330*/  STL [R1+0x88c], R3 ;  /* 0x00088c0301007387 */ /* 0x0001e20000100800 */
[----:B-1----:R-:W-:-:S03]  /*d340*/  IMAD.MOV.U32 R4, RZ, RZ, 0x3f800000 ;  /* 0x3f800000ff047424 */ /* 0x002fc600078e00ff */
[----:B------:R-:W-:Y:S01]  /*d350*/  STL [R1+0x8a8], R5 ;  /* 0x0008a80501007387 */ /* 0x000fe20000100800 */
[----:B0-----:R-:W-:-:S03]  /*d360*/  MOV R3, 0x3f800000 ;  /* 0x3f80000000037802 */ /* 0x001fc60000000f00 */
        /* <DEDUP_REMOVED lines=13> */
[----:B------:R-:W-:Y:S04]  /*d440*/  STL [R1+0x490], RZ ;  /* 0x000490ff01007387 */ /* 0x000fe80000100800 */
[----:B------:R-:W-:Y:S04]  /*d450*/  STL [R1+0x8e0], R3 ;  /* 0x0008e00301007387 */ /* 0x000fe80000100800 */
[----:B------:R-:W-:Y:S04]  /*d460*/  STL [R1+0x494], RZ ;  /* 0x000494ff01007387 */ /* 0x000fe80000100800 */
        /* <DEDUP_REMOVED lines=241> */
[----:B------:R-:W-:Y:S01]  /*e380*/  STL [R1+0x65c], RZ ;  /* 0x00065cff01007387 */ /* 0x000fe20000100800 */
[----:B------:R-:W-:-:S03]  /*e390*/  IMAD.MOV.U32 R0, RZ, RZ, c[0x0][0x1a4] ;  /* 0x00006900ff007624 */ /* 0x000fc600078e00ff */
[----:B------:R-:W-:Y:S04]  /*e3a0*/  STL [R1+0x6e0], RZ ;  /* 0x0006e0ff01007387 */ /* 0x000fe80000100800 */
[----:B------:R-:W-:Y:S04]  /*e3b0*/  STL [R1+0x6e4], RZ ;  /* 0x0006e4ff01007387 */ /* 0x000fe80000100800 */
[----:B------:R-:W-:Y:S04]  /*e3c0*/  STL [R1+0x6e8], RZ ;  /* 0x0006e8ff01007387 */ /* 0x000fe80000100800 */
[----:B------:R-:W-:Y:S01]  /*e3d0*/  STL [R1+0x6ec], RZ ;  /* 0x0006ecff01007387 */ /* 0x000fe20000100800 */
[----:B0-----:R-:W-:-:S03]  /*e3e0*/  IMAD R4, R0, 0x3, RZ ;  /* 0x0000000300047824 */ /* 0x001fc600078e02ff */
[----:B------:R-:W-:Y:S01]  /*e3f0*/  STL [R1+0x710], RZ ;  /* 0x000710ff01007387 */ /* 0x000fe20000100800 */
[----:B------:R-:W-:-:S03]  /*e400*/  IMAD.SHL.U32 R5, R0, 0x4, RZ ;  /* 0x0000000400057824 */ /* 0x000fc600078e00ff */
[----:B------:R-:W-:Y:S01]  /*e410*/  STL [R1+0x714], RZ ;  /* 0x000714ff01007387 */ /* 0x000fe20000100800 */
[C---:B------:R-:W-:Y:S01]  /*e420*/  IMAD R8, R0.reuse, 0x7, RZ ;  /* 0x0000000700087824 */ /* 0x040fe200078e02ff */
[C---:B------:R-:W-:Y:S02]  /*e430*/  SHF.L.U32 R9, R0.reuse, 0x3, RZ ;  /* 0x0000000300097819 */ /* 0x040fe400000006ff */
[----:B------:R-:W-:Y:S01]  /*e440*/  STL [R1+0x718], RZ ;  /* 0x000718ff01007387 */ /* 0x000fe20000100800 */
[----:B------:R-:W-:-:S03]  /*e450*/  IMAD R10, R0, 0x9, RZ ;  /* 0x00000009000a7824 */ /* 0x000fc600078e02ff */
[----:B------:R-:W-:Y:S01]  /*e460*/  STL [R1+0x71c], RZ ;  /* 0x00071cff01007387 */ /* 0x000fe20000100800 */
[----:B------:R-:W-:-:S03]  /*e470*/  IMAD R11, R0, 0xa, RZ ;  /* 0x0000000a000b7824 */ /* 0x000fc600078e02ff */
[----:B------:R-:W-:Y:S04]  /*e480*/  STL [R1+0x6d0], RZ ;  /* 0x0006d0ff01007387 */ /* 0x000fe80000100800 */
[----:B------:R-:W-:Y:S04]  /*e490*/  STL [R1+0x6d4], RZ ;  /* 0x0006d4ff01007387 */ /* 0x000fe80000100800 */
[----:B------:R-:W-:Y:S04]  /*e4a0*/  STL [R1+0x6d8], RZ ;  /* 0x0006d8ff01007387 */ /* 0x000fe80000100800 */
[----:B------:R-:W-:Y:S04]  /*e4b0*/  STL [R1+0x6dc], RZ ;  /* 0x0006dcff01007387 */ /* 0x000fe80000100800 */
[----:B------:R0:W-:Y:S04]  /*e4c0*/  STL.64 [R1+0x1120], R4 ;  /* 0x0011200401007387 */ /* 0x0001e80000100a00 */
[----:B------:R1:W-:Y:S04]  /*e4d0*/  STL.64 [R1+0x1118], R8 ;  /* 0x0011180801007387 */ /* 0x0003e80000100a00 */
[----:B------:R2:W-:Y:S04]  /*e4e0*/  STL.64 [R1+0x1110], R10 ;  /* 0x0011100a01007387 */ /* 0x0005e80000100a00 */
[----:B0-----:R-:W3:Y:S04]  /*e4f0*/  LDL R5, [R1+0x79c] ;  /* 0x00079c0001057983 */ /* 0x001ee80000100800 */
[----:B-1----:R-:W4:Y:S04]  /*e500*/  LDL.64 R8, [R1+0x6a8] ;  /* 0x0006a80001087983 */ /* 0x002f280000100a00 */
[----:B--2---:R-:W2:Y:S04]  /*e510*/  LDL.64 R10, [R1+0x6b0] ;  /* 0x0006b000010a7983 */ /* 0x004ea80000100a00 */
[----:B------:R-:W0:Y:S04]  /*e520*/  S2R R29, SR_TID.X ;  /* 0x00000000001d7919 */ /* 0x000e280000002100 */
[----:B------:R-:W1:Y:S04]  /*e530*/  S2R R6, SR_TID.X ;  /* 0x0000000000067919 */ /* 0x000e680000002100 */
[----:B------:R-:W5:Y:S01]  /*e540*/  S2R R12, SR_TID.X ;  /* 0x00000000000c7919 */ /* 0x000f620000002100 */
[----:B0-----:R-:W-:-:S02]  /*e550*/  LOP3.LUT R29, R29, 0xff, RZ, 0xc0, !PT ;  /* 0x000000ff1d1d7812 */ /* 0x001fc400078ec0ff */
[----:B-1----:R-:W-:Y:S02]  /*e560*/  LOP3.LUT R2, R6, 0xc0, RZ, 0xc0, !PT ;  /* 0x000000c006027812 */ /* 0x002fe400078ec0ff */
[----:B------:R-:W-:Y:S02]  /*e570*/  SHF.L.U32 R7, R29, 0x1, RZ ;  /* 0x000000011d077819 */ /* 0x000fe400000006ff */
[----:B------:R-:W-:Y:S02]  /*e580*/  SHF.R.U32.HI R3, RZ, 0x2, R2 ;  /* 0x00000002ff037819 */ /* 0x000fe40000011602 */
[C---:B------:R-:W-:Y:S02]  /*e590*/  LOP3.LUT R2, R7.reuse, 0x10, RZ, 0x3c, !PT ;  /* 0x0000001007027812 */ /* 0x040fe400078e3cff */
[----:B------:R-:W-:Y:S01]  /*e5a0*/  LOP3.LUT R2, R7, 0x20, RZ, 0x3c, !PT ;  /* 0x0000002007027812 */ /* 0x000fe200078e3cff */
[C---:B-----5:R-:W-:Y:S01]  /*e5b0*/  IMAD.SHL.U32 R2, R12.reuse, 0x80, RZ ;  /* 0x000000800c027824 */ /* 0x060fe200078e00ff */
[----:B------:R-:W-:-:S02]  /*e5c0*/  LOP3.LUT R13, R12, 0x7, RZ, 0xc0, !PT ;  /* 0x000000070c0d7812 */ /* 0x000fc400078ec0ff */
[----:B------:R-:W-:-:S06]  /*e5d0*/  LOP3.LUT R12, R7, 0x40, RZ, 0x3c, !PT ;  /* 0x00000040070c7812 */ /* 0x000fcc00078e3cff */
[----:B------:R-:W0:Y:S01]  /*e5e0*/  S2R R12, SR_TID.X ;  /* 0x00000000000c7919 */ /* 0x000e220000002100 */
[----:B------:R-:W-:Y:S02]  /*e5f0*/  SHF.L.U32 R13, R13, 0x4, RZ ;  /* 0x000000040d0d7819 */ /* 0x000fe400000006ff */
[C---:B------:R-:W-:Y:S02]  /*e600*/  LOP3.LUT R4, R7.reuse, 0x30, RZ, 0x3c, !PT ;  /* 0x0000003007047812 */ /* 0x040fe400078e3cff */
[----:B------:R-:W-:Y:S02]  /*e610*/  LOP3.LUT R4, R7, 0x50, RZ, 0x3c, !PT ;  /* 0x0000005007047812 */ /* 0x000fe400078e3cff */
[----:B------:R-:W-:Y:S02]  /*e620*/  LOP3.LUT R2, R13, 0x780, R2, 0xf8, !PT ;  /* 0x000007800d027812 */ /* 0x000fe400078ef802 */
[C---:B------:R-:W-:Y:S02]  /*e630*/  LOP3.LUT R13, R7.reuse, 0x60, RZ, 0x3c, !PT ;  /* 0x00000060070d7812 */ /* 0x040fe400078e3cff */
[----:B------:R-:W-:-:S02]  /*e640*/  LOP3.LUT R3, R7, R3, RZ, 0x3c, !PT ;  /* 0x0000000307037212 */ /* 0x000fc400078e3cff */
[C---:B0-----:R-:W-:Y:S02]  /*e650*/  LOP3.LUT R4, R12.reuse, 0x7, RZ, 0xc0, !PT ;  /* 0x000000070c047812 */ /* 0x041fe400078ec0ff */
[C---:B------:R-:W-:Y:S02]  /*e660*/  SHF.L.U32 R13, R12.reuse, 0x1, RZ ;  /* 0x000000010c0d7819 */ /* 0x040fe400000006ff */
[----:B------:R-:W-:Y:S01]  /*e670*/  LOP3.LUT R12, R12, 0x10, RZ, 0xc0, !PT ;  /* 0x000000100c0c7812 */ /* 0x000fe200078ec0ff */
[----:B------:R-:W-:-:S04]  /*e680*/  IMAD R4, R4, 0x110, RZ ;  /* 0x0000011004047824 */ /* 0x000fc800078e02ff */
[----:B------:R-:W-:Y:S01]  /*e690*/  IMAD.SHL.U32 R12, R12, 0x80, RZ ;  /* 0x000000800c0c7824 */ /* 0x000fe200078e00ff */
[----:B------:R-:W-:-:S04]  /*e6a0*/  LOP3.LUT R4, R4, 0x10, R13, 0x78, !PT ;  /* 0x0000001004047812 */ /* 0x000fc800078e780d */
[----:B------:R-:W-:Y:S02]  /*e6b0*/  LOP3.LUT R4, R4, R12, RZ, 0xfc, !PT ;  /* 0x0000000c04047212 */ /* 0x000fe400078efcff */
[----:B------:R-:W-:Y:S02]  /*e6c0*/  LOP3.LUT R2, R2, 0x10, R6, 0x78, !PT ;  /* 0x0000001002027812 */ /* 0x000fe400078e7806 */
[----:B------:R-:W-:Y:S02]  /*e6d0*/  LOP3.LUT R3, R3, 0x40, RZ, 0x3c, !PT ;  /* 0x0000004003037812 */ /* 0x000fe400078e3cff */
[C---:B------:R-:W-:Y:S02]  /*e6e0*/  LOP3.LUT R3, R4.reuse, 0x20, RZ, 0x3c, !PT ;  /* 0x0000002004037812 */ /* 0x040fe400078e3cff */
[C---:B------:R-:W-:Y:S02]  /*e6f0*/  LOP3.LUT R3, R4.reuse, 0x40, RZ, 0x3c, !PT ;  /* 0x0000004004037812 */ /* 0x040fe400078e3cff */
[----:B------:R-:W-:-:S02]  /*e700*/  LOP3.LUT R4, R4, 0x60, RZ, 0x3c, !PT ;  /* 0x0000006004047812 */ /* 0x000fc400078e3cff */
[C---:B------:R-:W-:Y:S02]  /*e710*/  LOP3.LUT R4, R2.reuse, 0x20, RZ, 0x3c, !PT ;  /* 0x0000002002047812 */ /* 0x040fe400078e3cff */
[C---:B------:R-:W-:Y:S02]  /*e720*/  LOP3.LUT R4, R2.reuse, 0x40, RZ, 0x3c, !PT ;  /* 0x0000004002047812 */ /* 0x040fe400078e3cff */
[----:B------:R-:W-:Y:S02]  /*e730*/  LOP3.LUT R4, R2, 0x60, RZ, 0x3c, !PT ;  /* 0x0000006002047812 */ /* 0x000fe400078e3cff */
[C---:B------:R-:W-:Y:S02]  /*e740*/  SHF.L.U32 R3, R0.reuse, 0x1, RZ ;  /* 0x0000000100037819 */ /* 0x040fe400000006ff */
[----:B---3--:R-:W-:Y:S01]  /*e750*/  LOP3.LUT R2, R5, 0x40, RZ, 0x3c, !PT ;  /* 0x0000004005027812 */ /* 0x008fe200078e3cff */
[----:B--2---:R-:W-:-:S05]  /*e760*/  IMAD.WIDE R4, R0, 0x2, R10 ;  /* 0x0000000200047825 */ /* 0x004fca00078e020a */
[----:B------:R4:W-:Y:S02]  /*e770*/  STL.64 [R1+0x1108], R4 ;  /* 0x0011080401007387 */ /* 0x0009e40000100a00 */
[----:B----4-:R-:W-:-:S05]  /*e780*/  IMAD.WIDE R4, R0, 0x2, R8 ;  /* 0x0000000200047825 */ /* 0x010fca00078e0208 */
[----:B------:R0:W-:Y:S02]  /*e790*/  STL.64 [R1+0x1100], R4 ;  /* 0x0011000401007387 */ /* 0x0001e40000100a00 */
[----:B0-----:R-:W-:-:S05]  /*e7a0*/  IMAD.WIDE R4, R3, 0x2, R10 ;  /* 0x0000000203047825 */ /* 0x001fca00078e020a */
[----:B------:R0:W-:Y:S04]  /*e7b0*/  STL.64 [R1+0x10f8], R4 ;  /* 0x0010f80401007387 */ /* 0x0001e80000100a00 */
[----:B0-----:R-:W2:Y:S01]  /*e7c0*/  LDL.LU.64 R4, [R1+0x1120] ;  /* 0x0011200001047983 */ /* 0x001ea20000300a00 */
[----:B------:R-:W-:-:S05]  /*e7d0*/  IMAD.WIDE R2, R3, 0x2, R8 ;  /* 0x0000000203027825 */ /* 0x000fca00078e0208 */
[----:B------:R2:W-:Y:S02]  /*e7e0*/  STL.64 [R1+0x10f0], R2 ;  /* 0x0010f00201007387 */ /* 0x0005e40000100a00 */
[----:B--2---:R-:W-:-:S05]  /*e7f0*/  IMAD.WIDE R2, R4, 0x2, R10 ;  /* 0x0000000204027825 */ /* 0x004fca00078e020a */
[----:B------:R0:W-:Y:S02]  /*e800*/  STL.64 [R1+0x10e8], R2 ;  /* 0x0010e80201007387 */ /* 0x0001e40000100a00 */
[----:B0-----:R-:W-:-:S05]  /*e810*/  IMAD.WIDE R2, R4, 0x2, R8 ;  /* 0x0000000204027825 */ /* 0x001fca00078e0208 */
[----:B------:R0:W-:Y:S02]  /*e820*/  STL.64 [R1+0x10e0], R2 ;  /* 0x0010e00201007387 */ /* 0x0001e40000100a00 */
[----:B0-----:R-:W-:-:S05]  /*e830*/  IMAD.WIDE R2, R5, 0x2, R10 ;  /* 0x0000000205027825 */ /* 0x001fca00078e020a */
[----:B------:R0:W-:Y:S02]  /*e840*/  STL.64 [R1+0x10d8], R2 ;  /* 0x0010d80201007387 */ /* 0x0001e40000100a00 */
[----:B0-----:R-:W-:Y:S02]  /*e850*/  IMAD.WIDE R2, R5, 0x2, R8 ;  /* 0x0000000205027825 */ /* 0x001fe400078e0208 */
[----:B------:R-:W2:Y:S04]  /*e860*/  LDL.LU.64 R8, [R1+0x1118] ;  /* 0x0011180001087983 */ /* 0x000ea80000300a00 */
[----:B------:R-:W3:Y:S01]  /*e870*/  LDL.64 R4, [R1+0x6a8] ;  /* 0x0006a80001047983 */ /* 0x000ee20000100a00 */
[C---:B------:R-:W-:Y:S02]  /*e880*/  LOP3.LUT P0, RZ, R6.reuse, 0x7, RZ, 0xc0, !PT ;  /* 0x0000000706ff7812 */ /* 0x040fe4000780c0ff */
[----:B------:R-:W-:Y:S01]  /*e890*/  LOP3.LUT P1, RZ, R6, 0x3, RZ, 0xc0, !PT ;  /* 0x0000000306ff7812 */ /* 0x000fe2000782c0ff */
[C---:B------:R-:W-:Y:S01]  /*e8a0*/  IMAD R6, R0.reuse, 0x5, RZ ;  /* 0x0000000500067824 */ /* 0x040fe200078e02ff */
[----:B------:R0:W-:Y:S01]  /*e8b0*/  STL.64 [R1+0x10d0], R2 ;  /* 0x0010d00201007387 */ /* 0x0001e20000100a00 */
[----:B------:R-:W-:Y:S01]  /*e8c0*/  LOP3.LUT R7, R7, 0x70, RZ, 0x3c, !PT ;  /* 0x0000007007077812 */ /* 0x000fe200078e3cff */
[----:B------:R-:W-:-:S02]  /*e8d0*/  IMAD R7, R0, 0x6, RZ ;  /* 0x0000000600077824 */ /* 0x000fc400078e02ff */
[----:B0-----:R-:W-:-:S05]  /*e8e0*/  IMAD.WIDE R2, R6, 0x2, R10 ;  /* 0x0000000206027825 */ /* 0x001fca00078e020a */
[----:B------:R3:W-:Y:S02]  /*e8f0*/  STL.64 [R1+0x10c8], R2 ;  /* 0x0010c80201007387 */ /* 0x0007e40000100a00 */
[----:B---3--:R-:W-:-:S05]  /*e900*/  IMAD.WIDE R2, R6, 0x2, R4 ;  /* 0x0000000206027825 */ /* 0x008fca00078e0204 */
[----:B------:R0:W-:Y:S02]  /*e910*/  STL.64 [R1+0x10c0], R2 ;  /* 0x0010c00201007387 */ /* 0x0001e40000100a00 */
[C---:B0-----:R-:W-:Y:S02]  /*e920*/  IMAD.WIDE R2, R7.reuse, 0x2, R10 ;  /* 0x0000000207027825 */ /* 0x041fe400078e020a */
[----:B------:R-:W3:Y:S04]  /*e930*/  LDL.LU.64 R10, [R1+0x1110] ;  /* 0x00111000010a7983 */ /* 0x000ee80000300a00 */
[----:B------:R0:W-:Y:S02]  /*e940*/  STL.64 [R1+0x10b8], R2 ;  /* 0x0010b80201007387 */ /* 0x0001e40000100a00 */
[----:B0-----:R-:W-:-:S02]  /*e950*/  IMAD.WIDE R2, R7, 0x2, R4 ;  /* 0x0000000207027825 */ /* 0x001fc400078e0204 */
[----:B------:R-:W2:Y:S04]  /*e960*/  LDL.64 R6, [R1+0x6b0] ;  /* 0x0006b00001067983 */ /* 0x000ea80000100a00 */
[----:B------:R2:W-:Y:S01]  /*e970*/  STL.64 [R1+0x10b0], R2 ;  /* 0x0010b00201007387 */ /* 0x0005e20000100a00 */
[C---:B------:R-:W-:Y:S02]  /*e980*/  IMAD R12, R0.reuse, 0xb, RZ ;  /* 0x0000000b000c7824 */ /* 0x040fe400078e02ff */
[C---:B------:R-:W-:Y:S02]  /*e990*/  IMAD R13, R0.reuse, 0xc, RZ ;  /* 0x0000000c000d7824 */ /* 0x040fe400078e02ff */
[C---:B------:R-:W-:Y:S02]  /*e9a0*/  IMAD R14, R0.reuse, 0xd, RZ ;  /* 0x0000000d000e7824 */ /* 0x040fe400078e02ff */
[----:B------:R-:W-:-:S02]  /*e9b0*/  IMAD R15, R0, 0xe, RZ ;  /* 0x0000000e000f7824 */ /* 0x000fc400078e02ff */
[C---:B------:R-:W-:Y:S02]  /*e9c0*/  IMAD R16, R0.reuse, 0xf, RZ ;  /* 0x0000000f00107824 */ /* 0x040fe400078e02ff */
[C---:B------:R-:W-:Y:S02]  /*e9d0*/  IMAD.SHL.U32 R17, R0.reuse, 0x10, RZ ;  /* 0x0000001000117824 */ /* 0x040fe400078e00ff */
[C---:B------:R-:W-:Y:S02]  /*e9e0*/  IMAD R18, R0.reuse, 0x11, RZ ;  /* 0x0000001100127824 */ /* 0x040fe400078e02ff */
[C---:B------:R-:W-:Y:S02]  /*e9f0*/  IMAD R19, R0.reuse, 0x12, RZ ;  /* 0x0000001200137824 */ /* 0x040fe400078e02ff */
[C---:B------:R-:W-:Y:S02]  /*ea00*/  IMAD R20, R0.reuse, 0x13, RZ ;  /* 0x0000001300147824 */ /* 0x040fe400078e02ff */
[----:B------:R-:W-:-:S02]  /*ea10*/  IMAD R21, R0, 0x14, RZ ;  /* 0x0000001400157824 */ /* 0x000fc400078e02ff */
[C---:B------:R-:W-:Y:S02]  /*ea20*/  IMAD R22, R0.reuse, 0x15, RZ ;  /* 0x0000001500167824 */ /* 0x040fe400078e02ff */
[C---:B------:R-:W-:Y:S02]  /*ea30*/  IMAD R23, R0.reuse, 0x16, RZ ;  /* 0x0000001600177824 */ /* 0x040fe400078e02ff */
[C---:B------:R-:W-:Y:S02]  /*ea40*/  IMAD R24, R0.reuse, 0x17, RZ ;  /* 0x0000001700187824 */ /* 0x040fe400078e02ff */
[C---:B------:R-:W-:Y:S02]  /*ea50*/  IMAD R25, R0.reuse, 0x18, RZ ;  /* 0x0000001800197824 */ /* 0x040fe400078e02ff */
[C---:B------:R-:W-:Y:S02]  /*ea60*/  IMAD R26, R0.reuse, 0x19, RZ ;  /* 0x00000019001a7824 */ /* 0x040fe400078e02ff */
[----:B------:R-:W-:-:S02]  /*ea70*/  IMAD R27, R0, 0x1a, RZ ;  /* 0x0000001a001b7824 */ /* 0x000fc400078e02ff */
[C---:B------:R-:W-:Y:S02]  /*ea80*/  IMAD R28, R0.reuse, 0x1b, RZ ;  /* 0x0000001b001c7824 */ /* 0x040fe400078e02ff */
[C---:B------:R-:W-:Y:S02]  /*ea90*/  IMAD R29, R0.reuse, 0x1c, RZ ;  /* 0x0000001c001d7824 */ /* 0x040fe400078e02ff */
[----:B------:R-:W-:Y:S02]  /*eaa0*/  IMAD R0, R0, 0x1e, RZ ;  /* 0x0000001e00007824 */ /* 0x000fe400078e02ff */
[----:B--2---:R-:W-:-:S05]  /*eab0*/  IMAD.WIDE R2, R8, 0x2, R6 ;  /* 0x0000000208027825 */ /* 0x004fca00078e0206 */
[----:B------:R0:W-:Y:S02]  /*eac0*/  STL.64 [R1+0x10a8], R2 ;  /* 0x0010a80201007387 */ /* 0x0001e40000100a00 */
[----:B0-----:R-:W-:-:S05]  /*ead0*/  IMAD.WIDE R2, R8, 0x2, R4 ;  /* 0x0000000208027825 */ /* 0x001fca00078e0204 */
[----:B------:R0:W-:Y:S02]  /*eae0*/  STL.64 [R1+0x10a0], R2 ;  /* 0x0010a00201007387 */ /* 0x0001e40000100a00 */
[----:B0-----:R-:W-:-:S05]  /*eaf0*/  IMAD.WIDE R2, R9, 0x2, R6 ;  /* 0x0000000209027825 */ /* 0x001fca00078e0206 */
[----:B------:R0:W-:Y:S02]  /*eb00*/  STL.64 [R1+0x1098], R2 ;  /* 0x0010980201007387 */ /* 0x0001e40000100a00 */
[----:B0-----:R-:W-:-:S04]  /*eb10*/  IMAD.WIDE R2, R9, 0x2, R4 ;  /* 0x0000000209027825 */ /* 0x001fc800078e0204 */
[C---:B---3--:R-:W-:Y:S01]  /*eb20*/  IMAD.WIDE R8, R10.reuse, 0x2, R6 ;  /* 0x000000020a087825 */ /* 0x048fe200078e0206 */
[----:B------:R0:W-:Y:S04]  /*eb30*/  STL.64 [R1+0x1090], R2 ;  /* 0x0010900201007387 */ /* 0x0001e80000100a00 */
[----:B------:R1:W-:Y:S01]  /*eb40*/  STL.64 [R1+0x1088], R8 ;  /* 0x0010880801007387 */ /* 0x0003e20000100a00 */
[----:B0-----:R-:W-:-:S04]  /*eb50*/  IMAD.WIDE R2, R10, 0x2, R4 ;  /* 0x000000020a027825 */ /* 0x001fc800078e0204 */
[C---:B-1----:R-:W-:Y:S01]  /*eb60*/  IMAD.WIDE R8, R11.reuse, 0x2, R6 ;  /* 0x000000020b087825 */ /* 0x042fe200078e0206 */
[----:B------:R0:W-:Y:S04]  /*eb70*/  STL.64 [R1+0x1080], R2 ;  /* 0x0010800201007387 */ /* 0x0001e80000100a00 */
[----:B------:R1:W-:Y:S01]  /*eb80*/  STL.64 [R1+0x1078], R8 ;  /* 0x0010780801007387 */ /* 0x0003e20000100a00 */
[----:B0-----:R-:W-:-:S04]  /*eb90*/  IMAD.WIDE R2, R11, 0x2, R4 ;  /* 0x000000020b027825 */ /* 0x001fc800078e0204 */
[C---:B------:R-:W-:Y:S01]  /*eba0*/  IMAD.WIDE R10, R12.reuse, 0x2, R6 ;  /* 0x000000020c0a7825 */ /* 0x040fe200078e0206 */
[----:B------:R0:W-:Y:S03]  /*ebb0*/  STL.64 [R1+0x1070], R2 ;  /* 0x0010700201007387 */ /* 0x0001e60000100a00 */
[----:B-1----:R-:W-:Y:S01]  /*ebc0*/  IMAD.WIDE R8, R12, 0x2, R4 ;  /* 0x000000020c087825 */ /* 0x002fe200078e0204 */
[----:B------:R1:W-:Y:S04]  /*ebd0*/  STL.64 [R1+0x1068], R10 ;  /* 0x0010680a01007387 */ /* 0x0003e80000100a00 */
[----:B------:R2:W-:Y:S01]  /*ebe0*/  STL.64 [R1+0x1060], R8 ;  /* 0x0010600801007387 */ /* 0x0005e20000100a00 */
[----:B0-----:R-:W-:-:S04]  /*ebf0*/  IMAD.WIDE R2, R13, 0x2, R6 ;  /* 0x000000020d027825 */ /* 0x001fc800078e0206 */
[----:B-1----:R-:W-:Y:S01]  /*ec00*/  IMAD.WIDE R10, R13, 0x2, R4 ;  /* 0x000000020d0a7825 */ /* 0x002fe200078e0204 */
[----:B------:R0:W-:Y:S03]  /*ec10*/  STL.64 [R1+0x1058], R2 ;  /* 0x0010580201007387 */ /* 0x0001e60000100a00 */
[C---:B--2---:R-:W-:Y:S01]  /*ec20*/  IMAD.WIDE R8, R14.reuse, 0x2, R6 ;  /* 0x000000020e087825 */ /* 0x044fe200078e0206 */
[----:B------:R1:W-:Y:S04]  /*ec30*/  STL.64 [R1+0x1050], R10 ;  /* 0x0010500a01007387 */ /* 0x0003e80000100a00 */
[----:B------:R2:W-:Y:S01]  /*ec40*/  STL.64 [R1+0x1048], R8 ;  /* 0x0010480801007387 */ /* 0x0005e20000100a00 */
[----:B0-----:R-:W-:-:S04]  /*ec50*/  IMAD.WIDE R2, R14, 0x2, R4 ;  /* 0x000000020e027825 */ /* 0x001fc800078e0204 */
[C---:B-1----:R-:W-:Y:S01]  /*ec60*/  IMAD.WIDE R10, R15.reuse, 0x2, R6 ;  /* 0x000000020f0a7825 */ /* 0x042fe200078e0206 */
[----:B------:R0:W-:Y:S03]  /*ec70*/  STL.64 [R1+0x1040], R2 ;  /* 0x0010400201007387 */ /* 0x0001e60000100a00 */
[----:B--2---:R-:W-:Y:S01]  /*ec80*/  IMAD.WIDE R8, R15, 0x2, R4 ;  /* 0x000000020f087825 */ /* 0x004fe200078e0204 */
        /* <DEDUP_REMOVED lines=53> */
[----:B--2---:R-:W-:Y:S01]  /*efe0*/  IMAD.WIDE R8, R29, 0x2, R6 ;  /* 0x000000021d087825 */ /* 0x004fe200078e0206 */
[----:B------:R-:W-:Y:S04]  /*eff0*/  STL.64 [R1+0xf60], R10 ;  /* 0x000f600a01007387 */ /* 0x000fe80000100a00 */
[----:B------:R1:W-:Y:S01]  /*f000*/  STL.64 [R1+0xf58], R8 ;  /* 0x000f580801007387 */ /* 0x0003e20000100a00 */
[----:B0-----:R-:W-:-:S04]  /*f010*/  IMAD.MOV.U32 R2, RZ, RZ, c[0x0][0x1a4] ;  /* 0x00006900ff027624 */ /* 0x001fc800078e00ff */
[----:B------:R-:W-:Y:S02]  /*f020*/  IMAD R2, R2, 0x1d, RZ ;  /* 0x0000001d02027824 */ /* 0x000fe400078e02ff */
[----:B-1----:R-:W-:-:S04]  /*f030*/  IMAD.WIDE R8, R29, 0x2, R4 ;  /* 0x000000021d087825 */ /* 0x002fc800078e0204 */
[C---:B------:R-:W-:Y:S01]  /*f040*/  IMAD.WIDE R12, R2.reuse, 0x2, R6 ;  /* 0x00000002020c7825 */ /* 0x040fe200078e0206 */
[----:B------:R0:W-:Y:S03]  /*f050*/  STL.64 [R1+0xf50], R8 ;  /* 0x000f500801007387 */ /* 0x0001e60000100a00 */
[----:B------:R-:W-:Y:S01]  /*f060*/  IMAD.WIDE R10, R2, 0x2, R4 ;  /* 0x00000002020a7825 */ /* 0x000fe200078e0204 */
[----:B------:R-:W-:Y:S01]  /*f070*/  MOV R2, c[0x0][0x1a4] ;  /* 0x0000690000027a02 */ /* 0x000fe20000000f00 */
[----:B------:R1:W-:Y:S02]  /*f080*/  STL.64 [R1+0xf48], R12 ;  /* 0x000f480c01007387 */ /* 0x0003e40000100a00 */
[----:B------:R-:W-:Y:S02]  /*f090*/  IMAD.MOV.U32 R3, RZ, RZ, c[0x0][0x1a4] ;  /* 0x00006900ff037624 */ /* 0x000fe400078e00ff */
[--C-:B0-----:R-:W-:Y:S01]  /*f0a0*/  IMAD.WIDE R8, R0, 0x2, R6.reuse ;  /* 0x0000000200087825 */ /* 0x101fe200078e0206 */
[----:B------:R-:W-:Y:S02]  /*f0b0*/  STL.64 [R1+0xf40], R10 ;  /* 0x000f400a01007387 */ /* 0x000fe40000100a00 */
[----:B------:R-:W-:Y:S01]  /*f0c0*/  SHF.L.U32 R3, R3, 0x5, RZ ;  /* 0x0000000503037819 */ /* 0x000fe200000006ff */
[----:B------:R-:W-:Y:S01]  /*f0d0*/  IMAD R2, R2, 0x1f, RZ ;  /* 0x0000001f02027824 */ /* 0x000fe200078e02ff */
[----:B------:R0:W-:Y:S03]  /*f0e0*/  STL.64 [R1+0xf38], R8 ;  /* 0x000f380801007387 */ /* 0x0001e60000100a00 */
[----:B-1----:R-:W-:-:S04]  /*f0f0*/  IMAD.WIDE R12, R2, 0x2, R6 ;  /* 0x00000002020c7825 */ /* 0x002fc800078e0206 */
[----:B0-----:R-:W-:-:S04]  /*f100*/  IMAD.WIDE R8, R0, 0x2, R4 ;  /* 0x0000000200087825 */ /* 0x001fc800078e0204 */
[----:B------:R-:W-:Y:S01]  /*f110*/  IMAD.WIDE R10, R2, 0x2, R4 ;  /* 0x00000002020a7825 */ /* 0x000fe200078e0204 */
[----:B------:R0:W-:Y:S01]  /*f120*/  STL.64 [R1+0xf30], R8 ;  /* 0x000f300801007387 */ /* 0x0001e20000100a00 */
[----:B------:R-:W-:Y:S02]  /*f130*/  MOV R0, c[0x0][0x1a4] ;  /* 0x0000690000007a02 */ /* 0x000fe40000000f00 */
[----:B------:R-:W-:Y:S01]  /*f140*/  IMAD.MOV.U32 R2, RZ, RZ, c[0x0][0x1a4] ;  /* 0x00006900ff027624 */ /* 0x000fe200078e00ff */
[----:B------:R1:W-:Y:S04]  /*f150*/  STL.64 [R1+0xf28], R12 ;  /* 0x000f280c01007387 */ /* 0x0003e80000100a00 */
[----:B------:R2:W-:Y:S01]  /*f160*/  STL.64 [R1+0xf20], R10 ;  /* 0x000f200a01007387 */ /* 0x0005e20000100a00 */
[----:B0-----:R-:W-:-:S04]  /*f170*/  IMAD.WIDE R8, R3, 0x2, R6 ;  /* 0x0000000203087825 */ /* 0x001fc800078e0206 */
[----:B------:R-:W-:Y:S01]  /*f180*/  IMAD R2, R2, 0x21, RZ ;  /* 0x0000002102027824 */ /* 0x000fe200078e02ff */
[----:B------:R0:W-:Y:S01]  /*f190*/  STL.64 [R1+0xf18], R8 ;  /* 0x000f180801007387 */ /* 0x0001e20000100a00 */
[----:B------:R-:W-:Y:S02]  /*f1a0*/  IMAD R0, R0, 0x22, RZ ;  /* 0x0000002200007824 */ /* 0x000fe400078e02ff */
[----:B-1----:R-:W-:-:S04]  /*f1b0*/  IMAD.WIDE R12, R2, 0x2, R6 ;  /* 0x00000002020c7825 */ /* 0x002fc800078e0206 */
[----:B--2---:R-:W-:-:S04]  /*f1c0*/  IMAD.WIDE R10, R2, 0x2, R4 ;  /* 0x00000002020a7825 */ /* 0x004fc800078e0204 */
[----:B0-----:R-:W-:Y:S01]  /*f1d0*/  IMAD.WIDE R8, R3, 0x2, R4 ;  /* 0x0000000203087825 */ /* 0x001fe200078e0204 */
[----:B------:R-:W-:-:S04]  /*f1e0*/  MOV R3, c[0x0][0x1a4] ;  /* 0x0000690000037a02 */ /* 0x000fc80000000f00 */
[----:B------:R0:W-:Y:S01]  /*f1f0*/  STL.64 [R1+0xf10], R8 ;  /* 0x000f100801007387 */ /* 0x0001e20000100a00 */
[----:B------:R-:W-:-:S03]  /*f200*/  IMAD.MOV.U32 R2, RZ, RZ, c[0x0][0x1a4] ;  /* 0x00006900ff027624 */ /* 0x000fc600078e00ff */
[----:B------:R1:W-:Y:S01]  /*f210*/  STL.64 [R1+0xf08], R12 ;  /* 0x000f080c01007387 */ /* 0x0003e20000100a00 */
[----:B------:R-:W-:-:S03]  /*f220*/  IMAD R2, R2, 0x23, RZ ;  /* 0x0000002302027824 */ /* 0x000fc600078e02ff */
[----:B------:R2:W-:Y:S01]  /*f230*/  STL.64 [R1+0xf00], R10 ;  /* 0x000f000a01007387 */ /* 0x0005e20000100a00 */
[----:B0-----:R-:W-:-:S05]  /*f240*/  IMAD.WIDE R8, R0, 0x2, R6 ;  /* 0x0000000200087825 */ /* 0x001fca00078e0206 */
        /* <DEDUP_REMOVED lines=124> */
[----:B0-----:R-:W-:-:S04]  /*fa10*/  IMAD.WIDE R8, R0, 0x2, R4 ;  /* 0x0000000200087825 */ /* 0x001fc800078e0204 */
[----:B------:R-:W-:Y:S01]  /*fa20*/  IMAD.MOV.U32 R2, RZ, RZ, c[0x0][0x1a4] ;  /* 0x00006900ff027624 */ /* 0x000fe200078e00ff */
[----:B------:R0:W-:Y:S01]  /*fa30*/  STL.64 [R1+0xdb0], R8 ;  /* 0x000db00801007387 */ /* 0x0001e20000100a00 */
[----:B------:R-:W-:Y:S02]  /*fa40*/  MOV R0, c[0x0][0x1a4] ;  /* 0x0000690000007a02 */ /* 0x000fe40000000f00 */
[----:B------:R-:W-:Y:S01]  /*fa50*/  IMAD R2, R2, 0x39, RZ ;  /* 0x0000003902027824 */ /* 0x000fe200078e02ff */
[----:B------:R1:W-:Y:S04]  /*fa60*/  STL.64 [R1+0xda8], R12 ;  /* 0x000da80c01007387 */ /* 0x0003e80000100a00 */
[----:B------:R2:W-:Y:S01]  /*fa70*/  STL.64 [R1+0xda0], R10 ;  /* 0x000da00a01007387 */ /* 0x0005e20000100a00 */
[----:B0-----:R-:W-:-:S04]  /*fa80*/  IMAD.WIDE R8, R3, 0x2, R6 ;  /* 0x0000000203087825 */ /* 0x001fc800078e0206 */
[C---:B-1----:R-:W-:Y:S01]  /*fa90*/  IMAD.WIDE R12, R2.reuse, 0x2, R6 ;  /* 0x00000002020c7825 */ /* 0x042fe200078e0206 */
[----:B------:R0:W-:Y:S03]  /*faa0*/  STL.64 [R1+0xd98], R8 ;  /* 0x000d980801007387 */ /* 0x0001e60000100a00 */
[----:B--2---:R-:W-:-:S04]  /*fab0*/  IMAD.WIDE R10, R2, 0x2, R4 ;  /* 0x00000002020a7825 */ /* 0x004fc800078e0204 */
[----:B------:R-:W-:Y:S02]  /*fac0*/  IMAD.MOV.U32 R2, RZ, RZ, c[0x0][0x1a4] ;  /* 0x00006900ff027624 */ /* 0x000fe400078e00ff */
[----:B------:R-:W-:Y:S02]  /*fad0*/  IMAD R0, R0, 0x3a, RZ ;  /* 0x0000003a00007824 */ /* 0x000fe400078e02ff */
[----:B0-----:R-:W-:-:S04]  /*fae0*/  IMAD.WIDE R8, R3, 0x2, R4 ;  /* 0x0000000203087825 */ /* 0x001fc800078e0204 */
[----:B------:R-:W-:Y:S01]  /*faf0*/  IMAD R2, R2, 0x3b, RZ ;  /* 0x0000003b02027824 */ /* 0x000fe200078e02ff */
[----:B------:R0:W-:Y:S04]  /*fb00*/  STL.64 [R1+0xd90], R8 ;  /* 0x000d900801007387 */ /* 0x0001e80000100a00 */
[----:B------:R1:W-:Y:S04]  /*fb10*/  STL.64 [R1+0xd88], R12 ;  /* 0x000d880c01007387 */ /* 0x0003e80000100a00 */
[----:B------:R2:W-:Y:S01]  /*fb20*/  STL.64 [R1+0xd80], R10 ;  /* 0x000d800a01007387 */ /* 0x0005e20000100a00 */
[----:B0-----:R-:W-:-:S04]  /*fb30*/  IMAD.WIDE R8, R0, 0x2, R6 ;  /* 0x0000000200087825 */ /* 0x001fc800078e0206 */
[----:B-1----:R-:W-:-:S04]  /*fb40*/  IMAD.WIDE R12, R2, 0x2, R6 ;  /* 0x00000002020c7825 */ /* 0x002fc800078e0206 */
[--C-:B--2---:R-:W-:Y:S01]  /*fb50*/  IMAD.WIDE R10, R0, 0x2, R4.reuse ;  /* 0x00000002000a7825 */ /* 0x104fe200078e0204 */
[----:B------:R-:W-:Y:S03]  /*fb60*/  STL.64 [R1+0xd78], R8 ;  /* 0x000d780801007387 */ /* 0x000fe60000100a00 */
[----:B------:R-:W-:Y:S01]  /*fb70*/  IMAD.WIDE R2, R2, 0x2, R4 ;  /* 0x0000000202027825 */ /* 0x000fe200078e0204 */
[----:B------:R-:W-:Y:S04]  /*fb80*/  STL.64 [R1+0xd70], R10 ;  /* 0x000d700a01007387 */ /* 0x000fe80000100a00 */
[----:B------:R-:W-:Y:S04]  /*fb90*/  STL.64 [R1+0xd68], R12 ;  /* 0x000d680c01007387 */ /* 0x000fe80000100a00 */
[----:B------:R0:W-:Y:S04]  /*fba0*/  STL.64 [R1+0xd60], R2 ;  /* 0x000d600201007387 */ /* 0x0001e80000100a00 */
[----:B0-----:R-:W0:Y:S01]  /*fbb0*/  S2R R2, SR_TID.X ;  /* 0x0000000000027919 */ /* 0x001e220000002100 */
[----:B------:R-:W-:-:S05]  /*fbc0*/  MOV R8, c[0x0][0x1a4] ;  /* 0x0000690000087a02 */ /* 0x000fca0000000f00 */
[----:B------:R-:W-:-:S04]  /*fbd0*/  IMAD R8, R8, 0x3c, RZ ;  /* 0x0000003c08087824 */ /* 0x000fc800078e02ff */
[----:B------:R-:W-:-:S04]  /*fbe0*/  IMAD.WIDE R10, R8, 0x2, R6 ;  /* 0x00000002080a7825 */ /* 0x000fc800078e0206 */
[----:B------:R-:W-:Y:S01]  /*fbf0*/  IMAD.WIDE R12, R8, 0x2, R4 ;  /* 0x00000002080c7825 */ /* 0x000fe200078e0204 */
[----:B0-----:R-:W-:-:S05]  /*fc00*/  LOP3.LUT R0, R2, 0x7, RZ, 0xc0, !PT ;  /* 0x0000000702007812 */ /* 0x001fca00078ec0ff */
[----:B------:R-:W-:Y:S02]  /*fc10*/  IMAD.SHL.U32 R8, R0, 0x10, RZ ;  /* 0x0000001000087824 */ /* 0x000fe400078e00ff */
[----:B------:R-:W0:Y:S01]  /*fc20*/  S2R R0, SR_TID.X ;  /* 0x0000000000007919 */ /* 0x000e220000002100 */
[----:B------:R-:W-:Y:S01]  /*fc30*/  IMAD.MOV.U32 R9, RZ, RZ, c[0x0][0x1a4] ;  /* 0x00006900ff097624 */ /* 0x000fe200078e00ff */
[----:B------:R-:W-:-:S03]  /*fc40*/  LOP3.LUT R2, R2, 0xe0, RZ, 0xc0, !PT ;  /* 0x000000e002027812 */ /* 0x000fc600078ec0ff */
[----:B------:R-:W-:Y:S01]  /*fc50*/  IMAD R9, R9, 0x3d, RZ ;  /* 0x0000003d09097824 */ /* 0x000fe200078e02ff */
[----:B------:R1:W-:Y:S01]  /*fc60*/  STL.64 [R1+0xd58], R10 ;  /* 0x000d580a01007387 */ /* 0x0003e20000100a00 */
[----:B------:R-:W-:-:S03]  /*fc70*/  MOV R3, c[0x0][0x1a4] ;  /* 0x0000690000037a02 */ /* 0x000fc60000000f00 */
[----:B------:R2:W-:Y:S01]  /*fc80*/  STL.64 [R1+0xd50], R12 ;  /* 0x000d500c01007387 */ /* 0x0005e20000100a00 */
[----:B------:R-:W-:Y:S01]  /*fc90*/  LEA R2, R2, R8, 0x8 ;  /* 0x0000000802027211 */ /* 0x000fe200078e40ff */
[----:B-1----:R-:W-:-:S04]  /*fca0*/  IMAD.WIDE R10, R9, 0x2, R6 ;  /* 0x00000002090a7825 */ /* 0x002fc800078e0206 */
[----:B--2---:R-:W-:Y:S01]  /*fcb0*/  IMAD.WIDE R12, R9, 0x2, R4 ;  /* 0x00000002090c7825 */ /* 0x004fe200078e0204 */
[----:B0-----:R-:W-:-:S03]  /*fcc0*/  LOP3.LUT R8, R0, 0x7, RZ, 0xc0, !PT ;  /* 0x0000000700087812 */ /* 0x001fc600078ec0ff */
[----:B------:R-:W-:Y:S01]  /*fcd0*/  IMAD.SHL.U32 R9, R0, 0x2, RZ ;  /* 0x0000000200097824 */ /* 0x000fe200078e00ff */
[----:B------:R-:W-:Y:S01]  /*fce0*/  MOV R0, c[0x0][0x1a4] ;  /* 0x0000690000007a02 */ /* 0x000fe20000000f00 */
[----:B------:R-:W-:-:S03]  /*fcf0*/  IMAD R3, R3, 0x3e, RZ ;  /* 0x0000003e03037824 */ /* 0x000fc600078e02ff */
[----:B------:R-:W-:Y:S01]  /*fd00*/  LOP3.LUT R2, R2, 0x30, R9, 0x78, !PT ;  /* 0x0000003002027812 */ /* 0x000fe200078e7809 */
[----:B------:R-:W-:Y:S01]  /*fd10*/  IMAD R0, R0, 0x3f, RZ ;  /* 0x0000003f00007824 */ /* 0x000fe200078e02ff */
[----:B------:R0:W-:Y:S03]  /*fd20*/  STL.64 [R1+0xd48], R10 ;  /* 0x000d480a01007387 */ /* 0x0001e60000100a00 */
[----:B------:R-:W-:Y:S02]  /*fd30*/  IMAD R2, R8, 0x400, R2 ;  /* 0x0000040008027824 */ /* 0x000fe400078e0202 */
[--C-:B------:R-:W-:Y:S01]  /*fd40*/  IMAD.WIDE R8, R3, 0x2, R4.reuse ;  /* 0x0000000203087825 */ /* 0x100fe200078e0204 */
[----:B------:R1:W-:Y:S03]  /*fd50*/  STL.64 [R1+0xd40], R12 ;  /* 0x000d400c01007387 */ /* 0x0003e60000100a00 */
[----:B------:R-:W-:-:S04]  /*fd60*/  IMAD.WIDE R4, R0, 0x2, R4 ;  /* 0x0000000200047825 */ /* 0x000fc800078e0204 */
[----:B0-----:R-:W-:-:S04]  /*fd70*/  IMAD.WIDE R10, R3, 0x2, R6 ;  /* 0x00000002030a7825 */ /* 0x001fc800078e0206 */
[----:B------:R-:W-:Y:S01]  /*fd80*/  IMAD.WIDE R6, R0, 0x2, R6 ;  /* 0x0000000200067825 */ /* 0x000fe200078e0206 */
[----:B------:R1:W-:Y:S04]  /*fd90*/  STL.64 [R1+0xd38], R10 ;  /* 0x000d380a01007387 */ /* 0x0003e80000100a00 */
[----:B------:R1:W-:Y:S04]  /*fda0*/  STL.64 [R1+0xd30], R8 ;  /* 0x000d300801007387 */ /* 0x0003e80000100a00 */
[----:B------:R1:W-:Y:S04]  /*fdb0*/  STL.64 [R1+0xd28], R6 ;  /* 0x000d280601007387 */ /* 0x0003e80000100a00 */
[----:B------:R1:W-:Y:S01]  /*fdc0*/  STL.64 [R1+0xd20], R4 ;  /* 0x000d200401007387 */ /* 0x0003e20000100a00 */
[----:B------:R-:W-:-:S03]  /*fdd0*/  LOP3.LUT R0, R2, 0x40, RZ, 0x3c, !PT ;  /* 0x0000004002007812 */ /* 0x000fc600078e3cff */
.L_x_1:
[----:B-1----:R-:W2:Y:S04]  /*fde0*/  LDL.64 R10, [R1+0x6b0] ;  /* 0x0006b000010a7983 */ /* 0x002ea80000100a00 */
[----:B0-----:R-:W2:Y:S04]  /*fdf0*/  LDL R0, [R1+0x438] ;  /* 0x0004380001007983 */ /* 0x001ea80000100800 */
[----:B------:R-:W3:Y:S04]  /*fe00*/  LDL.64 R8, [R1+0x6a8] ;  /* 0x0006a80001087983 */ /* 0x000ee80000100a00 */
[----:B------:R-:W4:Y:S04]  /*fe10*/  LDL.64 R6, [R1+0x1108] ;  /* 0x0011080001067983 */ /* 0x000f280000100a00 */
[----:B------:R-:W5:Y:S04]  /*fe20*/  LDL.64 R4, [R1+0x1100] ;  /* 0x0011000001047983 */ /* 0x000f680000100a00 */
[----:B------:R-:W5:Y:S04]  /*fe30*/  LDL.64 R2, [R1+0x10f8] ;  /* 0x0010f80001027983 */ /* 0x000f680000100a00 */
[----:B------:R-:W5:Y:S04]  /*fe40*/  LDL.64 R12, [R1+0x10f0] ;  /* 0x0010f000010c7983 */ /* 0x000f680000100a00 */
[----:B------:R-:W5:Y:S04]  /*fe50*/  LDL.64 R24, [R1+0x10e8] ;  /* 0x0010e80001187983 */ /* 0x000f680000100a00 */
[----:B------:R-:W5:Y:S04]  /*fe60*/  LDL.64 R22, [R1+0x10d8] ;  /* 0x0010d80001167983 */ /* 0x000f680000100a00 */
[----:B------:R-:W5:Y:S04]  /*fe70*/  LDL.64 R18, [R1+0x10e0] ;  /* 0x0010e00001127983 */ /* 0x000f680000100a00 */
[----:B------:R-:W5:Y:S04]  /*fe80*/  LDL.64 R16, [R1+0x10d0] ;  /* 0x0010d00001107983 */ /* 0x000f680000100a00 */
[----:B------:R-:W5:Y:S01]  /*fe90*/  LDL.64 R14, [R1+0x10c8] ;  /* 0x0010c800010e7983 */ /* 0x000f620000100a00 */
[----:B--2---:R-:W-:-:S05]  /*fea0*/  IMAD.WIDE R10, R0, 0x2, R10 ;  /* 0x00000002000a7825 */ /* 0x004fca00078e020a */
[----:B------:R0:W2:Y:S01]  /*feb0*/  LDG.E.U16 R21, [R10.64] ;  /* 0x000000040a157981 */ /* 0x0000a2000c1e1500 */
[----:B---3--:R-:W-:-:S05]  /*fec0*/  IMAD.WIDE R8, R0, 0x2, R8 ;  /* 0x0000000200087825 */ /* 0x008fca00078e0208 */
[----:B------:R1:W3:Y:S01]  /*fed0*/  LDG.E.U16 R29, [R8.64] ;  /* 0x00000004081d7981 */ /* 0x0002e2000c1e1500 */
[----:B----4-:R-:W-:-:S04]  /*fee0*/  IMAD.WIDE R6, R0, 0x2, R6 ;  /* 0x0000000200067825 */ /* 0x010fc800078e0206 */
[C---:B-----5:R-:W-:Y:S01]  /*fef0*/  IMAD.WIDE R4, R0.reuse, 0x2, R4 ;  /* 0x0000000200047825 */ /* 0x060fe200078e0204 */
[----:B------:R4:W5:Y:S03]  /*ff00*/  LDG.E.U16 R28, [R6.64] ;  /* 0x00000004061c7981 */ /* 0x000966000c1e1500 */
[C---:B------:R-:W-:Y:S01]  /*ff10*/  IMAD.WIDE R2, R0.reuse, 0x2, R2 ;  /* 0x0000000200027825 */ /* 0x040fe200078e0202 */
[----:B------:R4:W3:Y:S03]  /*ff20*/  LDG.E.U16 R26, [R4.64] ;  /* 0x00000004041a7981 */ /* 0x0008e6000c1e1500 */
[C---:B0-----:R-:W-:Y:S01]  /*ff30*/  IMAD.WIDE R10, R0.reuse, 0x2, R12 ;  /* 0x00000002000a7825 */ /* 0x041fe200078e020c */
[----:B------:R0:W3:Y:S03]  /*ff40*/  LDG.E.U16 R27, [R2.64] ;  /* 0x00000004021b7981 */ /* 0x0000e6000c1e1500 */
[----:B-1----:R-:W-:-:S04]  /*ff50*/  IMAD.WIDE R8, R0, 0x2, R24 ;  /* 0x0000000200087825 */ /* 0x002fc800078e0218 */
[C---:B----4-:R-:W-:Y:S02]  /*ff60*/  IMAD.WIDE R4, R0.reuse, 0x2, R22 ;  /* 0x0000000200047825 */ /* 0x050fe400078e0216 */
[----:B------:R1:W5:Y:S02]  /*ff70*/  LDG.E.U16 R23, [R10.64] ;  /* 0x000000040a177981 */ /* 0x000364000c1e1500 */
[C---:B------:R-:W-:Y:S02]  /*ff80*/  IMAD.WIDE R6, R0.reuse, 0x2, R18 ;  /* 0x0000000200067825 */ /* 0x040fe400078e0212 */
[----:B--2---:R2:W-:Y:S04]  /*ff90*/  STL [R1+0x18c], R21 ;  /* 0x00018c1501007387 */ /* 0x0045e80000100800 */
[----:B------:R-:W4:Y:S04]  /*ffa0*/  LDL.64 R24, [R1+0x10b0] ;  /* 0x0010b00001187983 */ /* 0x000f280000100a00 */
[----:B------:R-:W4:Y:S04]  /*ffb0*/  LDL.64 R12, [R1+0x10b8] ;  /* 0x0010b800010c7983 */ /* 0x000f280000100a00 */
[----:B--2---:R-:W2:Y:S04]  /*ffc0*/  LDL.64 R20, [R1+0x10c0] ;  /* 0x0010c00001147983 */ /* 0x004ea80000100a00 */
[----:B------:R-:W2:Y:S04]  /*ffd0*/  LDL.64 R18, [R1+0x10a8] ;  /* 0x0010a80001127983 */ /* 0x000ea80000100a00 */
[----:B---3--:R3:W-:Y:S04]  /*ffe0*/  STL [R1+0x188], R29 ;  /* 0x0001881d01007387 */ /* 0x0087e80000100800 */
[----:B---3--:R2:W3:Y:S01]  /*fff0*/  LDG.E.U16 R29, [R8.64] ;  /* 0x00000004081d7981 */ /* 0x0084e2000c1e1500 */
[----:B0-----:R-:W-:-:S03]  /*10000*/  IMAD.WIDE R2, R0, 0x2, R16 ;  /* 0x0000000200027825 */ /* 0x001fc600078e0210 */
[----:B-----5:R0:W-:Y:S01]  /*10010*/  STL [R1+0x184], R28 ;  /* 0x0001841c01007387 */ /* 0x0201e20000100800 */
[----:B-1----:R-:W-:-:S03]  /*10020*/  IMAD.WIDE R10, R0, 0x2, R14 ;  /* 0x00000002000a7825 */ /* 0x002fc600078e020e */
[----:B------:R1:W-:Y:S04]  /*10030*/  STL [R1+0x180], R26 ;  /* 0x0001801a01007387 */ /* 0x0003e80000100800 */
[----:B------:R-:W5:Y:S04]  /*10040*/  LDL.64 R16, [R1+0x10a0] ;  /* 0x0010a00001107983 */ /* 0x000f680000100a00 */
[----:B0-----:R0:W5:Y:S04]  /*10050*/  LDG.E.U16 R28, [R6.64] ;  /* 0x00000004061c7981 */ /* 0x001168000c1e1500 */
[----:B-1----:R4:W5:Y:S04]  /*10060*/  LDG.E.U16 R26, [R4.64] ;  /* 0x00000004041a7981 */ /* 0x002968000c1e1500 */
[----:B------:R1:W-:Y:S04]  /*10070*/  STL [R1+0x17c], R27 ;  /* 0x00017c1b01007387 */ /* 0x0003e80000100800 */
[----:B------:R0:W-:Y:S04]  /*10080*/  STL [R1+0x178], R23 ;  /* 0x0001781701007387 */ /* 0x0001e80000100800 */
[----:B------:R-:W5:Y:S04]  /*10090*/  LDL.64 R14, [R1+0x1090] ;  /* 0x00109000010e7983 */ /* 0x000f680000100a00 */
[----:B-1----:R1:W5:Y:S04]  /*100a0*/  LDG.E.U16 R27, [R2.64] ;  /* 0x00000004021b7981 */ /* 0x002368000c1e1500 */
[----:B0-----:R-:W5:Y:S01]  /*100b0*/  LDL.64 R22, [R1+0x1098] ;  /* 0x0010980001167983 */ /* 0x001f620000100a00 */
[----:B----4-:R-:W-:-:S03]  /*100c0*/  IMAD.WIDE R4, R0, 0x2, R24 ;  /* 0x0000000200047825 */ /* 0x010fc600078e0218 */
[----:B------:R5:W4:Y:S01]  /*100d0*/  LDG.E.U16 R25, [R10.64] ;  /* 0x000000040a197981 */ /* 0x000b22000c1e1500 */
[----:B--2---:R-:W-:-:S03]  /*100e0*/  IMAD.WIDE R8, R0, 0x2, R20 ;  /* 0x0000000200087825 */ /* 0x004fc600078e0214 */
[----:B------:R-:W2:Y:S01]  /*100f0*/  LDL.64 R20, [R1+0x1088] ;  /* 0x0010880001147983 */ /* 0x000ea20000100a00 */
[----:B------:R-:W-:-:S03]  /*10100*/  IMAD.WIDE R6, R0, 0x2, R12 ;  /* 0x0000000200067825 */ /* 0x000fc600078e020c */
[----:B------:R-:W2:Y:S04]  /*10110*/  LDL.64 R12, [R1+0x1080] ;  /* 0x00108000010c7983 */ /* 0x000ea80000100a00 */
[----:B---3--:R0:W-:Y:S04]  /*10120*/  STL [R1+0x174], R29 ;  /* 0x0001741d01007387 */ /* 0x0081e80000100800 */
[----:B0-----:R0:W3:Y:S01]  /*10130*/  LDG.E.U16 R29, [R8.64] ;  /* 0x00000004081d7981 */ /* 0x0010e2000c1e1500 */
[----:B-1----:R-:W-:-:S04]  /*10140*/  IMAD.WIDE R2, R0, 0x2, R18 ;  /* 0x0000000200027825 */ /* 0x002fc800078e0212 */
[C---:B-----5:R-:W-:Y:S01]  /*10150*/  IMAD.WIDE R10, R0.reuse, 0x2, R16 ;  /* 0x00000002000a7825 */ /* 0x060fe200078e0210 */
[----:B------:R1:W-:Y:S04]  /*10160*/  STL [R1+0x170], R28 ;  /* 0x0001701c01007387 */ /* 0x0003e80000100800 */
[----:B------:R5:W-:Y:S04]  /*10170*/  STL [R1+0x16c], R26 ;  /* 0x00016c1a01007387 */ /* 0x000be80000100800 */
[----:B------:R-:W3:Y:S04]  /*10180*/  LDL.64 R18, [R1+0x1078] ;  /* 0x0010780001127983 */ /* 0x000ee80000100a00 */
[----:B-1----:R1:W3:Y:S04]  /*10190*/  LDG.E.U16 R28, [R6.64] ;  /* 0x00000004061c7981 */ /* 0x0022e8000c1e1500 */
[----:B-----5:R2:W5:Y:S04]  /*101a0*/  LDG.E.U16 R26, [R4.64] ;  /* 0x00000004041a7981 */ /* 0x020568000c1e1500 */
[----:B------:R1:W-:Y:S01]  /*101b0*/  STL [R1+0x168], R27 ;  /* 0x0001681b01007387 */ /* 0x0003e20000100800 */
[----:B0-----:R-:W-:-:S03]  /*101c0*/  IMAD.WIDE R8, R0, 0x2, R22 ;  /* 0x0000000200087825 */ /* 0x001fc600078e0216 */
[----:B-1----:R0:W5:Y:S01]  /*101d0*/  LDG.E.U16 R27, [R2.64] ;  /* 0x00000004021b7981 */ /* 0x002162000c1e1500 */
[----:B------:R-:W-:-:S03]  /*101e0*/  IMAD.WIDE R6, R0, 0x2, R14 ;  /* 0x0000000200067825 */ /* 0x000fc600078e020e */
[----:B----4-:R1:W-:Y:S04]  /*101f0*/  STL [R1+0x164], R25 ;  /* 0x0001641901007387 */ /* 0x0103e80000100800 */
[----:B------:R-:W4:Y:S01]  /*10200*/  LDL.64 R22, [R1+0x1060] ;  /* 0x0010600001167983 */ /* 0x000f220000100a00 */
[----:B--2---:R-:W-:-:S03]  /*10210*/  IMAD.WIDE R4, R0, 0x2, R20 ;  /* 0x0000000200047825 */ /* 0x004fc600078e0214 */
[----:B------:R-:W2:Y:S04]  /*10220*/  LDL.64 R16, [R1+0x1068] ;  /* 0x0010680001107983 */ /* 0x000ea80000100a00 */
[----:B-1----:R-:W2:Y:S04]  /*10230*/  LDL.64 R24, [R1+0x1070] ;  /* 0x0010700001187983 */ /* 0x002ea80000100a00 */
[----:B------:R1:W2:Y:S04]  /*10240*/  LDG.E.U16 R21, [R10.64] ;  /* 0x000000040a157981 */ /* 0x0002a8000c1e1500 */
[----:B------:R-:W2:Y:S04]  /*10250*/  LDL.64 R14, [R1+0x1058] ;  /* 0x00105800010e7983 */ /* 0x000ea80000100a00 */
[----:B---3--:R3:W-:Y:S04]  /*10260*/  STL [R1+0x160], R29 ;  /* 0x0001601d01007387 */ /* 0x0087e80000100800 */
[----:B---3--:R2:W3:Y:S01]  /*10270*/  LDG.E.U16 R29, [R8.64] ;  /* 0x00000004081d7981 */ /* 0x0084e2000c1e1500 */
[----:B0-----:R-:W-:-:S04]  /*10280*/  IMAD.WIDE R2, R0, 0x2, R12 ;  /* 0x0000000200027825 */ /* 0x001fc800078e020c */
[C---:B-1----:R-:W-:Y:S01]  /*10290*/  IMAD.WIDE R10, R0.reuse, 0x2, R18 ;  /* 0x00000002000a7825 */ /* 0x042fe200078e0212 */
[----:B------:R0:W-:Y:S04]  /*102a0*/  STL [R1+0x15c], R28 ;  /* 0x00015c1c01007387 */ /* 0x0001e80000100800 */
[----:B-----5:R1:W-:Y:S04]  /*102b0*/  STL [R1+0x158], R26 ;  /* 0x0001581a01007387 */ /* 0x0203e80000100800 */
[----:B------:R-:W5:Y:S04]  /*102c0*/  LDL.64 R12, [R1+0x1050] ;  /* 0x00105000010c7983 */ /* 0x000f680000100a00 */
[----:B0-----:R0:W5:Y:S04]  /*102d0*/  LDG.E.U16 R28, [R6.64] ;  /* 0x00000004061c7981 */ /* 0x001168000c1e1500 */
[----:B-1----:R4:W5:Y:S04]  /*102e0*/  LDG.E.U16 R26, [R4.64] ;  /* 0x00000004041a7981 */ /* 0x002968000c1e1500 */
[----:B------:R1:W-:Y:S04]  /*102f0*/  STL [R1+0x154], R27 ;  /* 0x0001541b01007387 */ /* 0x0003e80000100800 */
[----:B-1----:R1:W5:Y:S01]  /*10300*/  LDG.E.U16 R27, [R2.64] ;  /* 0x00000004021b7981 */ /* 0x002362000c1e1500 */
[----:B----4-:R-:W-:-:S03]  /*10310*/  IMAD.WIDE R4, R0, 0x2, R22 ;  /* 0x0000000200047825 */ /* 0x010fc600078e0216 */
[----:B------:R5:W4:Y:S01]  /*10320*/  LDG.E.U16 R23, [R10.64] ;  /* 0x000000040a177981 */ /* 0x000b22000c1e1500 */
[----:B--2---:R-:W-:-:S03]  /*10330*/  IMAD.WIDE R8, R0, 0x2, R24 ;  /* 0x0000000200087825 */ /* 0x004fc600078e0218 */
[----:B------:R2:W-:Y:S04]  /*10340*/  STL [R1+0x150], R21 ;  /* 0x0001501501007387 */ /* 0x0005e80000100800 */
[----:B------:R-:W4:Y:S04]  /*10350*/  LDL.64 R18, [R1+0x1040] ;  /* 0x0010400001127983 */ /* 0x000f280000100a00 */
[----:B------:R-:W4:Y:S01]  /*10360*/  LDL.64 R24, [R1+0x1038] ;  /* 0x0010380001187983 */ /* 0x000f220000100a00 */
[----:B0-----:R-:W-:-:S03]  /*10370*/  IMAD.WIDE R6, R0, 0x2, R16 ;  /* 0x0000000200067825 */ /* 0x001fc600078e0210 */
[----:B--2---:R-:W2:Y:S04]  /*10380*/  LDL.64 R20, [R1+0x1048] ;  /* 0x0010480001147983 */ /* 0x004ea80000100a00 */
        /* <DEDUP_REMOVED lines=8> */
[----:B0-----:R0:W3:Y:S04]  /*10410*/  LDG.E.U16 R28, [R6.64] ;  /* 0x00000004061c7981 */ /* 0x0010e8000c1e1500 */
[----:B-1----:R1:W3:Y:S04]  /*10420*/  LDG.E.U16 R26, [R4.64] ;  /* 0x00000004041a7981 */ /* 0x0022e8000c1e1500 */
[----:B------:R0:W-:Y:S04]  /*10430*/  STL [R1+0x140], R27 ;  /* 0x0001401b01007387 */ /* 0x0001e80000100800 */
[----:B0-----:R0:W3:Y:S04]  /*10440*/  LDG.E.U16 R27, [R2.64] ;  /* 0x00000004021b7981 */ /* 0x0010e8000c1e1500 */
[----:B----4-:R4:W-:Y:S04]  /*10450*/  STL [R1+0x13c], R23 ;  /* 0x00013c1701007387 */ /* 0x0109e80000100800 */
[----:B------:R-:W5:Y:S04]  /*10460*/  LDL.64 R12, [R1+0x1018] ;  /* 0x00101800010c7983 */ /* 0x000f680000100a00 */
[----:B----4-:R-:W4:Y:S01]  /*10470*/  LDL.64 R22, [R1+0x1020] ;  /* 0x0010200001167983 */ /* 0x010f220000100a00 */
[----:B------:R-:W-:-:S03]  /*10480*/  IMAD.WIDE R6, R0, 0x2, R18 ;  /* 0x0000000200067825 */ /* 0x000fc600078e0212 */
[----:B------:R-:W5:Y:S01]  /*10490*/  LDL.64 R18, [R1+0x1008] ;  /* 0x0010080001127983 */ /* 0x000f620000100a00 */
[----:B-1----:R-:W-:-:S03]  /*104a0*/  IMAD.WIDE R4, R0, 0x2, R24 ;  /* 0x0000000200047825 */ /* 0x002fc600078e0218 */
[----:B------:R1:W5:Y:S01]  /*104b0*/  LDG.E.U16 R25, [R10.64] ;  /* 0x000000040a197981 */ /* 0x000362000c1e1500 */
[----:B--2---:R-:W-:-:S03]  /*104c0*/  IMAD.WIDE R8, R0, 0x2, R20 ;  /* 0x0000000200087825 */ /* 0x004fc600078e0214 */
[----:B------:R-:W2:Y:S04]  /*104d0*/  LDL.64 R20, [R1+0x1010] ;  /* 0x0010100001147983 */ /* 0x000ea80000100a00 */
[----:B---3--:R3:W-:Y:S04]  /*104e0*/  STL [R1+0x138], R29 ;  /* 0x0001381d01007387 */ /* 0x0087e80000100800 */
[----:B---3--:R4:W3:Y:S01]  /*104f0*/  LDG.E.U16 R29, [R8.64] ;  /* 0x00000004081d7981 */ /* 0x0088e2000c1e1500 */
[----:B0-----:R-:W-:-:S04]  /*10500*/  IMAD.WIDE R2, R0, 0x2, R16 ;  /* 0x0000000200027825 */ /* 0x001fc800078e0210 */
[C---:B-1----:R-:W-:Y:S01]  /*10510*/  IMAD.WIDE R10, R0.reuse, 0x2, R14 ;  /* 0x00000002000a7825 */ /* 0x042fe200078e020e */
[----:B------:R0:W-:Y:S04]  /*10520*/  STL [R1+0x134], R28 ;  /* 0x0001341c01007387 */ /* 0x0001e80000100800 */
[----:B------:R1:W-:Y:S04]  /*10530*/  STL [R1+0x130], R26 ;  /* 0x0001301a01007387 */ /* 0x0003e80000100800 */
[----:B------:R-:W2:Y:S04]  /*10540*/  LDL.64 R16, [R1+0x1000] ;  /* 0x0010000001107983 */ /* 0x000ea80000100a00 */
[----:B0-----:R0:W2:Y:S04]  /*10550*/  LDG.E.U16 R28, [R6.64] ;  /* 0x00000004061c7981 */ /* 0x0010a8000c1e1500 */
[----:B-1----:R2:W2:Y:S04]  /*10560*/  LDG.E.U16 R26, [R4.64] ;  /* 0x00000004041a7981 */ /* 0x0024a8000c1e1500 */
[----:B------:R1:W-:Y:S04]  /*10570*/  STL [R1+0x12c], R27 ;  /* 0x00012c1b01007387 */ /* 0x0003e80000100800 */
[----:B-1----:R5:W2:Y:S01]  /*10580*/  LDG.E.U16 R27, [R2.64] ;  /* 0x00000004021b7981 */ /* 0x002aa2000c1e1500 */
[----:B----4-:R-:W-:-:S04]  /*10590*/  IMAD.WIDE R8, R0, 0x2, R22 ;  /* 0x0000000200087825 */ /* 0x010fc800078e0216 */
[C---:B-----5:R-:W-:Y:S02]  /*105a0*/  IMAD.WIDE R2, R0.reuse, 0x2, R18 ;  /* 0x0000000200027825 */ /* 0x060fe400078e0212 */
[----:B------:R1:W4:Y:S04]  /*105b0*/  LDG.E.U16 R19, [R10.64] ;  /* 0x000000040a137981 */ /* 0x000328000c1e1500 */
[----:B------:R5:W-:Y:S04]  /*105c0*/  STL [R1+0x128], R25 ;  /* 0x0001281901007387 */ /* 0x000be80000100800 */
[----:B------:R-:W4:Y:S01]  /*105d0*/  LDL.64 R22, [R1+0xfe8] ;  /* 0x000fe80001167983 */ /* 0x000f220000100a00 */
[----:B0-----:R-:W-:-:S03]  /*105e0*/  IMAD.WIDE R6, R0, 0x2, R12 ;  /* 0x0000000200067825 */ /* 0x001fc600078e020c */
[----:B------:R-:W4:Y:S04]  /*105f0*/  LDL.64 R14, [R1+0xff0] ;  /* 0x000ff000010e7983 */ /* 0x000f280000100a00 */
[----:B-----5:R-:W5:Y:S04]  /*10600*/  LDL.64 R24, [R1+0xff8] ;  /* 0x000ff80001187983 */ /* 0x020f680000100a00 */
[----:B------:R-:W5:Y:S04]  /*10610*/  LDL.64 R12, [R1+0xfe0] ;  /* 0x000fe000010c7983 */ /* 0x000f680000100a00 */
[----:B---3--:R0:W-:Y:S04]  /*10620*/  STL [R1+0x124], R29 ;  /* 0x0001241d01007387 */ /* 0x0081e80000100800 */
[----:B0-----:R5:W3:Y:S01]  /*10630*/  LDG.E.U16 R29, [R8.64] ;  /* 0x00000004081d7981 */ /* 0x001ae2000c1e1500 */
[----:B--2---:R-:W-:-:S04]  /*10640*/  IMAD.WIDE R4, R0, 0x2, R20 ;  /* 0x0000000200047825 */ /* 0x004fc800078e0214 */
[C---:B-1----:R-:W-:Y:S01]  /*10650*/  IMAD.WIDE R10, R0.reuse, 0x2, R16 ;  /* 0x00000002000a7825 */ /* 0x042fe200078e0210 */
        /* <DEDUP_REMOVED lines=8> */
[----:B------:R-:W2:Y:S01]  /*106e0*/  LDL.64 R16, [R1+0xfc8] ;  /* 0x000fc80001107983 */ /* 0x000ea20000100a00 */
[----:B-1----:R-:W-:-:S03]  /*106f0*/  IMAD.WIDE R4, R0, 0x2, R22 ;  /* 0x0000000200047825 */ /* 0x002fc600078e0216 */
[----:B----4-:R-:W4:Y:S04]  /*10700*/  LDL.64 R18, [R1+0xfd0] ;  /* 0x000fd00001127983 */ /* 0x010f280000100a00 */
[----:B------:R1:W2:Y:S01]  /*10710*/  LDG.E.U16 R23, [R10.64] ;  /* 0x000000040a177981 */ /* 0x0002a2000c1e1500 */
[----:B-----5:R-:W-:-:S03]  /*10720*/  IMAD.WIDE R8, R0, 0x2, R24 ;  /* 0x0000000200087825 */ /* 0x020fc600078e0218 */
[----:B------:R-:W5:Y:S01]  /*10730*/  LDL.64 R24, [R1+0xfc0] ;  /* 0x000fc00001187983 */ /* 0x000f620000100a00 */
[----:B------:R-:W-:-:S03]  /*10740*/  IMAD.WIDE R6, R0, 0x2, R14 ;  /* 0x0000000200067825 */ /* 0x000fc600078e020e */
[----:B------:R-:W5:Y:S04]  /*10750*/  LDL.64 R14, [R1+0xfb8] ;  /* 0x000fb800010e7983 */ /* 0x000f680000100a00 */
[----:B---3--:R3:W-:Y:S04]  /*10760*/  STL [R1+0x110], R29 ;  /* 0x0001101d01007387 */ /* 0x0087e80000100800 */
[----:B---3--:R4:W3:Y:S01]  /*10770*/  LDG.E.U16 R29, [R8.64] ;  /* 0x00000004081d7981 */ /* 0x0088e2000c1e1500 */
[----:B0-----:R-:W-:-:S04]  /*10780*/  IMAD.WIDE R2, R0, 0x2, R12 ;  /* 0x0000000200027825 */ /* 0x001fc800078e020c */
[C---:B-1----:R-:W-:Y:S01]  /*10790*/  IMAD.WIDE R10, R0.reuse, 0x2, R20 ;  /* 0x00000002000a7825 */ /* 0x042fe200078e0214 */
[----:B------:R0:W-:Y:S04]  /*107a0*/  STL [R1+0x10c], R28 ;  /* 0x00010c1c01007387 */ /* 0x0001e80000100800 */
[----:B------:R1:W-:Y:S04]  /*107b0*/  STL [R1+0x108], R26 ;  /* 0x0001081a01007387 */ /* 0x0003e80000100800 */
[----:B------:R-:W3:Y:S04]  /*107c0*/  LDL.64 R12, [R1+0xfb0] ;  /* 0x000fb000010c7983 */ /* 0x000ee80000100a00 */
[----:B0-----:R0:W3:Y:S04]  /*107d0*/  LDG.E.U16 R28, [R6.64] ;  /* 0x00000004061c7981 */ /* 0x0010e8000c1e1500 */
[----:B-1----:R5:W3:Y:S04]  /*107e0*/  LDG.E.U16 R26, [R4.64] ;  /* 0x00000004041a7981 */ /* 0x002ae8000c1e1500 */
[----:B------:R1:W-:Y:S04]  /*107f0*/  STL [R1+0x104], R27 ;  /* 0x0001041b01007387 */ /* 0x0003e80000100800 */
[----:B-1----:R1:W3:Y:S01]  /*10800*/  LDG.E.U16 R27, [R2.64] ;  /* 0x00000004021b7981 */ /* 0x0022e2000c1e1500 */
[----:B----4-:R-:W-:-:S03]  /*10810*/  IMAD.WIDE R8, R0, 0x2, R18 ;  /* 0x0000000200087825 */ /* 0x010fc600078e0212 */
[----:B--2---:R2:W-:Y:S01]  /*10820*/  STL [R1+0x100], R23 ;  /* 0x0001001701007387 */ /* 0x0045e20000100800 */
[----:B-----5:R-:W-:-:S03]  /*10830*/  IMAD.WIDE R4, R0, 0x2, R24 ;  /* 0x0000000200047825 */ /* 0x020fc600078e0218 */
[----:B------:R-:W4:Y:S04]  /*10840*/  LDL.64 R20, [R1+0xfa0] ;  /* 0x000fa00001147983 */ /* 0x000f280000100a00 */
[----:B------:R-:W5:Y:S04]  /*10850*/  LDL.64 R18, [R1+0xf98] ;  /* 0x000f980001127983 */ /* 0x000f680000100a00 */
[----:B------:R1:W5:Y:S01]  /*10860*/  LDG.E.U16 R25, [R10.64] ;  /* 0x000000040a197981 */ /* 0x000362000c1e1500 */
[----:B0-----:R-:W-:-:S03]  /*10870*/  IMAD.WIDE R6, R0, 0x2, R16 ;  /* 0x0000000200067825 */ /* 0x001fc600078e0210 */
[----:B--2---:R-:W2:Y:S04]  /*10880*/  LDL.64 R22, [R1+0xfa8] ;  /* 0x000fa80001167983 */ /* 0x004ea80000100a00 */
[----:B------:R-:W2:Y:S04]  /*10890*/  LDL.64 R16, [R1+0xf90] ;  /* 0x000f900001107983 */ /* 0x000ea80000100a00 */
[----:B---3--:R0:W-:Y:S04]  /*108a0*/  STL [R1+0xfc], R29 ;  /* 0x0000fc1d01007387 */ /* 0x0081e80000100800 */
[----:B0-----:R2:W3:Y:S01]  /*108b0*/  LDG.E.U16 R29, [R8.64] ;  /* 0x00000004081d7981 */ /* 0x0014e2000c1e1500 */
[----:B-1----:R-:W-:-:S04]  /*108c0*/  IMAD.WIDE R2, R0, 0x2, R14 ;  /* 0x0000000200027825 */ /* 0x002fc800078e020e */
[C---:B------:R-:W-:Y:S01]  /*108d0*/  IMAD.WIDE R10, R0.reuse, 0x2, R12 ;  /* 0x00000002000a7825 */ /* 0x040fe200078e020c */
[----:B------:R0:W-:Y:S04]  /*108e0*/  STL [R1+0xf8], R28 ;  /* 0x0000f81c01007387 */ /* 0x0001e80000100800 */
[----:B------:R1:W-:Y:S04]  /*108f0*/  STL [R1+0xf4], R26 ;  /* 0x0000f41a01007387 */ /* 0x0003e80000100800 */
[----:B------:R-:W3:Y:S04]  /*10900*/  LDL.64 R14, [R1+0xf88] ;  /* 0x000f8800010e7983 */ /* 0x000ee80000100a00 */
[----:B0-----:R4:W3:Y:S04]  /*10910*/  LDG.E.U16 R28, [R6.64] ;  /* 0x00000004061c7981 */ /* 0x0018e8000c1e1500 */
[----:B-1----:R5:W3:Y:S04]  /*10920*/  LDG.E.U16 R26, [R4.64] ;  /* 0x00000004041a7981 */ /* 0x002ae8000c1e1500 */
[----:B------:R0:W-:Y:S04]  /*10930*/  STL [R1+0xf0], R27 ;  /* 0x0000f01b01007387 */ /* 0x0001e80000100800 */
[----:B0-----:R0:W3:Y:S01]  /*10940*/  LDG.E.U16 R27, [R2.64] ;  /* 0x00000004021b7981 */ /* 0x0010e2000c1e1500 */
[----:B----4-:R-:W-:-:S04]  /*10950*/  IMAD.WIDE R6, R0, 0x2, R20 ;  /* 0x0000000200067825 */ /* 0x010fc800078e0214 */
[C---:B-----5:R-:W-:Y:S02]  /*10960*/  IMAD.WIDE R4, R0.reuse, 0x2, R18 ;  /* 0x0000000200047825 */ /* 0x060fe400078e0212 */
[----:B------:R1:W4:Y:S04]  /*10970*/  LDG.E.U16 R19, [R10.64] ;  /* 0x000000040a137981 */ /* 0x000328000c1e1500 */
[----:B------:R5:W-:Y:S04]  /*10980*/  STL [R1+0xec], R25 ;  /* 0x0000ec1901007387 */ /* 0x000be80000100800 */
[----:B------:R-:W4:Y:S01]  /*10990*/  LDL.64 R20, [R1+0xf68] ;  /* 0x000f680001147983 */ /* 0x000f220000100a00 */
[----:B--2---:R-:W-:-:S03]  /*109a0*/  IMAD.WIDE R8, R0, 0x2, R22 ;  /* 0x0000000200087825 */ /* 0x004fc600078e0216 */
[----:B------:R-:W2:Y:S04]  /*109b0*/  LDL.64 R12, [R1+0xf78] ;  /* 0x000f7800010c7983 */ /* 0x000ea80000100a00 */
[----:B-----5:R-:W5:Y:S04]  /*109c0*/  LDL.64 R24, [R1+0xf80] ;  /* 0x000f800001187983 */ /* 0x020f680000100a00 */
[----:B------:R-:W2:Y:S04]  /*109d0*/  LDL.64 R22, [R1+0xf70] ;  /* 0x000f700001167983 */ /* 0x000ea80000100a00 */
[----:B---3--:R3:W-:Y:S04]  /*109e0*/  STL [R1+0xe8], R29 ;  /* 0x0000e81d01007387 */ /* 0x0087e80000100800 */
[----:B---3--:R5:W2:Y:S01]  /*109f0*/  LDG.E.U16 R29, [R8.64] ;  /* 0x00000004081d7981 */ /* 0x008aa2000c1e1500 */
        /* <DEDUP_REMOVED lines=8> */
[----:B-1----:R1:W2:Y:S04]  /*10a80*/  LDG.E.U16 R27, [R2.64] ;  /* 0x00000004021b7981 */ /* 0x0022a8000c1e1500 */
[----:B----4-:R4:W-:Y:S04]  /*10a90*/  STL [R1+0xd8], R19 ;  /* 0x0000d81301007387 */ /* 0x0109e80000100800 */
[----:B------:R-:W3:Y:S01]  /*10aa0*/  LDL.64 R14, [R1+0xf50] ;  /* 0x000f5000010e7983 */ /* 0x000ee20000100a00 */
[----:B-1----:R-:W-:-:S03]  /*10ab0*/  IMAD.WIDE R2, R0, 0x2, R20 ;  /* 0x0000000200027825 */ /* 0x002fc600078e0214 */
[----:B------:R1:W3:Y:S04]  /*10ac0*/  LDG.E.U16 R21, [R10.64] ;  /* 0x000000040a157981 */ /* 0x0002e8000c1e1500 */
[----:B----4-:R-:W4:Y:S01]  /*10ad0*/  LDL.64 R18, [R1+0xf58] ;  /* 0x000f580001127983 */ /* 0x010f220000100a00 */
[----:B-----5:R-:W-:-:S03]  /*10ae0*/  IMAD.WIDE R8, R0, 0x2, R24 ;  /* 0x0000000200087825 */ /* 0x020fc600078e0218 */
[----:B------:R-:W5:Y:S01]  /*10af0*/  LDL.64 R24, [R1+0xf48] ;  /* 0x000f480001187983 */ /* 0x000f620000100a00 */
[----:B--2---:R-:W-:-:S03]  /*10b00*/  IMAD.WIDE R6, R0, 0x2, R12 ;  /* 0x0000000200067825 */ /* 0x004fc600078e020c */
[----:B------:R-:W2:Y:S04]  /*10b10*/  LDL.64 R12, [R1+0xf40] ;  /* 0x000f4000010c7983 */ /* 0x000ea80000100a00 */
[----:B------:R0:W-:Y:S04]  /*10b20*/  STL [R1+0xd4], R29 ;  /* 0x0000d41d01007387 */ /* 0x0001e80000100800 */
[----:B0-----:R4:W2:Y:S01]  /*10b30*/  LDG.E.U16 R29, [R8.64] ;  /* 0x00000004081d7981 */ /* 0x0018a2000c1e1500 */
[----:B------:R-:W-:-:S04]  /*10b40*/  IMAD.WIDE R4, R0, 0x2, R22 ;  /* 0x0000000200047825 */ /* 0x000fc800078e0216 */
        /* <DEDUP_REMOVED lines=8> */
[----:B---3--:R3:W-:Y:S01]  /*10bd0*/  STL [R1+0xc4], R21 ;  /* 0x0000c41501007387 */ /* 0x0087e20000100800 */
[----:B----4-:R-:W-:-:S03]  /*10be0*/  IMAD.WIDE R8, R0, 0x2, R18 ;  /* 0x0000000200087825 */ /* 0x010fc600078e0212 */
[----:B------:R-:W4:Y:S01]  /*10bf0*/  LDL.64 R16, [R1+0xf28] ;  /* 0x000f280001107983 */ /* 0x000f220000100a00 */
[----:B-----5:R-:W-:-:S03]  /*10c00*/  IMAD.WIDE R4, R0, 0x2, R24 ;  /* 0x0000000200047825 */ /* 0x020fc600078e0218 */
[----:B------:R-:W5:Y:S04]  /*10c10*/  LDL.64 R18, [R1+0xf20] ;  /* 0x000f200001127983 */ /* 0x000f680000100a00 */
[----:B---3--:R-:W3:Y:S04]  /*10c20*/  LDL.64 R20, [R1+0xf30] ;  /* 0x000f300001147983 */ /* 0x008ee80000100a00 */
[----:B------:R1:W4:Y:S01]  /*10c30*/  LDG.E.U16 R25, [R10.64] ;  /* 0x000000040a197981 */ /* 0x000322000c1e1500 */
[----:B0-----:R-:W-:-:S03]  /*10c40*/  IMAD.WIDE R6, R0, 0x2, R14 ;  /* 0x0000000200067825 */ /* 0x001fc600078e020e */
[----:B------:R-:W4:Y:S04]  /*10c50*/  LDL.64 R14, [R1+0xf18] ;  /* 0x000f1800010e7983 */ /* 0x000f280000100a00 */
[----:B--2---:R0:W-:Y:S04]  /*10c60*/  STL [R1+0xc0], R29 ;  /* 0x0000c01d01007387 */ /* 0x0041e80000100800 */
        /* <DEDUP_REMOVED lines=9> */
[----:B-1----:R1:W3:Y:S01]  /*10d00*/  LDG.E.U16 R27, [R2.64] ;  /* 0x00000004021b7981 */ /* 0x0022e2000c1e1500 */
[----:B-----5:R-:W-:-:S03]  /*10d10*/  IMAD.WIDE R4, R0, 0x2, R18 ;  /* 0x0000000200047825 */ /* 0x020fc600078e0212 */
[----:B------:R5:W2:Y:S01]  /*10d20*/  LDG.E.U16 R19, [R10.64] ;  /* 0x000000040a137981 */ /* 0x000aa2000c1e1500 */
[----:B---3--:R-:W-:-:S03]  /*10d30*/  IMAD.WIDE R8, R0, 0x2, R20 ;  /* 0x0000000200087825 */ /* 0x008fc600078e0214 */
[----:B----4-:R3:W-:Y:S04]  /*10d40*/  STL [R1+0xb0], R25 ;  /* 0x0000b01901007387 */ /* 0x0107e80000100800 */
[----:B------:R-:W4:Y:S01]  /*10d50*/  LDL.64 R20, [R1+0xef8] ;  /* 0x000ef80001147983 */ /* 0x000f220000100a00 */
[----:B0-----:R-:W-:-:S03]  /*10d60*/  IMAD.WIDE R6, R0, 0x2, R16 ;  /* 0x0000000200067825 */ /* 0x001fc600078e0210 */
[----:B------:R-:W4:Y:S04]  /*10d70*/  LDL.64 R22, [R1+0xf00] ;  /* 0x000f000001167983 */ /* 0x000f280000100a00 */
[----:B---3--:R-:W3:Y:S04]  /*10d80*/  LDL.64 R24, [R1+0xf08] ;  /* 0x000f080001187983 */ /* 0x008ee80000100a00 */
[----:B------:R-:W3:Y:S04]  /*10d90*/  LDL.64 R16, [R1+0xef0] ;  /* 0x000ef00001107983 */ /* 0x000ee80000100a00 */
[----:B------:R0:W-:Y:S04]  /*10da0*/  STL [R1+0xac], R29 ;  /* 0x0000ac1d01007387 */ /* 0x0001e80000100800 */
        /* <DEDUP_REMOVED lines=9> */
[----:B-1----:R1:W3:Y:S04]  /*10e40*/  LDG.E.U16 R27, [R2.64] ;  /* 0x00000004021b7981 */ /* 0x0022e8000c1e1500 */
[----:B--2---:R2:W-:Y:S04]  /*10e50*/  STL [R1+0x9c], R19 ;  /* 0x00009c1301007387 */ /* 0x0045e80000100800 */
[----:B------:R-:W5:Y:S01]  /*10e60*/  LDL.64 R12, [R1+0xed8] ;  /* 0x000ed800010c7983 */ /* 0x000f620000100a00 */
[----:B----4-:R-:W-:-:S03]  /*10e70*/  IMAD.WIDE R4, R0, 0x2, R20 ;  /* 0x0000000200047825 */ /* 0x010fc600078e0214 */
[----:B--2---:R-:W2:Y:S04]  /*10e80*/  LDL.64 R18, [R1+0xee0] ;  /* 0x000ee00001127983 */ /* 0x004ea80000100a00 */
[----:B------:R4:W2:Y:S01]  /*10e90*/  LDG.E.U16 R21, [R10.64] ;  /* 0x000000040a157981 */ /* 0x0008a2000c1e1500 */
[----:B0-----:R-:W-:-:S03]  /*10ea0*/  IMAD.WIDE R6, R0, 0x2, R22 ;  /* 0x0000000200067825 */ /* 0x001fc600078e0216 */
[----:B------:R-:W2:Y:S01]  /*10eb0*/  LDL.64 R22, [R1+0xec8] ;  /* 0x000ec80001167983 */ /* 0x000ea20000100a00 */
[----:B---3--:R-:W-:-:S03]  /*10ec0*/  IMAD.WIDE R8, R0, 0x2, R24 ;  /* 0x0000000200087825 */ /* 0x008fc600078e0218 */
[----:B------:R-:W3:Y:S04]  /*10ed0*/  LDL.64 R24, [R1+0xed0] ;  /* 0x000ed00001187983 */ /* 0x000ee80000100a00 */
[----:B------:R0:W-:Y:S04]  /*10ee0*/  STL [R1+0x98], R29 ;  /* 0x0000981d01007387 */ /* 0x0001e80000100800 */
[----:B0-----:R2:W3:Y:S01]  /*10ef0*/  LDG.E.U16 R29, [R8.64] ;  /* 0x00000004081d7981 */ /* 0x0014e2000c1e1500 */
[----:B-1----:R-:W-:-:S04]  /*10f00*/  IMAD.WIDE R2, R0, 0x2, R16 ;  /* 0x0000000200027825 */ /* 0x002fc800078e0210 */
[C---:B----4-:R-:W-:Y:S01]  /*10f10*/  IMAD.WIDE R10, R0.reuse, 0x2, R14 ;  /* 0x00000002000a7825 */ /* 0x050fe200078e020e */
[----:B------:R0:W-:Y:S04]  /*10f20*/  STL [R1+0x94], R28 ;  /* 0x0000941c01007387 */ /* 0x0001e80000100800 */
[----:B------:R-:W4:Y:S04]  /*10f30*/  LDL.64 R16, [R1+0xec0] ;  /* 0x000ec00001107983 */ /* 0x000f280000100a00 */
[----:B------:R1:W-:Y:S04]  /*10f40*/  STL [R1+0x90], R26 ;  /* 0x0000901a01007387 */ /* 0x0003e80000100800 */
[----:B0-----:R5:W4:Y:S04]  /*10f50*/  LDG.E.U16 R28, [R6.64] ;  /* 0x00000004061c7981 */ /* 0x001b28000c1e1500 */
[----:B------:R0:W-:Y:S04]  /*10f60*/  STL [R1+0x8c], R27 ;  /* 0x00008c1b01007387 */ /* 0x0001e80000100800 */
[----:B-1----:R3:W4:Y:S04]  /*10f70*/  LDG.E.U16 R26, [R4.64] ;  /* 0x00000004041a7981 */ /* 0x002728000c1e1500 */
[----:B0-----:R0:W4:Y:S01]  /*10f80*/  LDG.E.U16 R27, [R2.64] ;  /* 0x00000004021b7981 */ /* 0x001122000c1e1500 */
[----:B-----5:R-:W-:-:S04]  /*10f90*/  IMAD.WIDE R6, R0, 0x2, R12 ;  /* 0x0000000200067825 */ /* 0x020fc800078e020c */
[C---:B--2---:R-:W-:Y:S01]  /*10fa0*/  IMAD.WIDE R8, R0.reuse, 0x2, R18 ;  /* 0x0000000200087825 */ /* 0x044fe200078e0212 */
[----:B------:R1:W-:Y:S04]  /*10fb0*/  STL [R1+0x88], R21 ;  /* 0x0000881501007387 */ /* 0x0003e80000100800 */
[----:B------:R-:W2:Y:S01]  /*10fc0*/  LDL.64 R14, [R1+0xeb0] ;  /* 0x000eb000010e7983 */ /* 0x000ea20000100a00 */
[----:B0-----:R-:W-:-:S03]  /*10fd0*/  IMAD.WIDE R2, R0, 0x2, R22 ;  /* 0x0000000200027825 */ /* 0x001fc600078e0216 */
[----:B------:R4:W5:Y:S04]  /*10fe0*/  LDG.E.U16 R23, [R10.64] ;  /* 0x000000040a177981 */ /* 0x000968000c1e1500 */
[----:B-1----:R-:W5:Y:S01]  /*10ff0*/  LDL.64 R20, [R1+0xeb8] ;  /* 0x000eb80001147983 */ /* 0x002f620000100a00 */
[----:B---3--:R-:W-:-:S03]  /*11000*/  IMAD.WIDE R4, R0, 0x2, R24 ;  /* 0x0000000200047825 */ /* 0x008fc600078e0218 */
[----:B------:R-:W3:Y:S04]  /*11010*/  LDL.64 R18, [R1+0xea8] ;  /* 0x000ea80001127983 */ /* 0x000ee80000100a00 */
[----:B------:R2:W3:Y:S04]  /*11020*/  LDG.E.U16 R25, [R6.64] ;  /* 0x0000000406197981 */ /* 0x0004e8000c1e1500 */
[----:B------:R-:W3:Y:S04]  /*11030*/  LDL.64 R12, [R1+0xea0] ;  /* 0x000ea000010c7983 */ /* 0x000ee80000100a00 */
[----:B------:R0:W3:Y:S04]  /*11040*/  LDG.E.U16 R24, [R8.64] ;  /* 0x0000000408187981 */ /* 0x0000e8000c1e1500 */
[----:B------:R1:W-:Y:S04]  /*11050*/  STL [R1+0x84], R29 ;  /* 0x0000841d01007387 */ /* 0x0003e80000100800 */
[----:B-1----:R3:W3:Y:S01]  /*11060*/  LDG.E.U16 R29, [R4.64] ;  /* 0x00000004041d7981 */ /* 0x0026e2000c1e1500 */
[----:B----4-:R-:W-:-:S06]  /*11070*/  IMAD.WIDE R10, R0, 0x2, R16 ;  /* 0x00000002000a7825 */ /* 0x010fcc00078e0210 */
[----:B------:R-:W4:Y:S04]  /*11080*/  LDG.E.U16 R11, [R10.64] ;  /* 0x000000040a0b7981 */ /* 0x000f28000c1e1500 */
[----:B------:R1:W-:Y:S04]  /*11090*/  STL [R1+0x80], R28 ;  /* 0x0000801c01007387 */ /* 0x0003e80000100800 */
[----:B-1----:R1:W4:Y:S04]  /*110a0*/  LDG.E.U16 R28, [R2.64] ;  /* 0x00000004021c7981 */ /* 0x002328000c1e1500 */
[----:B------:R-:W-:Y:S04]  /*110b0*/  STL [R1+0x78], R27 ;  /* 0x0000781b01007387 */ /* 0x000fe80000100800 */
[----:B------:R0:W-:Y:S04]  /*110c0*/  STL [R1+0x7c], R26 ;  /* 0x00007c1a01007387 */ /* 0x0001e80000100800 */
[----:B0-----:R-:W4:Y:S01]  /*110d0*/  LDL.64 R26, [R1+0xe98] ;  /* 0x000e9800011a7983 */ /* 0x001f220000100a00 */
[----:B--2---:R-:W-:-:S03]  /*110e0*/  IMAD.WIDE R6, R0, 0x2, R14 ;  /* 0x0000000200067825 */ /* 0x004fc600078e020e */
[----:B-----5:R0:W-:Y:S01]  /*110f0*/  STL [R1+0x74], R23 ;  /* 0x0000741701007387 */ /* 0x0201e20000100800 */
[----:B------:R-:W-:-:S03]  /*11100*/  IMAD.WIDE R8, R0, 0x2, R20 ;  /* 0x0000000200087825 */ /* 0x000fc600078e0214 */
[----:B------:R-:W2:Y:S01]  /*11110*/  LDL.64 R16, [R1+0xe88] ;  /* 0x000e880001107983 */ /* 0x000ea20000100a00 */
[----:B---3--:R-:W-:-:S03]  /*11120*/  IMAD.WIDE R4, R0, 0x2, R18 ;  /* 0x0000000200047825 */ /* 0x008fc600078e0212 */
[----:B------:R-:W3:Y:S04]  /*11130*/  LDG.E.U16 R7, [R6.64] ;  /* 0x0000000406077981 */ /* 0x000ee8000c1e1500 */
[----:B0-----:R-:W5:Y:S04]  /*11140*/  LDL.64 R22, [R1+0xe90] ;  /* 0x000e900001167983 */ /* 0x001f680000100a00 */
[----:B------:R-:W-:Y:S04]  /*11150*/  STL [R1+0x6c], R25 ;  /* 0x00006c1901007387 */ /* 0x000fe80000100800 */
[----:B------:R-:W2:Y:S04]  /*11160*/  LDG.E.U16 R9, [R8.64] ;  /* 0x0000000408097981 */ /* 0x000ea8000c1e1500 */
[----:B------:R0:W-:Y:S04]  /*11170*/  STL [R1+0x70], R24 ;  /* 0x0000701801007387 */ /* 0x0001e80000100800 */
[----:B------:R-:W5:Y:S04]  /*11180*/  LDL.64 R14, [R1+0xe78] ;  /* 0x000e7800010e7983 */ /* 0x000f680000100a00 */
[----:B0-----:R-:W5:Y:S04]  /*11190*/  LDL.64 R24, [R1+0xe80] ;  /* 0x000e800001187983 */ /* 0x001f680000100a00 */
[----:B------:R0:W-:Y:S01]  /*111a0*/  STL [R1+0x68], R29 ;  /* 0x0000681d01007387 */ /* 0x0001e20000100800 */
[----:B-1----:R-:W-:-:S03]  /*111b0*/  IMAD.WIDE R2, R0, 0x2, R12 ;  /* 0x0000000200027825 */ /* 0x002fc600078e020c */
[----:B------:R-:W5:Y:S04]  /*111c0*/  LDL.64 R20, [R1+0xe70] ;  /* 0x000e700001147983 */ /* 0x000f680000100a00 */
[----:B------:R-:W5:Y:S04]  /*111d0*/  LDL.64 R18, [R1+0xe68] ;  /* 0x000e680001127983 */ /* 0x000f680000100a00 */
[----:B0-----:R0:W5:Y:S04]  /*111e0*/  LDG.E.U16 R29, [R4.64] ;  /* 0x00000004041d7981 */ /* 0x001168000c1e1500 */
[----:B------:R-:W5:Y:S04]  /*111f0*/  LDL.64 R12, [R1+0xe60] ;  /* 0x000e6000010c7983 */ /* 0x000f680000100a00 */
[----:B----4-:R1:W-:Y:S04]  /*11200*/  STL [R1+0x64], R28 ;  /* 0x0000641c01007387 */ /* 0x0103e80000100800 */
[----:B------:R4:W-:Y:S04]  /*11210*/  STL [R1+0x60], R11 ;  /* 0x0000600b01007387 */ /* 0x0009e80000100800 */
[----:B-1----:R1:W5:Y:S01]  /*11220*/  LDG.E.U16 R28, [R2.64] ;  /* 0x00000004021c7981 */ /* 0x002362000c1e1500 */
[----:B----4-:R-:W-:-:S03]  /*11230*/  IMAD.WIDE R10, R0, 0x2, R26 ;  /* 0x00000002000a7825 */ /* 0x010fc600078e021a */
[----:B--2---:R5:W-:Y:S04]  /*11240*/  STL [R1+0x5c], R9 ;  /* 0x00005c0901007387 */ /* 0x004be80000100800 */
[----:B---3--:R2:W-:Y:S01]  /*11250*/  STL [R1+0x58], R7 ;  /* 0x0000580701007387 */ /* 0x0085e20000100800 */
[----:B-----5:R-:W-:-:S03]  /*11260*/  IMAD.WIDE R8, R0, 0x2, R22 ;  /* 0x0000000200087825 */ /* 0x020fc600078e0216 */
[----:B------:R-:W3:Y:S01]  /*11270*/  LDL.64 R22, [R1+0xe58] ;  /* 0x000e580001167983 */ /* 0x000ee20000100a00 */
[----:B--2---:R-:W-:-:S03]  /*11280*/  IMAD.WIDE R6, R0, 0x2, R16 ;  /* 0x0000000200067825 */ /* 0x004fc600078e0210 */
[----:B------:R-:W2:Y:S01]  /*11290*/  LDL.64 R16, [R1+0xe50] ;  /* 0x000e500001107983 */ /* 0x000ea20000100a00 */
[----:B-1----:R-:W-:-:S03]  /*112a0*/  IMAD.WIDE R2, R0, 0x2, R14 ;  /* 0x0000000200027825 */ /* 0x002fc600078e020e */
[----:B------:R1:W4:Y:S01]  /*112b0*/  LDG.E.U16 R27, [R6.64] ;  /* 0x00000004061b7981 */ /* 0x000322000c1e1500 */
[----:B0-----:R-:W-:-:S03]  /*112c0*/  IMAD.WIDE R4, R0, 0x2, R24 ;  /* 0x0000000200047825 */ /* 0x001fc600078e0218 */
[----:B------:R0:W5:Y:S04]  /*112d0*/  LDG.E.U16 R26, [R8.64] ;  /* 0x00000004081a7981 */ /* 0x000168000c1e1500 */
[----:B------:R2:W4:Y:S04]  /*112e0*/  LDG.E.U16 R25, [R2.64] ;  /* 0x0000000402197981 */ /* 0x000528000c1e1500 */
[----:B------:R3:W4:Y:S04]  /*112f0*/  LDG.E.U16 R24, [R4.64] ;  /* 0x0000000404187981 */ /* 0x000728000c1e1500 */
[----:B------:R1:W-:Y:S01]  /*11300*/  STL [R1+0x54], R29 ;  /* 0x0000541d01007387 */ /* 0x0003e20000100800 */
[----:B0-----:R-:W-:-:S03]  /*11310*/  IMAD.WIDE R8, R0, 0x2, R18 ;  /* 0x0000000200087825 */ /* 0x001fc600078e0212 */
[----:B------:R-:W4:Y:S01]  /*11320*/  LDL.64 R14, [R1+0xe48] ;  /* 0x000e4800010e7983 */ /* 0x000f220000100a00 */
[----:B-1----:R-:W-:-:S03]  /*11330*/  IMAD.WIDE R6, R0, 0x2, R12 ;  /* 0x0000000200067825 */ /* 0x002fc600078e020c */
[----:B------:R-:W4:Y:S04]  /*11340*/  LDG.E.U16 R9, [R8.64] ;  /* 0x0000000408097981 */ /* 0x000f28000c1e1500 */
[----:B------:R0:W4:Y:S04]  /*11350*/  LDG.E.U16 R29, [R10.64] ;  /* 0x000000040a1d7981 */ /* 0x000128000c1e1500 */
[----:B------:R-:W5:Y:S01]  /*11360*/  LDG.E.U16 R7, [R6.64] ;  /* 0x0000000406077981 */ /* 0x000f62000c1e1500 */
[----:B0-----:R-:W-:-:S04]  /*11370*/  IMAD.WIDE R10, R0, 0x2, R20 ;  /* 0x00000002000a7825 */ /* 0x001fc800078e0214 */
[C---:B--2---:R-:W-:Y:S02]  /*11380*/  IMAD.WIDE R2, R0.reuse, 0x2, R16 ;  /* 0x0000000200027825 */ /* 0x044fe400078e0210 */
[----:B------:R0:W2:Y:S02]  /*11390*/  LDG.E.U16 R17, [R10.64] ;  /* 0x000000040a117981 */ /* 0x0000a4000c1e1500 */
[C---:B---3--:R-:W-:Y:S02]  /*113a0*/  IMAD.WIDE R4, R0.reuse, 0x2, R22 ;  /* 0x0000000200047825 */ /* 0x048fe400078e0216 */
[----:B------:R-:W3:Y:S04]  /*113b0*/  LDG.E.U16 R3, [R2.64] ;  /* 0x0000000402037981 */ /* 0x000ee8000c1e1500 */
[----:B------:R-:W3:Y:S04]  /*113c0*/  LDG.E.U16 R5, [R4.64] ;  /* 0x0000000404057981 */ /* 0x000ee8000c1e1500 */
[----:B----4-:R-:W-:Y:S04]  /*113d0*/  STL [R1+0x4c], R29 ;  /* 0x00004c1d01007387 */ /* 0x010fe80000100800 */
[----:B------:R1:W-:Y:S04]  /*113e0*/  STL [R1+0x50], R28 ;  /* 0x0000501c01007387 */ /* 0x0003e80000100800 */
[----:B------:R-:W4:Y:S04]  /*113f0*/  LDL.64 R20, [R1+0xe38] ;  /* 0x000e380001147983 */ /* 0x000f280000100a00 */
[----:B------:R-:W4:Y:S04]  /*11400*/  LDL.64 R18, [R1+0xe30] ;  /* 0x000e300001127983 */ /* 0x000f280000100a00 */
[----:B-1----:R-:W4:Y:S04]  /*11410*/  LDL.64 R28, [R1+0xe40] ;  /* 0x000e4000011c7983 */ /* 0x002f280000100a00 */
[----:B------:R-:W4:Y:S04]  /*11420*/  LDL.64 R12, [R1+0xe28] ;  /* 0x000e2800010c7983 */ /* 0x000f280000100a00 */
[----:B------:R-:W-:Y:S04]  /*11430*/  STL [R1+0x44], R27 ;  /* 0x0000441b01007387 */ /* 0x000fe80000100800 */
[----:B-----5:R1:W-:Y:S01]  /*11440*/  STL [R1+0x48], R26 ;  /* 0x0000481a01007387 */ /* 0x0203e20000100800 */
[----:B0-----:R-:W-:-:S06]  /*11450*/  IMAD.WIDE R10, R0, 0x2, R14 ;  /* 0x00000002000a7825 */ /* 0x001fcc00078e020e */
[----:B------:R-:W5:Y:S04]  /*11460*/  LDG.E.U16 R11, [R10.64] ;  /* 0x000000040a0b7981 */ /* 0x000f68000c1e1500 */
[----:B-1----:R-:W5:Y:S04]  /*11470*/  LDL.64 R26, [R1+0xe20] ;  /* 0x000e2000011a7983 */ /* 0x002f680000100a00 */
[----:B------:R-:W-:Y:S04]  /*11480*/  STL [R1+0x3c], R25 ;  /* 0x00003c1901007387 */ /* 0x000fe80000100800 */
[----:B------:R0:W-:Y:S04]  /*11490*/  STL [R1+0x40], R24 ;  /* 0x0000401801007387 */ /* 0x0001e80000100800 */
[----:B------:R-:W5:Y:S04]  /*114a0*/  LDL.64 R22, [R1+0xe10] ;  /* 0x000e100001167983 */ /* 0x000f680000100a00 */
[----:B0-----:R-:W5:Y:S04]  /*114b0*/  LDL.64 R24, [R1+0xe18] ;  /* 0x000e180001187983 */ /* 0x001f680000100a00 */
[----:B--2---:R0:W-:Y:S04]  /*114c0*/  STL [R1+0x38], R17 ;  /* 0x0000381101007387 */ /* 0x0041e80000100800 */
[----:B------:R-:W2:Y:S04]  /*114d0*/  LDL.64 R14, [R1+0xe00] ;  /* 0x000e0000010e7983 */ /* 0x000ea80000100a00 */
[----:B0-----:R-:W2:Y:S04]  /*114e0*/  LDL.64 R16, [R1+0xe08] ;  /* 0x000e080001107983 */ /* 0x001ea80000100a00 */
[----:B------:R-:W-:Y:S04]  /*114f0*/  STL [R1+0x34], R9 ;  /* 0x0000340901007387 */ /* 0x000fe80000100800 */
[----:B------:R4:W-:Y:S04]  /*11500*/  STL [R1+0x30], R7 ;  /* 0x0000300701007387 */ /* 0x0009e80000100800 */
[----:B---3--:R0:W-:Y:S04]  /*11510*/  STL [R1+0x2c], R5 ;  /* 0x00002c0501007387 */ /* 0x0081e80000100800 */
[----:B------:R1:W-:Y:S01]  /*11520*/  STL [R1+0x28], R3 ;  /* 0x0000280301007387 */ /* 0x0003e20000100800 */
[----:B----4-:R-:W-:-:S03]  /*11530*/  IMAD.WIDE R6, R0, 0x2, R20 ;  /* 0x0000000200067825 */ /* 0x010fc600078e0214 */
[----:B------:R-:W3:Y:S04]  /*11540*/  LDL.64 R20, [R1+0xdf8] ;  /* 0x000df80001147983 */ /* 0x000ee80000100a00 */
[----:B------:R-:W4:Y:S01]  /*11550*/  LDG.E.U16 R7, [R6.64] ;  /* 0x0000000406077981 */ /* 0x000f22000c1e1500 */
[----:B------:R-:W-:-:S06]  /*11560*/  IMAD.WIDE R8, R0, 0x2, R28 ;  /* 0x0000000200087825 */ /* 0x000fcc00078e021c */
[----:B------:R-:W3:Y:S01]  /*11570*/  LDG.E.U16 R9, [R8.64] ;  /* 0x0000000408097981 */ /* 0x000ee2000c1e1500 */
[----:B0-----:R-:W-:-:S03]  /*11580*/  IMAD.WIDE R4, R0, 0x2, R18 ;  /* 0x0000000200047825 */ /* 0x001fc600078e0212 */
[----:B------:R-:W4:Y:S01]  /*11590*/  LDL.64 R18, [R1+0xdf0] ;  /* 0x000df00001127983 */ /* 0x000f220000100a00 */
[----:B-1----:R-:W-:-:S03]  /*115a0*/  IMAD.WIDE R2, R0, 0x2, R12 ;  /* 0x0000000200027825 */ /* 0x002fc600078e020c */
[----:B------:R-:W4:Y:S04]  /*115b0*/  LDL.64 R12, [R1+0xde8] ;  /* 0x000de800010c7983 */ /* 0x000f280000100a00 */
[----:B------:R0:W4:Y:S04]  /*115c0*/  LDG.E.U16 R29, [R4.64] ;  /* 0x00000004041d7981 */ /* 0x000128000c1e1500 */
[----:B-----5:R1:W-:Y:S04]  /*115d0*/  STL [R1+0x24], R11 ;  /* 0x0000240b01007387 */ /* 0x0203e80000100800 */
[----:B------:R2:W5:Y:S01]  /*115e0*/  LDG.E.U16 R28, [R2.64] ;  /* 0x00000004021c7981 */ /* 0x000562000c1e1500 */
[----:B-1----:R-:W-:-:S04]  /*115f0*/  IMAD.WIDE R10, R0, 0x2, R26 ;  /* 0x00000002000a7825 */ /* 0x002fc800078e021a */
[----:B--2---:R-:W-:-:S04]  /*11600*/  IMAD.WIDE R2, R0, 0x2, R14 ;  /* 0x0000000200027825 */ /* 0x004fc800078e020e */
[C---:B0-----:R-:W-:Y:S01]  /*11610*/  IMAD.WIDE R4, R0.reuse, 0x2, R16 ;  /* 0x0000000200047825 */ /* 0x041fe200078e0210 */
[----:B---3--:R0:W-:Y:S04]  /*11620*/  STL [R1+0x20], R9 ;  /* 0x0000200901007387 */ /* 0x0081e80000100800 */
[----:B----4-:R1:W-:Y:S04]  /*11630*/  STL [R1+0x1c], R7 ;  /* 0x00001c0701007387 */ /* 0x0103e80000100800 */
[----:B------:R-:W2:Y:S01]  /*11640*/  LDL.64 R16, [R1+0xde0] ;  /* 0x000de00001107983 */ /* 0x000ea20000100a00 */
[----:B0-----:R-:W-:-:S03]  /*11650*/  IMAD.WIDE R8, R0, 0x2, R24 ;  /* 0x0000000200087825 */ /* 0x001fc600078e0218 */
[----:B------:R-:W3:Y:S01]  /*11660*/  LDL.64 R14, [R1+0xdd8] ;  /* 0x000dd800010e7983 */ /* 0x000ee20000100a00 */
[----:B-1----:R-:W-:-:S03]  /*11670*/  IMAD.WIDE R6, R0, 0x2, R22 ;  /* 0x0000000200067825 */ /* 0x002fc600078e0216 */
[----:B------:R0:W4:Y:S04]  /*11680*/  LDG.E.U16 R22, [R2.64] ;  /* 0x0000000402167981 */ /* 0x000128000c1e1500 */
[----:B------:R1:W2:Y:S04]  /*11690*/  LDG.E.U16 R26, [R6.64] ;  /* 0x00000004061a7981 */ /* 0x0002a8000c1e1500 */
[----:B------:R5:W2:Y:S01]  /*116a0*/  LDG.E.U16 R23, [R8.64] ;  /* 0x0000000408177981 */ /* 0x000aa2000c1e1500 */
[----:B0-----:R-:W-:-:S03]  /*116b0*/  IMAD.WIDE R2, R0, 0x2, R12 ;  /* 0x0000000200027825 */ /* 0x001fc600078e020c */
[----:B------:R-:W2:Y:S01]  /*116c0*/  LDL.64 R12, [R1+0xdd0] ;  /* 0x000dd000010c7983 */ /* 0x000ea20000100a00 */
[----:B-1----:R-:W-:-:S03]  /*116d0*/  IMAD.WIDE R6, R0, 0x2, R20 ;  /* 0x0000000200067825 */ /* 0x002fc600078e0214 */
[----:B------:R0:W2:Y:S04]  /*116e0*/  LDG.E.U16 R24, [R4.64] ;  /* 0x0000000404187981 */ /* 0x0000a8000c1e1500 */
[----:B-----5:R-:W5:Y:S04]  /*116f0*/  LDL.64 R8, [R1+0xdc8] ;  /* 0x000dc80001087983 */ /* 0x020f680000100a00 */
[----:B------:R1:W-:Y:S04]  /*11700*/  STL [R1+0x18], R29 ;  /* 0x0000181d01007387 */ /* 0x0003e80000100800 */
[----:B------:R3:W2:Y:S04]  /*11710*/  LDG.E.U16 R27, [R2.64] ;  /* 0x00000004021b7981 */ /* 0x0006a8000c1e1500 */
[----:B------:R2:W2:Y:S04]  /*11720*/  LDG.E.U16 R25, [R10.64] ;  /* 0x000000040a197981 */ /* 0x0004a8000c1e1500 */
[----:B-1----:R-:W2:Y:S01]  /*11730*/  LDG.E.U16 R29, [R6.64] ;  /* 0x00000004061d7981 */ /* 0x002ea2000c1e1500 */
[----:B0-----:R-:W-:-:S03]  /*11740*/  IMAD.WIDE R4, R0, 0x2, R18 ;  /* 0x0000000200047825 */ /* 0x001fc600078e0212 */
[----:B--2---:R-:W-:Y:S04]  /*11750*/  STL [R1+0x3430], R29 ;  /* 0x0034301d01007387 */ /* 0x004fe80000100800 */
[----:B------:R0:W-:Y:S04]  /*11760*/  STL [R1+0x14], R28 ;  /* 0x0000141c01007387 */ /* 0x0001e80000100800 */
[----:B0-----:R0:W2:Y:S01]  /*11770*/  LDG.E.U16 R28, [R4.64] ;  /* 0x00000004041c7981 */ /* 0x0010a2000c1e1500 */
[----:B---3--:R-:W-:-:S04]  /*11780*/  IMAD.WIDE R2, R0, 0x2, R14 ;  /* 0x0000000200027825 */ /* 0x008fc800078e020e */
[----:B0-----:R-:W-:Y:S01]  /*11790*/  IMAD.WIDE R4, R0, 0x2, R16 ;  /* 0x0000000200047825 */ /* 0x001fe200078e0210 */
[----:B--2---:R-:W-:Y:S04]  /*117a0*/  STL [R1+0x3434], R28 ;  /* 0x0034341c01007387 */ /* 0x004fe80000100800 */
[----:B------:R-:W-:Y:S04]  /*117b0*/  STL [R1+0x3438], R27 ;  /* 0x0034381b01007387 */ /* 0x000fe80000100800 */
[----:B------:R-:W2:Y:S04]  /*117c0*/  LDL.64 R14, [R1+0xd98] ;  /* 0x000d9800010e7983 */ /* 0x000ea80000100a00 */
[----:B------:R-:W3:Y:S04]  /*117d0*/  LDL.64 R20, [R1+0xd90] ;  /* 0x000d900001147983 */ /* 0x000ee80000100a00 */
[----:B------:R-:W2:Y:S04]  /*117e0*/  LDL.64 R10, [R1+0xdc0] ;  /* 0x000dc000010a7983 */ /* 0x000ea80000100a00 */
[----:B------:R0:W-:Y:S04]  /*117f0*/  STL [R1+0x10], R25 ;  /* 0x0000101901007387 */ /* 0x0001e80000100800 */
[----:B0-----:R-:W2:Y:S04]  /*11800*/  LDG.E.U16 R25, [R4.64] ;  /* 0x0000000404197981 */ /* 0x001ea8000c1e1500 */
[----:B--2---:R0:W-:Y:S04]  /*11810*/  STL [R1+0x343c], R25 ;  /* 0x00343c1901007387 */ /* 0x0041e80000100800 */
[----:B0-----:R-:W2:Y:S04]  /*11820*/  LDL R25, [R1+0x438] ;  /* 0x0004380001197983 */ /* 0x001ea80000100800 */
[----:B------:R0:W-:Y:S04]  /*11830*/  STL [R1+0xc], R23 ;  /* 0x00000c1701007387 */ /* 0x0001e80000100800 */
[----:B0-----:R2:W3:Y:S02]  /*11840*/  LDG.E.U16 R23, [R2.64] ;  /* 0x0000000402177981 */ /* 0x0014e4000c1e1500 */
[----:B--2---:R-:W-:-:S05]  /*11850*/  IMAD.WIDE R2, R25, 0x2, R12 ;  /* 0x0000000219027825 */ /* 0x004fca00078e020c */
[----:B------:R5:W2:Y:S04]  /*11860*/  LDG.E.U16 R18, [R2.64] ;  /* 0x0000000402127981 */ /* 0x000aa8000c1e1500 */
[----:B---3--:R-:W-:Y:S04]  /*11870*/  STL [R1+0x3414], R23 ;  /* 0x0034141701007387 */ /* 0x008fe80000100800 */
[----:B------:R-:W3:Y:S01]  /*11880*/  LDL.64 R12, [R1+0xd88] ;  /* 0x000d8800010c7983 */ /* 0x000ee20000100a00 */
[----:B-----5:R-:W-:-:S03]  /*11890*/  IMAD.WIDE R2, R25, 0x2, R8 ;  /* 0x0000000219027825 */ /* 0x020fc600078e0208 */
[----:B------:R-:W5:Y:S04]  /*118a0*/  LDL.64 R6, [R1+0xd80] ;  /* 0x000d800001067983 */ /* 0x000f680000100a00 */
[----:B------:R0:W2:Y:S01]  /*118b0*/  LDG.E.U16 R16, [R2.64] ;  /* 0x0000000402107981 */ /* 0x0000a2000c1e1500 */
[----:B------:R-:W-:-:S04]  /*118c0*/  IMAD.WIDE R4, R25, 0x2, R10 ;  /* 0x0000000219047825 */ /* 0x000fc800078e020a */
[----:B0-----:R-:W-:-:S05]  /*118d0*/  IMAD.WIDE R2, R25, 0x2, R14 ;  /* 0x0000000219027825 */ /* 0x001fca00078e020e */
[----:B------:R0:W4:Y:S02]  /*118e0*/  LDG.E.U16 R0, [R2.64] ;  /* 0x0000000402007981 */ /* 0x000124000c1e1500 */
[----:B0-----:R-:W-:-:S06]  /*118f0*/  IMAD.WIDE R2, R25, 0x2, R20 ;  /* 0x0000000219027825 */ /* 0x001fcc00078e0214 */
[----:B------:R0:W5:Y:S04]  /*11900*/  LDG.E.U16 R2, [R2.64] ;  /* 0x0000000402027981 */ /* 0x000168000c1e1500 */
[----:B0-----:R3:W5:Y:S02]  /*11910*/  LDG.E.U16 R3, [R4.64] ;  /* 0x0000000404037981 */ /* 0x001764000c1e1500 */
[----:B---3--:R-:W-:-:S06]  /*11920*/  IMAD.WIDE R4, R25, 0x2, R12 ;  /* 0x0000000219047825 */ /* 0x008fcc00078e020c */
[----:B------:R-:W3:Y:S04]  /*11930*/  LDG.E.U16 R4, [R4.64] ;  /* 0x0000000404047981 */ /* 0x000ee8000c1e1500 */
[----:B--2---:R0:W-:Y:S04]  /*11940*/  STL [R1+0x3418], R18 ;  /* 0x0034181201007387 */ /* 0x0041e80000100800 */
[----:B0-----:R-:W2:Y:S04]  /*11950*/  LDL.64 R18, [R1+0xd78] ;  /* 0x000d780001127983 */ /* 0x001ea80000100a00 */
[----:B------:R-:W-:Y:S04]  /*11960*/  STL [R1+0x8], R26 ;  /* 0x0000081a01007387 */ /* 0x000fe80000100800 */
[----:B------:R-:W2:Y:S04]  /*11970*/  LDL.64 R8, [R1+0xd70] ;  /* 0x000d700001087983 */ /* 0x000ea80000100a00 */
[----:B------:R-:W-:Y:S04]  /*11980*/  STL [R1+0x4], R24 ;  /* 0x0000041801007387 */ /* 0x000fe80000100800 */
[----:B----4-:R-:W-:Y:S04]  /*11990*/  STL [R1], R22 ;  /* 0x0000001601007387 */ /* 0x010fe80000100800 */
[----:B------:R-:W-:Y:S04]  /*119a0*/  STL [R1+0x341c], R16 ;  /* 0x00341c1001007387 */ /* 0x000fe80000100800 */
[----:B------:R-:W4:Y:S04]  /*119b0*/  LDL.64 R14, [R1+0xdb8] ;  /* 0x000db800010e7983 */ /* 0x000f280000100a00 */
[----:B------:R-:W-:Y:S04]  /*119c0*/  STL [R1+0x3450], R0 ;  /* 0x0034500001007387 */ /* 0x000fe80000100800 */
[----:B-----5:R-:W-:Y:S04]  /*119d0*/  STL [R1+0x3454], R2 ;  /* 0x0034540201007387 */ /* 0x020fe80000100800 */
[----:B------:R-:W5:Y:S04]  /*119e0*/  LDL.64 R10, [R1+0xd68] ;  /* 0x000d6800010a7983 */ /* 0x000f680000100a00 */
[----:B------:R0:W-:Y:S04]  /*119f0*/  STL [R1+0x3420], R3 ;  /* 0x0034200301007387 */ /* 0x0001e80000100800 */
[----:B---3--:R-:W-:Y:S04]  /*11a00*/  STL [R1+0x3458], R4 ;  /* 0x0034580401007387 */ /* 0x008fe80000100800 */
[----:B------:R-:W3:Y:S01]  /*11a10*/  LDL.64 R12, [R1+0xd60] ;  /* 0x000d6000010c7983 */ /* 0x000ee20000100a00 */
[----:B------:R-:W-:-:S03]  /*11a20*/  IMAD.WIDE R6, R25, 0x2, R6 ;  /* 0x0000000219067825 */ /* 0x000fc600078e0206 */
[----:B0-----:R-:W3:Y:S04]  /*11a30*/  LDL.64 R2, [R1+0xdb0] ;  /* 0x000db00001027983 */ /* 0x001ee80000100a00 */
[----:B------:R2:W3:Y:S02]  /*11a40*/  LDG.E.U16 R5, [R6.64] ;  /* 0x0000000406057981 */ /* 0x0004e4000c1e1500 */
[----:B--2---:R-:W-:-:S04]  /*11a50*/  IMAD.WIDE R6, R25, 0x2, R18 ;  /* 0x0000000219067825 */ /* 0x004fc800078e0212 */
[C---:B------:R-:W-:Y:S02]  /*11a60*/  IMAD.WIDE R8, R25.reuse, 0x2, R8 ;  /* 0x0000000219087825 */ /* 0x040fe400078e0208 */
[----:B------:R0:W2:Y:S04]  /*11a70*/  LDG.E.U16 R6, [R6.64] ;  /* 0x0000000406067981 */ /* 0x0000a8000c1e1500 */
[----:B0-----:R4:W2:Y:S02]  /*11a80*/  LDG.E.U16 R7, [R8.64] ;  /* 0x0000000408077981 */ /* 0x0018a4000c1e1500 */
[----:B----4-:R-:W-:-:S04]  /*11a90*/  IMAD.WIDE R8, R25, 0x2, R14 ;  /* 0x0000000219087825 */ /* 0x010fc800078e020e */
[C---:B-----5:R-:W-:Y:S02]  /*11aa0*/  IMAD.WIDE R10, R25.reuse, 0x2, R10 ;  /* 0x00000002190a7825 */ /* 0x060fe400078e020a */
[----:B------:R0:W4:Y:S04]  /*11ab0*/  LDG.E.U16 R8, [R8.64] ;  /* 0x0000000408087981 */ /* 0x000128000c1e1500 */
[----:B0-----:R3:W5:Y:S02]  /*11ac0*/  LDG.E.U16 R9, [R10.64] ;  /* 0x000000040a097981 */ /* 0x001764000c1e1500 */
[----:B---3--:R-:W-:-:S06]  /*11ad0*/  IMAD.WIDE R10, R25, 0x2, R12 ;  /* 0x00000002190a7825 */ /* 0x008fcc00078e020c */
[----:B------:R0:W3:Y:S04]  /*11ae0*/  LDG.E.U16 R10, [R10.64] ;  /* 0x000000040a0a7981 */ /* 0x0000e8000c1e1500 */
[----:B------:R-:W-:Y:S04]  /*11af0*/  STL [R1+0x345c], R5 ;  /* 0x00345c0501007387 */ /* 0x000fe80000100800 */
[----:B--2---:R-:W-:Y:S04]  /*11b00*/  STL [R1+0x3440], R6 ;  /* 0x0034400601007387 */ /* 0x004fe80000100800 */
[----:B------:R1:W-:Y:S04]  /*11b10*/  STL [R1+0x3444], R7 ;  /* 0x0034440701007387 */ /* 0x0003e80000100800 */
[----:B------:R-:W2:Y:S04]  /*11b20*/  LDL.64 R20, [R1+0xd58] ;  /* 0x000d580001147983 */ /* 0x000ea80000100a00 */
[----:B------:R-:W2:Y:S04]  /*11b30*/  LDL.64 R14, [R1+0xd50] ;  /* 0x000d5000010e7983 */ /* 0x000ea80000100a00 */
[----:B----4-:R-:W-:Y:S04]  /*11b40*/  STL [R1+0x3400], R8 ;  /* 0x0034000801007387 */ /* 0x010fe80000100800 */
[----:B------:R-:W4:Y:S04]  /*11b50*/  LDL.64 R16, [R1+0xd48] ;  /* 0x000d480001107983 */ /* 0x000f280000100a00 */
[----:B------:R-:W4:Y:S04]  /*11b60*/  LDL.64 R18, [R1+0xd40] ;  /* 0x000d400001127983 */ /* 0x000f280000100a00 */
[----:B-----5:R5:W-:Y:S01]  /*11b70*/  STL [R1+0x3448], R9 ;  /* 0x0034480901007387 */ /* 0x020be20000100800 */
[----:B------:R-:W-:-:S05]  /*11b80*/  IMAD.WIDE R12, R25, 0x2, R2 ;  /* 0x00000002190c7825 */ /* 0x000fca00078e0202 */
[----:B0-----:R2:W5:Y:S04]  /*11b90*/  LDG.E.U16 R11, [R12.64] ;  /* 0x000000040c0b7981 */ /* 0x001568000c1e1500 */
[----:B---3--:R-:W-:Y:S04]  /*11ba0*/  STL [R1+0x344c], R10 ;  /* 0x00344c0a01007387 */ /* 0x008fe80000100800 */
[----:B-1----:R-:W3:Y:S04]  /*11bb0*/  LDL.64 R6, [R1+0xda8] ;  /* 0x000da80001067983 */ /* 0x002ee80000100a00 */
[----:B------:R-:W5:Y:S04]  /*11bc0*/  LDL.64 R4, [R1+0xd38] ;  /* 0x000d380001047983 */ /* 0x000f680000100a00 */
[----:B------:R-:W5:Y:S01]  /*11bd0*/  LDL.64 R2, [R1+0xd30] ;  /* 0x000d300001027983 */ /* 0x000f620000100a00 */
[----:B--2---:R-:W-:-:S04]  /*11be0*/  IMAD.WIDE R12, R25, 0x2, R20 ;  /* 0x00000002190c7825 */ /* 0x004fc800078e0214 */
[C---:B------:R-:W-:Y:S02]  /*11bf0*/  IMAD.WIDE R14, R25.reuse, 0x2, R14 ;  /* 0x00000002190e7825 */ /* 0x040fe400078e020e */
[----:B------:R0:W2:Y:S04]  /*11c00*/  LDG.E.U16 R12, [R12.64] ;  /* 0x000000040c0c7981 */ /* 0x0000a8000c1e1500 */
[----:B0-----:R4:W2:Y:S02]  /*11c10*/  LDG.E.U16 R13, [R14.64] ;  /* 0x000000040e0d7981 */ /* 0x0018a4000c1e1500 */
[----:B----4-:R-:W-:-:S05]  /*11c20*/  IMAD.WIDE R14, R25, 0x2, R16 ;  /* 0x00000002190e7825 */ /* 0x010fca00078e0210 */
[----:B------:R0:W4:Y:S02]  /*11c30*/  LDG.E.U16 R17, [R14.64] ;  /* 0x000000040e117981 */ /* 0x000124000c1e1500 */
[----:B0-----:R-:W-:-:S05]  /*11c40*/  IMAD.WIDE R14, R25, 0x2, R18 ;  /* 0x00000002190e7825 */ /* 0x001fca00078e0212 */
[----:B------:R3:W4:Y:S02]  /*11c50*/  LDG.E.U16 R19, [R14.64] ;  /* 0x000000040e137981 */ /* 0x000724000c1e1500 */
[----:B---3--:R-:W-:-:S05]  /*11c60*/  IMAD.WIDE R14, R25, 0x2, R6 ;  /* 0x00000002190e7825 */ /* 0x008fca00078e0206 */
[----:B------:R5:W3:Y:S02]  /*11c70*/  LDG.E.U16 R20, [R14.64] ;  /* 0x000000040e147981 */ /* 0x000ae4000c1e1500 */
[----:B-----5:R-:W-:-:S05]  /*11c80*/  IMAD.WIDE R14, R25, 0x2, R4 ;  /* 0x00000002190e7825 */ /* 0x020fca00078e0204 */
[----:B------:R0:W5:Y:S02]  /*11c90*/  LDG.E.U16 R21, [R14.64] ;  /* 0x000000040e157981 */ /* 0x000164000c1e1500 */
[----:B0-----:R-:W-:-:S05]  /*11ca0*/  IMAD.WIDE R14, R25, 0x2, R2 ;  /* 0x00000002190e7825 */ /* 0x001fca00078e0202 */
[----:B------:R-:W5:Y:S04]  /*11cb0*/  LDG.E.U16 R22, [R14.64] ;  /* 0x000000040e167981 */ /* 0x000f68000c1e1500 */
[----:B------:R-:W-:Y:S04]  /*11cc0*/  STL [R1+0x3404], R11 ;  /* 0x0034040b01007387 */ /* 0x000fe80000100800 */
[----:B--2---:R-:W-:Y:S04]  /*11cd0*/  STL [R1+0x3424], R12 ;  /* 0x0034240c01007387 */ /* 0x004fe80000100800 */
[----:B------:R0:W-:Y:S04]  /*11ce0*/  STL [R1+0x3428], R13 ;  /* 0x0034280d01007387 */ /* 0x0001e80000100800 */
[----:B----4-:R-:W-:Y:S04]  /*11cf0*/  STL [R1+0x342c], R17 ;  /* 0x00342c1101007387 */ /* 0x010fe80000100800 */
[----:B------:R-:W2:Y:S04]  /*11d00*/  LDL.64 R8, [R1+0xda0] ;  /* 0x000da00001087983 */ /* 0x000ea80000100a00 */
[----:B---3--:R-:W-:Y:S04]  /*11d10*/  STL [R1+0x3408], R20 ;  /* 0x0034081401007387 */ /* 0x008fe80000100800 */
[----:B-----5:R1:W-:Y:S04]  /*11d20*/  STL [R1+0x340c], R21 ;  /* 0x00340c1501007387 */ /* 0x0203e80000100800 */
[----:B0-----:R-:W3:Y:S04]  /*11d30*/  LDL.64 R12, [R1+0xd28] ;  /* 0x000d2800010c7983 */ /* 0x001ee80000100a00 */
[----:B------:R-:W4:Y:S04]  /*11d40*/  LDL.64 R6, [R1+0xd20] ;  /* 0x000d200001067983 */ /* 0x000f280000100a00 */
[----:B------:R-:W5:Y:S04]  /*11d50*/  LDL.LU R5, [R1+0x18c] ;  /* 0x00018c0001057983 */ /* 0x000f680000300800 */
[----:B------:R-:W4:Y:S04]  /*11d60*/  LDL.LU R4, [R1+0x188] ;  /* 0x0001880001047983 */ /* 0x000f280000300800 */
[----:B------:R-:W4:Y:S04]  /*11d70*/  LDL.LU R2, [R1+0x14c] ;  /* 0x00014c0001027983 */ /* 0x000f280000300800 */
[----:B------:R-:W5:Y:S04]  /*11d80*/  LDL.LU R27, [R1+0x148] ;  /* 0x00014800011b7983 */ /* 0x000f680000300800 */
[----:B------:R0:W-:Y:S04]  /*11d90*/  STL [R1+0x3410], R22 ;  /* 0x0034101601007387 */ /* 0x0001e80000100800 */
[----:B------:R-:W5:Y:S04]  /*11da0*/  LDL.LU R28, [R1+0x10c] ;  /* 0x00010c00011c7983 */ /* 0x000f680000300800 */
[----:B------:R-:W5:Y:S04]  /*11db0*/  LDL.LU R29, [R1+0x108] ;  /* 0x00010800011d7983 */ /* 0x000f680000300800 */
[----:B------:R-:W5:Y:S01]  /*11dc0*/  LDL.LU R0, [R1+0xcc] ;  /* 0x0000cc0001007983 */ /* 0x000f620000300800 */
[----:B--2---:R-:W-:-:S03]  /*11dd0*/  IMAD.WIDE R14, R25, 0x2, R8 ;  /* 0x00000002190e7825 */ /* 0x004fc600078e0208 */
[----:B------:R-:W2:Y:S04]  /*11de0*/  S2R R16, SR_TID.X ;  /* 0x0000000000107919 */ /* 0x000ea80000002100 */
[----:B------:R3:W5:Y:S04]  /*11df0*/  LDG.E.U16 R24, [R14.64] ;  /* 0x000000040e187981 */ /* 0x000768000c1e1500 */
[----:B------:R-:W5:Y:S04]  /*11e00*/  LDL.LU R10, [R1+0xc8] ;  /* 0x0000c800010a7983 */ /* 0x000f680000300800 */
[----:B------:R-:W5:Y:S04]  /*11e10*/  LDL.LU R8, [R1+0x8c] ;  /* 0x00008c0001087983 */ /* 0x000f680000300800 */
[----:B------:R-:W5:Y:S04]  /*11e20*/  LDL.LU R3, [R1+0x88] ;  /* 0x0000880001037983 */ /* 0x000f680000300800 */
[----:B-1----:R-:W5:Y:S04]  /*11e30*/  LDL.LU R21, [R1+0x48] ;  /* 0x0000480001157983 */ /* 0x002f680000300800 */
[----:B------:R-:W5:Y:S01]  /*11e40*/  LDL.LU R20, [R1+0xc] ;  /* 0x00000c0001147983 */ /* 0x000f620000300800 */
[----:B--2---:R-:W-:-:S03]  /*11e50*/  LOP3.LUT R18, R16, 0xff, RZ, 0xc0, !PT ;  /* 0x000000ff10127812 */ /* 0x004fc600078ec0ff */
[----:B------:R-:W2:Y:S01]  /*11e60*/  LDL.LU R17, [R1+0x8] ;  /* 0x0000080001117983 */ /* 0x000ea20000300800 */
[----:B0-----:R-:W-:Y:S01]  /*11e70*/  SHF.L.U32 R22, R18, 0x1, RZ ;  /* 0x0000000112167819 */ /* 0x001fe200000006ff */
[C---:B---3--:R-:W-:Y:S02]  /*11e80*/  IMAD.WIDE R14, R25.reuse, 0x2, R12 ;  /* 0x00000002190e7825 */ /* 0x048fe400078e020c */
[----:B------:R-:W3:Y:S04]  /*11e90*/  LDL.LU R13, [R1+0x184] ;  /* 0x00018400010d7983 */ /* 0x000ee80000300800 */
[----:B------:R4:W2:Y:S04]  /*11ea0*/  LDG.E.U16 R26, [R14.64] ;  /* 0x000000040e1a7981 */ /* 0x0008a8000c1e1500 */
[----:B------:R-:W2:Y:S04]  /*11eb0*/  LDL.LU R12, [R1+0x180] ;  /* 0x00018000010c7983 */ /* 0x000ea80000300800 */
[----:B------:R-:W2:Y:S01]  /*11ec0*/  LDL.LU R11, [R1+0x144] ;  /* 0x00014400010b7983 */ /* 0x000ea20000300800 */
[----:B----4-:R-:W-:-:S03]  /*11ed0*/  IMAD.WIDE R14, R25, 0x2, R6 ;  /* 0x00000002190e7825 */ /* 0x010fc600078e0206 */
[----:B------:R-:W4:Y:S04]  /*11ee0*/  LDL.LU R9, [R1+0x140] ;  /* 0x0001400001097983 */ /* 0x000f280000300800 */
[----:B------:R0:W2:Y:S04]  /*11ef0*/  LDG.E.U16 R14, [R14.64] ;  /* 0x000000040e0e7981 */ /* 0x0000a8000c1e1500 */
[----:B------:R-:W-:Y:S06]  /*11f00*/  BAR.SYNC.DEFER_BLOCKING 0x0 ;  /* 0x0000000000007b1d */ /* 0x000fec0000010000 */
[----:B------:R-:W2:Y:S04]  /*11f10*/  LDL.LU R7, [R1+0x104] ;  /* 0x0001040001077983 */ /* 0x000ea80000300800 */
[----:B------:R-:W2:Y:S04]  /*11f20*/  LDL.LU R6, [R1+0x100] ;  /* 0x0001000001067983 */ /* 0x000ea80000300800 */
[----:B------:R-:W2:Y:S04]  /*11f30*/  LDL.LU R23, [R1+0xc4] ;  /* 0x0000c40001177983 */ /* 0x000ea80000300800 */
[----:B------:R-:W2:Y:S04]  /*11f40*/  LDL.LU R25, [R1+0xc0] ;  /* 0x0000c00001197983 */ /* 0x000ea80000300800 */
[----:B0-----:R-:W2:Y:S04]  /*11f50*/  LDL.LU R15, [R1+0x4c] ;  /* 0x00004c00010f7983 */ /* 0x001ea80000300800 */
[----:B-----5:R0:W-:Y:S04]  /*11f60*/  STS.U16 [R22+0x20000], R5 ;  /* 0x0200000516007388 */ /* 0x0201e80000000400 */
[----:B------:R1:W-:Y:S04]  /*11f70*/  STS.U16 [R22+0x20200], R4 ;  /* 0x0202000416007388 */ /* 0x0003e80000000400 */
[----:B------:R5:W-:Y:S04]  /*11f80*/  STS.U16 [R22+0x22000], R2 ;  /* 0x0220000216007388 */ /* 0x000be80000000400 */
[----:B0-----:R-:W3:Y:S04]  /*11f90*/  LDL.LU R5, [R1+0x345c] ;  /* 0x00345c0001057983 */ /* 0x001ee80000300800 */
[----:B-1----:R-:W3:Y:S04]  /*11fa0*/  LDL.LU R4, [R1+0x3458] ;  /* 0x0034580001047983 */ /* 0x002ee80000300800 */
[----:B-----5:R-:W5:Y:S04]  /*11fb0*/  LDL.LU R2, [R1+0x3454] ;  /* 0x0034540001027983 */ /* 0x020f680000300800 */
[----:B------:R0:W-:Y:S04]  /*11fc0*/  STS.U16 [R22+0x22200], R27 ;  /* 0x0222001b16007388 */ /* 0x0001e80000000400 */
[----:B------:R1:W-:Y:S04]  /*11fd0*/  STS.U16 [R22+0x24000], R28 ;  /* 0x0240001c16007388 */ /* 0x0003e80000000400 */
[----:B------:R1:W-:Y:S04]  /*11fe0*/  STS.U16 [R22+0x24200], R29 ;  /* 0x0242001d16007388 */ /* 0x0003e80000000400 */
[----:B0-----:R-:W3:Y:S04]  /*11ff0*/  LDL.LU R27, [R1+0x84] ;  /* 0x00008400011b7983 */ /* 0x001ee80000300800 */
[----:B-1----:R-:W3:Y:S04]  /*12000*/  LDL.LU R28, [R1+0x80] ;  /* 0x00008000011c7983 */ /* 0x002ee80000300800 */
[----:B------:R-:W3:Y:S04]  /*12010*/  LDL.LU R29, [R1+0x44] ;  /* 0x00004400011d7983 */ /* 0x000ee80000300800 */
[----:B------:R0:W-:Y:S04]  /*12020*/  STS.U16 [R22+0x26000], R0 ;  /* 0x0260000016007388 */ /* 0x0001e80000000400 */
[----:B0-----:R-:W3:Y:S04]  /*12030*/  LDL.LU R0, [R1+0x3450] ;  /* 0x0034500001007983 */ /* 0x001ee80000300800 */
[----:B------:R0:W-:Y:S02]  /*12040*/  STS.U16 [R22+0x26200], R10 ;  /* 0x0262000a16007388 */ /* 0x0001e40000000400 */
[----:B0-----:R-:W-:-:S02]  /*12050*/  LOP3.LUT R10, R16, 0xff, RZ, 0xc0, !PT ;  /* 0x000000ff100a7812 */ /* 0x001fc400078ec0ff */
[----:B------:R0:W-:Y:S03]  /*12060*/  STS.U16 [R22+0x28000], R8 ;  /* 0x0280000816007388 */ /* 0x0001e60000000400 */
[----:B------:R-:W-:Y:S01]  /*12070*/  IMAD.SHL.U32 R10, R10, 0x2, RZ ;  /* 0x000000020a0a7824 */ /* 0x000fe200078e00ff */
[----:B------:R1:W-:Y:S04]  /*12080*/  STS.U16 [R22+0x28200], R3 ;  /* 0x0282000316007388 */ /* 0x0003e80000000400 */
[----:B------:R-:W-:Y:S01]  /*12090*/  LOP3.LUT R10, R10, 0x10, RZ, 0x3c, !PT ;  /* 0x000000100a0a7812 */ /* 0x000fe200078e3cff */
[----:B0-----:R-:W4:Y:S04]  /*120a0*/  LDL.LU R8, [R1+0x40] ;  /* 0x0000400001087983 */ /* 0x001f280000300800 */
[----:B-1----:R-:W4:Y:S04]  /*120b0*/  LDL.LU R3, [R1+0x4] ;  /* 0x0000040001037983 */ /* 0x002f280000300800 */
[----:B------:R-:W4:Y:S04]  /*120c0*/  LDL.LU R16, [R1] ;  /* 0x0000000001107983 */ /* 0x000f280000300800 */
[----:B--2---:R-:W-:Y:S04]  /*120d0*/  STS.U16 [R22+0x2a000], R15 ;  /* 0x02a0000f16007388 */ /* 0x004fe80000000400 */
[----:B------:R-:W-:Y:S04]  /*120e0*/  STS.U16 [R22+0x2a200], R21 ;  /* 0x02a2001516007388 */ /* 0x000fe80000000400 */
[----:B------:R-:W-:Y:S04]  /*120f0*/  STS.U16 [R22+0x2c000], R20 ;  /* 0x02c0001416007388 */ /* 0x000fe80000000400 */
[----:B------:R-:W-:Y:S04]  /*12100*/  STS.U16 [R22+0x2c200], R17 ;  /* 0x02c2001116007388 */ /* 0x000fe80000000400 */
[----:B---3--:R-:W-:Y:S04]  /*12110*/  STS.U16 [R22+0x2e000], R0 ;  /* 0x02e0000016007388 */ /* 0x008fe80000000400 */
[----:B-----5:R-:W-:Y:S04]  /*12120*/  STS.U16 [R22+0x2e200], R2 ;  /* 0x02e2000216007388 */ /* 0x020fe80000000400 */
[----:B------:R-:W-:Y:S04]  /*12130*/  STS.U16 [R10+0x20400], R13 ;  /* 0x0204000d0a007388 */ /* 0x000fe80000000400 */
[----:B------:R-:W-:Y:S04]  /*12140*/  STS.U16 [R10+0x20600], R12 ;  /* 0x0206000c0a007388 */ /* 0x000fe80000000400 */
[----:B------:R-:W-:Y:S04]  /*12150*/  STS.U16 [R10+0x22400], R11 ;  /* 0x0224000b0a007388 */ /* 0x000fe80000000400 */
[----:B----4-:R0:W-:Y:S04]  /*12160*/  STS.U16 [R10+0x22600], R9 ;  /* 0x022600090a007388 */ /* 0x0101e80000000400 */
[----:B------:R1:W-:Y:S04]  /*12170*/  STS.U16 [R10+0x24400], R7 ;  /* 0x024400070a007388 */ /* 0x0003e80000000400 */
[----:B------:R2:W-:Y:S04]  /*12180*/  STS.U16 [R10+0x24600], R6 ;  /* 0x024600060a007388 */ /* 0x0005e80000000400 */
[----:B0-----:R-:W3:Y:S04]  /*12190*/  LDL.LU R9, [R1+0x17c] ;  /* 0x00017c0001097983 */ /* 0x001ee80000300800 */
[----:B-1----:R-:W4:Y:S04]  /*121a0*/  LDL.LU R7, [R1+0x178] ;  /* 0x0001780001077983 */ /* 0x002f280000300800 */
[----:B------:R0:W-:Y:S04]  /*121b0*/  STS.U16 [R10+0x26400], R23 ;  /* 0x026400170a007388 */ /* 0x0001e80000000400 */
[----:B--2---:R-:W2:Y:S04]  /*121c0*/  LDL.LU R6, [R1+0x13c] ;  /* 0x00013c0001067983 */ /* 0x004ea80000300800 */
[----:B------:R1:W-:Y:S04]  /*121d0*/  STS.U16 [R10+0x26600], R25 ;  /* 0x026600190a007388 */ /* 0x0003e80000000400 */
[----:B0-----:R-:W5:Y:S04]  /*121e0*/  LDL.LU R23, [R1+0x138] ;  /* 0x0001380001177983 */ /* 0x001f680000300800 */
[----:B------:R-:W5:Y:S04]  /*121f0*/  LDL.LU R20, [R1+0xfc] ;  /* 0x0000fc0001147983 */ /* 0x000f680000300800 */
[----:B------:R-:W5:Y:S04]  /*12200*/  LDL.LU R11, [R1+0xf8] ;  /* 0x0000f800010b7983 */ /* 0x000f680000300800 */
[----:B------:R0:W-:Y:S04]  /*12210*/  STS.U16 [R10+0x28400], R27 ;  /* 0x0284001b0a007388 */ /* 0x0001e80000000400 */
[----:B-1----:R-:W5:Y:S04]  /*12220*/  LDL.LU R25, [R1+0xbc] ;  /* 0x0000bc0001197983 */ /* 0x002f680000300800 */
[----:B------:R1:W-:Y:S04]  /*12230*/  STS.U16 [R10+0x28600], R28 ;  /* 0x0286001c0a007388 */ /* 0x0003e80000000400 */
[----:B0-----:R-:W5:Y:S04]  /*12240*/  LDL.LU R27, [R1+0xb8] ;  /* 0x0000b800011b7983 */ /* 0x001f680000300800 */
[----:B------:R0:W-:Y:S04]  /*12250*/  STS.U16 [R10+0x2a400], R29 ;  /* 0x02a4001d0a007388 */ /* 0x0001e80000000400 */
[----:B-1----:R-:W5:Y:S04]  /*12260*/  LDL.LU R28, [R1+0x7c] ;  /* 0x00007c00011c7983 */ /* 0x002f680000300800 */
[----:B0-----:R-:W5:Y:S04]  /*12270*/  LDL.LU R29, [R1+0x78] ;  /* 0x00007800011d7983 */ /* 0x001f680000300800 */
[----:B------:R-:W5:Y:S04]  /*12280*/  LDL.LU R0, [R1+0x174] ;  /* 0x0001740001007983 */ /* 0x000f680000300800 */
[----:B------:R0:W-:Y:S04]  /*12290*/  STS.U16 [R10+0x2a600], R8 ;  /* 0x02a600080a007388 */ /* 0x0001e80000000400 */
[----:B------:R-:W5:Y:S04]  /*122a0*/  LDL.LU R15, [R1+0x170] ;  /* 0x00017000010f7983 */ /* 0x000f680000300800 */
[----:B------:R-:W5:Y:S01]  /*122b0*/  LDL.LU R21, [R1+0x134] ;  /* 0x0001340001157983 */ /* 0x000f620000300800 */
[----:B0-----:R-:W-:-:S03]  /*122c0*/  SHF.L.U32 R8, R18, 0x1, RZ ;  /* 0x0000000112087819 */ /* 0x001fc600000006ff */
[----:B------:R-:W5:Y:S01]  /*122d0*/  LDL.LU R17, [R1+0x130] ;  /* 0x0001300001117983 */ /* 0x000f620000300800 */
[----:B------:R-:W-:-:S03]  /*122e0*/  LOP3.LUT R2, R8, 0x20, RZ, 0x3c, !PT ;  /* 0x0000002008027812 */ /* 0x000fc600078e3cff */
[----:B------:R-:W5:Y:S04]  /*122f0*/  LDL.LU R13, [R1+0xf4] ;  /* 0x0000f400010d7983 */ /* 0x000f680000300800 */
[----:B------:R0:W-:Y:S04]  /*12300*/  STS.U16 [R10+0x2c400], R3 ;  /* 0x02c400030a007388 */ /* 0x0001e80000000400 */
[----:B------:R-:W5:Y:S04]  /*12310*/  LDL.LU R12, [R1+0xf0] ;  /* 0x0000f000010c7983 */ /* 0x000f680000300800 */
[----:B------:R1:W-:Y:S04]  /*12320*/  STS.U16 [R10+0x2c600], R16 ;  /* 0x02c600100a007388 */ /* 0x0003e80000000400 */
[----:B0-----:R-:W5:Y:S04]  /*12330*/  LDL.LU R3, [R1+0xb4] ;  /* 0x0000b40001037983 */ /* 0x001f680000300800 */
[----:B------:R0:W-:Y:S04]  /*12340*/  STS.U16 [R10+0x2e400], R4 ;  /* 0x02e400040a007388 */ /* 0x0001e80000000400 */
[----:B-1----:R-:W5:Y:S04]  /*12350*/  LDL.LU R16, [R1+0xb0] ;  /* 0x0000b00001107983 */ /* 0x002f680000300800 */
[----:B------:R-:W5:Y:S04]  /*12360*/  LDL.LU R18, [R1+0x74] ;  /* 0x0000740001127983 */ /* 0x000f680000300800 */
[----:B0-----:R-:W5:Y:S04]  /*12370*/  LDL.LU R4, [R1+0x38] ;  /* 0x0000380001047983 */ /* 0x001f680000300800 */
[----:B------:R0:W-:Y:S04]  /*12380*/  STS.U16 [R10+0x2e600], R5 ;  /* 0x02e600050a007388 */ /* 0x0001e80000000400 */
[----:B0-----:R-:W5:Y:S04]  /*12390*/  LDL.LU R10, [R1+0x344c] ;  /* 0x00344c00010a7983 */ /* 0x001f680000300800 */
[----:B------:R-:W5:Y:S04]  /*123a0*/  LDL.LU R5, [R1+0x3c] ;  /* 0x00003c0001057983 */ /* 0x000f680000300800 */
[----:B---3--:R0:W-:Y:S04]  /*123b0*/  STS.U16 [R2+0x20800], R9 ;  /* 0x0208000902007388 */ /* 0x0081e80000000400 */
[----:B----4-:R1:W-:Y:S04]  /*123c0*/  STS.U16 [R2+0x20a00], R7 ;  /* 0x020a000702007388 */ /* 0x0103e80000000400 */
[----:B0-----:R-:W3:Y:S04]  /*123d0*/  LDL.LU R9, [R1+0x3448] ;  /* 0x0034480001097983 */ /* 0x001ee80000300800 */
[----:B-1----:R-:W4:Y:S04]  /*123e0*/  LDL.LU R7, [R1+0x3444] ;  /* 0x0034440001077983 */ /* 0x002f280000300800 */
[----:B--2---:R0:W-:Y:S04]  /*123f0*/  STS.U16 [R2+0x22800], R6 ;  /* 0x0228000602007388 */ /* 0x0041e80000000400 */
[----:B-----5:R1:W-:Y:S04]  /*12400*/  STS.U16 [R2+0x22a00], R23 ;  /* 0x022a001702007388 */ /* 0x0203e80000000400 */
[----:B------:R2:W-:Y:S04]  /*12410*/  STS.U16 [R2+0x24800], R20 ;  /* 0x0248001402007388 */ /* 0x0005e80000000400 */
[----:B0-----:R-:W5:Y:S04]  /*12420*/  LDL.LU R6, [R1+0x3440] ;  /* 0x0034400001067983 */ /* 0x001f680000300800 */
[----:B-1----:R-:W3:Y:S04]  /*12430*/  LDL.LU R23, [R1+0x70] ;  /* 0x0000700001177983 */ /* 0x002ee80000300800 */
[----:B------:R0:W-:Y:S04]  /*12440*/  STS.U16 [R2+0x24a00], R11 ;  /* 0x024a000b02007388 */ /* 0x0001e80000000400 */
[----:B--2---:R-:W2:Y:S04]  /*12450*/  LDL.LU R20, [R1+0x34] ;  /* 0x0000340001147983 */ /* 0x004ea80000300800 */
        /* <DEDUP_REMOVED lines=8> */
[----:B0-----:R-:W2:Y:S01]  /*124e0*/  LDL.LU R29, [R1+0x3430] ;  /* 0x00343000011d7983 */ /* 0x001ea20000300800 */
[----:B------:R-:W-:-:S03]  /*124f0*/  LOP3.LUT R8, R8, 0x30, RZ, 0x3c, !PT ;  /* 0x0000003008087812 */ /* 0x000fc600078e3cff */
[----:B------:R-:W-:Y:S04]  /*12500*/  STS.U16 [R2+0x2a800], R5 ;  /* 0x02a8000502007388 */ /* 0x000fe80000000400 */
[----:B------:R-:W-:Y:S04]  /*12510*/  STS.U16 [R2+0x2aa00], R4 ;  /* 0x02aa000402007388 */ /* 0x000fe80000000400 */
[----:B--2---:R-:W-:Y:S04]  /*12520*/  STS.U16 [R2+0x2c800], R29 ;  /* 0x02c8001d02007388 */ /* 0x004fe80000000400 */
[----:B------:R-:W-:Y:S04]  /*12530*/  STS.U16 [R2+0x2ca00], R28 ;  /* 0x02ca001c02007388 */ /* 0x000fe80000000400 */
[----:B-----5:R-:W-:Y:S04]  /*12540*/  STS.U16 [R2+0x2e800], R6 ;  /* 0x02e8000602007388 */ /* 0x020fe80000000400 */
[----:B----4-:R-:W-:Y:S04]  /*12550*/  STS.U16 [R2+0x2ea00], R7 ;  /* 0x02ea000702007388 */ /* 0x010fe80000000400 */
[----:B------:R-:W-:Y:S04]  /*12560*/  STS.U16 [R8+0x20c00], R0 ;  /* 0x020c000008007388 */ /* 0x000fe80000000400 */
[----:B------:R-:W-:Y:S04]  /*12570*/  STS.U16 [R8+0x20e00], R15 ;  /* 0x020e000f08007388 */ /* 0x000fe80000000400 */
[----:B------:R-:W-:Y:S04]  /*12580*/  STS.U16 [R8+0x22c00], R21 ;  /* 0x022c001508007388 */ /* 0x000fe80000000400 */
[----:B------:R0:W-:Y:S04]  /*12590*/  STS.U16 [R8+0x22e00], R17 ;  /* 0x022e001108007388 */ /* 0x0001e80000000400 */
[----:B------:R1:W-:Y:S04]  /*125a0*/  STS.U16 [R8+0x24c00], R13 ;  /* 0x024c000d08007388 */ /* 0x0003e80000000400 */
[----:B------:R2:W-:Y:S04]  /*125b0*/  STS.U16 [R8+0x24e00], R12 ;  /* 0x024e000c08007388 */ /* 0x0005e80000000400 */
[----:B0-----:R-:W4:Y:S04]  /*125c0*/  LDL.LU R17, [R1+0x16c] ;  /* 0x00016c0001117983 */ /* 0x001f280000300800 */
[----:B-1----:R-:W5:Y:S04]  /*125d0*/  LDL.LU R13, [R1+0x168] ;  /* 0x00016800010d7983 */ /* 0x002f680000300800 */
[----:B------:R0:W-:Y:S04]  /*125e0*/  STS.U16 [R8+0x26c00], R3 ;  /* 0x026c000308007388 */ /* 0x0001e80000000400 */
[----:B--2---:R-:W2:Y:S04]  /*125f0*/  LDL.LU R12, [R1+0x12c] ;  /* 0x00012c00010c7983 */ /* 0x004ea80000300800 */
[----:B------:R1:W-:Y:S04]  /*12600*/  STS.U16 [R8+0x26e00], R16 ;  /* 0x026e001008007388 */ /* 0x0003e80000000400 */
[----:B0-----:R-:W2:Y:S04]  /*12610*/  LDL.LU R3, [R1+0x128] ;  /* 0x0001280001037983 */ /* 0x001ea80000300800 */
[----:B------:R0:W-:Y:S04]  /*12620*/  STS.U16 [R8+0x28c00], R18 ;  /* 0x028c001208007388 */ /* 0x0001e80000000400 */
[----:B-1----:R-:W2:Y:S04]  /*12630*/  LDL.LU R16, [R1+0xec] ;  /* 0x0000ec0001107983 */ /* 0x002ea80000300800 */
[----:B------:R-:W2:Y:S04]  /*12640*/  LDL.LU R0, [R1+0xe8] ;  /* 0x0000e80001007983 */ /* 0x000ea80000300800 */
[----:B---3--:R1:W-:Y:S04]  /*12650*/  STS.U16 [R8+0x28e00], R23 ;  /* 0x028e001708007388 */ /* 0x0083e80000000400 */
[----:B0-----:R-:W3:Y:S04]  /*12660*/  LDL.LU R18, [R1+0xac] ;  /* 0x0000ac0001127983 */ /* 0x001ee80000300800 */
[----:B-1----:R-:W3:Y:S04]  /*12670*/  LDL.LU R23, [R1+0xa8] ;  /* 0x0000a80001177983 */ /* 0x002ee80000300800 */
[----:B------:R-:W3:Y:S04]  /*12680*/  LDL.LU R6, [R1+0x164] ;  /* 0x0001640001067983 */ /* 0x000ee80000300800 */
[----:B------:R-:W3:Y:S04]  /*12690*/  LDL.LU R28, [R1+0x160] ;  /* 0x00016000011c7983 */ /* 0x000ee80000300800 */
[----:B------:R-:W3:Y:S04]  /*126a0*/  LDL.LU R29, [R1+0x124] ;  /* 0x00012400011d7983 */ /* 0x000ee80000300800 */
[----:B------:R-:W3:Y:S04]  /*126b0*/  LDL.LU R5, [R1+0x120] ;  /* 0x0001200001057983 */ /* 0x000ee80000300800 */
[----:B------:R-:W3:Y:S04]  /*126c0*/  LDL.LU R4, [R1+0xe4] ;  /* 0x0000e40001047983 */ /* 0x000ee80000300800 */
[----:B------:R-:W3:Y:S01]  /*126d0*/  LDL.LU R2, [R1+0xe0] ;  /* 0x0000e00001027983 */ /* 0x000ee20000300800 */
[----:B------:R-:W-:-:S03]  /*126e0*/  LOP3.LUT R7, R22, 0x40, RZ, 0x3c, !PT ;  /* 0x0000004016077812 */ /* 0x000fc600078e3cff */
        /* <DEDUP_REMOVED lines=13> */
[----:B-1----:R-:W3:Y:S04]  /*127c0*/  LDL.LU R10, [R1+0x6c] ;  /* 0x00006c00010a7983 */ /* 0x002ee80000300800 */
[----:B------:R-:W3:Y:S04]  /*127d0*/  LDL.LU R8, [R1+0x24] ;  /* 0x0000240001087983 */ /* 0x000ee80000300800 */
[----:B----4-:R0:W-:Y:S04]  /*127e0*/  STS.U16 [R7+0x21000], R17 ;  /* 0x0210001107007388 */ /* 0x0101e80000000400 */
[----:B-----5:R1:W-:Y:S04]  /*127f0*/  STS.U16 [R7+0x21200], R13 ;  /* 0x0212000d07007388 */ /* 0x0203e80000000400 */
[----:B0-----:R-:W4:Y:S04]  /*12800*/  LDL.LU R17, [R1+0x342c] ;  /* 0x00342c0001117983 */ /* 0x001f280000300800 */
[----:B-1----:R-:W5:Y:S04]  /*12810*/  LDL.LU R13, [R1+0x3428] ;  /* 0x00342800010d7983 */ /* 0x002f680000300800 */
[----:B--2---:R0:W-:Y:S04]  /*12820*/  STS.U16 [R7+0x23000], R12 ;  /* 0x0230000c07007388 */ /* 0x0041e80000000400 */
[----:B------:R1:W-:Y:S04]  /*12830*/  STS.U16 [R7+0x23200], R3 ;  /* 0x0232000307007388 */ /* 0x0003e80000000400 */
[----:B0-----:R-:W2:Y:S04]  /*12840*/  LDL.LU R12, [R1+0x3424] ;  /* 0x00342400010c7983 */ /* 0x001ea80000300800 */
[----:B-1----:R-:W2:Y:S04]  /*12850*/  LDL.LU R3, [R1+0x3420] ;  /* 0x0034200001037983 */ /* 0x002ea80000300800 */
[----:B------:R0:W-:Y:S04]  /*12860*/  STS.U16 [R7+0x25000], R16 ;  /* 0x0250001007007388 */ /* 0x0001e80000000400 */
[----:B------:R1:W-:Y:S04]  /*12870*/  STS.U16 [R7+0x25200], R0 ;  /* 0x0252000007007388 */ /* 0x0003e80000000400 */
[----:B---3--:R3:W-:Y:S04]  /*12880*/  STS.U16 [R7+0x27000], R18 ;  /* 0x0270001207007388 */ /* 0x0087e80000000400 */
[----:B0-----:R-:W2:Y:S04]  /*12890*/  LDL.LU R16, [R1+0x341c] ;  /* 0x00341c0001107983 */ /* 0x001ea80000300800 */
[----:B-1----:R-:W2:Y:S04]  /*128a0*/  LDL.LU R0, [R1+0x20] ;  /* 0x0000200001007983 */ /* 0x002ea80000300800 */
[----:B---3--:R-:W3:Y:S04]  /*128b0*/  LDL.LU R18, [R1+0x3418] ;  /* 0x0034180001127983 */ /* 0x008ee80000300800 */
[----:B------:R0:W-:Y:S04]  /*128c0*/  STS.U16 [R7+0x27200], R23 ;  /* 0x0272001707007388 */ /* 0x0001e80000000400 */
[----:B0-----:R-:W2:Y:S01]  /*128d0*/  LDL.LU R23, [R1+0x3414] ;  /* 0x0034140001177983 */ /* 0x001ea20000300800 */
[----:B------:R-:W-:-:S03]  /*128e0*/  LOP3.LUT R22, R22, 0x50, RZ, 0x3c, !PT ;  /* 0x0000005016167812 */ /* 0x000fc600078e3cff */
[----:B------:R-:W-:Y:S04]  /*128f0*/  STS.U16 [R7+0x29000], R10 ;  /* 0x0290000a07007388 */ /* 0x000fe80000000400 */
[----:B------:R-:W-:Y:S04]  /*12900*/  STS.U16 [R7+0x29200], R9 ;  /* 0x0292000907007388 */ /* 0x000fe80000000400 */
[----:B------:R-:W-:Y:S04]  /*12910*/  STS.U16 [R7+0x2b000], R25 ;  /* 0x02b0001907007388 */ /* 0x000fe80000000400 */
[----:B------:R-:W-:Y:S04]  /*12920*/  STS.U16 [R7+0x2b200], R27 ;  /* 0x02b2001b07007388 */ /* 0x000fe80000000400 */
[----:B--2---:R-:W-:Y:S04]  /*12930*/  STS.U16 [R7+0x2d000], R23 ;  /* 0x02d0001707007388 */ /* 0x004fe80000000400 */
[----:B---3--:R-:W-:Y:S04]  /*12940*/  STS.U16 [R7+0x2d200], R18 ;  /* 0x02d2001207007388 */ /* 0x008fe80000000400 */
[----:B------:R-:W-:Y:S04]  /*12950*/  STS.U16 [R7+0x2f000], R12 ;  /* 0x02f0000c07007388 */ /* 0x000fe80000000400 */
        /* <DEDUP_REMOVED lines=9> */
[----:B------:R1:W-:Y:S04]  /*129f0*/  STS.U16 [R22+0x29400], R20 ;  /* 0x0294001416007388 */ /* 0x0003e80000000400 */
[----:B------:R2:W-:Y:S04]  /*12a00*/  STS.U16 [R22+0x29600], R11 ;  /* 0x0296000b16007388 */ /* 0x0005e80000000400 */
[----:B0-----:R-:W3:Y:S04]  /*12a10*/  LDL.LU R21, [R1+0x15c] ;  /* 0x00015c0001157983 */ /* 0x001ee80000300800 */
[----:B------:R-:W5:Y:S04]  /*12a20*/  LDL.LU R15, [R1+0x158] ;  /* 0x00015800010f7983 */ /* 0x000f680000300800 */
[----:B-1----:R-:W5:Y:S04]  /*12a30*/  LDL.LU R20, [R1+0x11c] ;  /* 0x00011c0001147983 */ /* 0x002f680000300800 */
[----:B------:R0:W-:Y:S04]  /*12a40*/  STS.U16 [R22+0x2b400], R8 ;  /* 0x02b4000816007388 */ /* 0x0001e80000000400 */
[----:B--2---:R-:W2:Y:S04]  /*12a50*/  LDL.LU R11, [R1+0x118] ;  /* 0x00011800010b7983 */ /* 0x004ea80000300800 */
[----:B0-----:R-:W2:Y:S04]  /*12a60*/  LDL.LU R8, [R1+0xdc] ;  /* 0x0000dc0001087983 */ /* 0x001ea80000300800 */
[----:B------:R0:W-:Y:S04]  /*12a70*/  STS.U16 [R22+0x2b600], R0 ;  /* 0x02b6000016007388 */ /* 0x0001e80000000400 */
[----:B------:R-:W2:Y:S04]  /*12a80*/  LDL.LU R13, [R1+0x58] ;  /* 0x00005800010d7983 */ /* 0x000ea80000300800 */
[----:B------:R-:W2:Y:S04]  /*12a90*/  LDL.LU R18, [R1+0x1c] ;  /* 0x00001c0001127983 */ /* 0x000ea80000300800 */
[----:B0-----:R-:W0:Y:S04]  /*12aa0*/  S2R R0, SR_TID.X ;  /* 0x0000000000007919 */ /* 0x001e280000002100 */
[----:B------:R-:W2:Y:S04]  /*12ab0*/  LDL.LU R23, [R1+0x18] ;  /* 0x0000180001177983 */ /* 0x000ea80000300800 */
[----:B------:R-:W2:Y:S04]  /*12ac0*/  LDL.LU R10, [R1+0x154] ;  /* 0x00015400010a7983 */ /* 0x000ea80000300800 */
[----:B------:R-:W2:Y:S04]  /*12ad0*/  LDL.LU R9, [R1+0x150] ;  /* 0x0001500001097983 */ /* 0x000ea80000300800 */
[----:B------:R-:W2:Y:S04]  /*12ae0*/  LDL.LU R25, [R1+0x114] ;  /* 0x0001140001197983 */ /* 0x000ea80000300800 */
[----:B------:R-:W2:Y:S01]  /*12af0*/  LDL.LU R27, [R1+0x110] ;  /* 0x00011000011b7983 */ /* 0x000ea20000300800 */
[----:B0-----:R-:W-:-:S03]  /*12b00*/  LOP3.LUT R0, R0, 0xff, RZ, 0xc0, !PT ;  /* 0x000000ff00007812 */ /* 0x001fc600078ec0ff */
[----:B------:R-:W2:Y:S04]  /*12b10*/  LDL.LU R7, [R1+0xd4] ;  /* 0x0000d40001077983 */ /* 0x000ea80000300800 */
[----:B------:R-:W2:Y:S01]  /*12b20*/  LDL.LU R6, [R1+0xd0] ;  /* 0x0000d00001067983 */ /* 0x000ea20000300800 */
[----:B------:R-:W-:-:S03]  /*12b30*/  IMAD.SHL.U32 R2, R0, 0x2, RZ ;  /* 0x0000000200027824 */ /* 0x000fc600078e00ff */
[----:B------:R-:W2:Y:S04]  /*12b40*/  LDL.LU R28, [R1+0x94] ;  /* 0x00009400011c7983 */ /* 0x000ea80000300800 */
[----:B------:R-:W2:Y:S04]  /*12b50*/  LDL.LU R29, [R1+0x90] ;  /* 0x00009000011d7983 */ /* 0x000ea80000300800 */
[----:B------:R-:W2:Y:S01]  /*12b60*/  LDL.LU R5, [R1+0x54] ;  /* 0x0000540001057983 */ /* 0x000ea20000300800 */
[----:B------:R-:W-:-:S03]  /*12b70*/  LOP3.LUT R12, R2, 0x60, RZ, 0x3c, !PT ;  /* 0x00000060020c7812 */ /* 0x000fc600078e3cff */
[----:B------:R-:W2:Y:S04]  /*12b80*/  LDL.LU R4, [R1+0x50] ;  /* 0x0000500001047983 */ /* 0x000ea80000300800 */
[----:B------:R-:W2:Y:S04]  /*12b90*/  LDL.LU R0, [R1+0x14] ;  /* 0x0000140001007983 */ /* 0x000ea80000300800 */
[----:B------:R0:W-:Y:S04]  /*12ba0*/  STS.U16 [R22+0x2d400], R16 ;  /* 0x02d4001016007388 */ /* 0x0001e80000000400 */
[----:B------:R1:W-:Y:S04]  /*12bb0*/  STS.U16 [R22+0x2d600], R3 ;  /* 0x02d6000316007388 */ /* 0x0003e80000000400 */
[----:B----4-:R4:W-:Y:S04]  /*12bc0*/  STS.U16 [R22+0x2f400], R17 ;  /* 0x02f4001116007388 */ /* 0x0109e80000000400 */
[----:B0-----:R-:W2:Y:S04]  /*12bd0*/  LDL.LU R16, [R1+0x5c] ;  /* 0x00005c0001107983 */ /* 0x001ea80000300800 */
[----:B-1----:R-:W2:Y:S04]  /*12be0*/  LDL.LU R3, [R1+0x98] ;  /* 0x0000980001037983 */ /* 0x002ea80000300800 */
[----:B----4-:R-:W4:Y:S04]  /*12bf0*/  LDL.LU R17, [R1+0x9c] ;  /* 0x00009c0001117983 */ /* 0x010f280000300800 */
[----:B------:R0:W-:Y:S04]  /*12c00*/  STS.U16 [R22+0x2f600], R19 ;  /* 0x02f6001316007388 */ /* 0x0001e80000000400 */
[----:B0-----:R-:W4:Y:S04]  /*12c10*/  LDL.LU R22, [R1+0x3410] ;  /* 0x0034100001167983 */ /* 0x001f280000300800 */
[----:B------:R-:W4:Y:S04]  /*12c20*/  LDL.LU R19, [R1+0xd8] ;  /* 0x0000d80001137983 */ /* 0x000f280000300800 */
[----:B---3--:R0:W-:Y:S04]  /*12c30*/  STS.U16 [R12+0x21800], R21 ;  /* 0x021800150c007388 */ /* 0x0081e80000000400 */
[----:B-----5:R1:W-:Y:S04]  /*12c40*/  STS.U16 [R12+0x21a00], R15 ;  /* 0x021a000f0c007388 */ /* 0x0203e80000000400 */
[----:B------:R3:W-:Y:S04]  /*12c50*/  STS.U16 [R12+0x23800], R20 ;  /* 0x023800140c007388 */ /* 0x0007e80000000400 */
[----:B0-----:R-:W5:Y:S04]  /*12c60*/  LDL.LU R21, [R1+0x340c] ;  /* 0x00340c0001157983 */ /* 0x001f680000300800 */
[----:B-1----:R-:W5:Y:S04]  /*12c70*/  LDL.LU R15, [R1+0x10] ;  /* 0x00001000010f7983 */ /* 0x002f680000300800 */
[----:B---3--:R-:W3:Y:S04]  /*12c80*/  LDL.LU R20, [R1+0x3408] ;  /* 0x0034080001147983 */ /* 0x008ee80000300800 */
[----:B--2---:R0:W-:Y:S04]  /*12c90*/  STS.U16 [R12+0x23a00], R11 ;  /* 0x023a000b0c007388 */ /* 0x0041e80000000400 */
[----:B------:R1:W-:Y:S04]  /*12ca0*/  STS.U16 [R12+0x25800], R8 ;  /* 0x025800080c007388 */ /* 0x0003e80000000400 */
[----:B0-----:R-:W2:Y:S04]  /*12cb0*/  LDL.LU R11, [R1+0x3404] ;  /* 0x00340400010b7983 */ /* 0x001ea80000300800 */
[----:B-1----:R-:W2:Y:S01]  /*12cc0*/  LDL.LU R8, [R1+0x3400] ;  /* 0x0034000001087983 */ /* 0x002ea20000300800 */
[----:B------:R-:W-:-:S03]  /*12cd0*/  LOP3.LUT R2, R2, 0x70, RZ, 0x3c, !PT ;  /* 0x0000007002027812 */ /* 0x000fc600078e3cff */
[----:B----4-:R-:W-:Y:S04]  /*12ce0*/  STS.U16 [R12+0x25a00], R19 ;  /* 0x025a00130c007388 */ /* 0x010fe80000000400 */
[----:B------:R-:W-:Y:S04]  /*12cf0*/  STS.U16 [R12+0x27800], R17 ;  /* 0x027800110c007388 */ /* 0x000fe80000000400 */
[----:B------:R-:W-:Y:S04]  /*12d00*/  STS.U16 [R12+0x27a00], R3 ;  /* 0x027a00030c007388 */ /* 0x000fe80000000400 */
[----:B------:R-:W-:Y:S04]  /*12d10*/  STS.U16 [R12+0x29800], R16 ;  /* 0x029800100c007388 */ /* 0x000fe80000000400 */
[----:B------:R-:W-:Y:S04]  /*12d20*/  STS.U16 [R12+0x29a00], R13 ;  /* 0x029a000d0c007388 */ /* 0x000fe80000000400 */
[----:B------:R-:W-:Y:S04]  /*12d30*/  STS.U16 [R12+0x2b800], R18 ;  /* 0x02b800120c007388 */ /* 0x000fe80000000400 */
[----:B------:R-:W-:Y:S04]  /*12d40*/  STS.U16 [R12+0x2ba00], R23 ;  /* 0x02ba00170c007388 */ /* 0x000fe80000000400 */
[----:B--2---:R-:W-:Y:S04]  /*12d50*/  STS.U16 [R12+0x2d800], R8 ;  /* 0x02d800080c007388 */ /* 0x004fe80000000400 */
        /* <DEDUP_REMOVED lines=10> */
[----:B------:R-:W-:Y:S04]  /*12e00*/  STS.U16 [R2+0x27e00], R29 ;  /* 0x027e001d02007388 */ /* 0x000fe80000000400 */
[----:B------:R-:W-:Y:S04]  /*12e10*/  STS.U16 [R2+0x29c00], R5 ;  /* 0x029c000502007388 */ /* 0x000fe80000000400 */
[----:B------:R1:W-:Y:S04]  /*12e20*/  STS.U16 [R2+0x29e00], R4 ;  /* 0x029e000402007388 */ /* 0x0003e80000000400 */
[----:B0-----:R-:W0:Y:S04]  /*12e30*/  S2R R28, SR_TID.X ;  /* 0x00000000001c7919 */ /* 0x001e280000002100 */
[----:B------:R2:W-:Y:S04]  /*12e40*/  STS.U16 [R2+0x2bc00], R0 ;  /* 0x02bc000002007388 */ /* 0x0005e80000000400 */
[----:B-1----:R-:W1:Y:S04]  /*12e50*/  S2R R4, SR_TID.X ;  /* 0x0000000000047919 */ /* 0x002e680000002100 */
[----:B------:R4:W-:Y:S04]  /*12e60*/  STS.U16 [R2+0x2be00], R15 ;  /* 0x02be000f02007388 */ /* 0x0009e80000000400 */
[----:B--2---:R-:W2:Y:S04]  /*12e70*/  S2R R0, SR_TID.X ;  /* 0x0000000000007919 */ /* 0x004ea80000002100 */
[----:B----4-:R-:W4:Y:S04]  /*12e80*/  S2R R15, SR_TID.X ;  /* 0x00000000000f7919 */ /* 0x010f280000002100 */
[----:B---3--:R-:W-:Y:S04]  /*12e90*/  STS.U16 [R2+0x2dc00], R20 ;  /* 0x02dc001402007388 */ /* 0x008fe80000000400 */
[----:B------:R-:W-:Y:S04]  /*12ea0*/  STS.U16 [R2+0x2de00], R24 ;  /* 0x02de001802007388 */ /* 0x000fe80000000400 */
[----:B------:R-:W-:Y:S04]  /*12eb0*/  STS.U16 [R2+0x2fc00], R26 ;  /* 0x02fc001a02007388 */ /* 0x000fe80000000400 */
[----:B------:R-:W-:Y:S01]  /*12ec0*/  STS.U16 [R2+0x2fe00], R14 ;  /* 0x02fe000e02007388 */ /* 0x000fe20000000400 */
[----:B-1----:R-:W-:-:S02]  /*12ed0*/  LOP3.LUT R5, R4, 0x7, RZ, 0xc0, !PT ;  /* 0x0000000704057812 */ /* 0x002fc400078ec0ff */
[----:B0-----:R-:W-:Y:S02]  /*12ee0*/  LOP3.LUT R29, R28, 0x7, RZ, 0xc0, !PT ;  /* 0x000000071c1d7812 */ /* 0x001fe400078ec0ff */
[----:B------:R-:W-:Y:S02]  /*12ef0*/  SHF.L.U32 R5, R5, 0x4, RZ ;  /* 0x0000000405057819 */ /* 0x000fe400000006ff */
[----:B----4-:R-:W-:Y:S01]  /*12f00*/  LOP3.LUT R4, R15, 0xe0, RZ, 0xc0, !PT ;  /* 0x000000e00f047812 */ /* 0x010fe200078ec0ff */
[----:B------:R-:W-:Y:S01]  /*12f10*/  IMAD R3, R29, 0x110, RZ ;  /* 0x000001101d037824 */ /* 0x000fe200078e02ff */
[C---:B--2---:R-:W-:Y:S01]  /*12f20*/  LOP3.LUT R27, R0.reuse, 0x10, RZ, 0xc0, !PT ;  /* 0x00000010001b7812 */ /* 0x044fe200078ec0ff */
[----:B------:R0:W-:Y:S01]  /*12f30*/  STL [R1+0x2748], R28 ;  /* 0x0027481c01007387 */ /* 0x0001e20000100800 */
[----:B------:R-:W-:-:S03]  /*12f40*/  SHF.L.U32 R25, R0, 0x1, RZ ;  /* 0x0000000100197819 */ /* 0x000fc600000006ff */
[----:B------:R-:W-:Y:S01]  /*12f50*/  IMAD.SHL.U32 R27, R27, 0x80, RZ ;  /* 0x000000801b1b7824 */ /* 0x000fe200078e00ff */
[----:B------:R-:W-:Y:S01]  /*12f60*/  LOP3.LUT R3, R3, 0x10, R25, 0x78, !PT ;  /* 0x0000001003037812 */ /* 0x000fe200078e7819 */
[----:B0-----:R-:W-:Y:S01]  /*12f70*/  IMAD R28, R4, 0x100, R5 ;  /* 0x00000100041c7824 */ /* 0x001fe200078e0205 */
[----:B------:R-:W-:Y:S02]  /*12f80*/  LOP3.LUT R15, R15, 0x7, RZ, 0xc0, !PT ;  /* 0x000000070f0f7812 */ /* 0x000fe400078ec0ff */
[----:B------:R-:W-:Y:S01]  /*12f90*/  LOP3.LUT R3, R3, R27, RZ, 0xfc, !PT ;  /* 0x0000001b03037212 */ /* 0x000fe200078efcff */
[----:B------:R-:W-:Y:S01]  /*12fa0*/  BAR.SYNC.DEFER_BLOCKING 0x0 ;  /* 0x0000000000007b1d */ /* 0x000fe20000010000 */
[----:B------:R-:W-:-:S04]  /*12fb0*/  LOP3.LUT R28, R28, 0x30, R25, 0x78, !PT ;  /* 0x000000301c1c7812 */ /* 0x000fc800078e7819 */
[----:B------:R-:W-:Y:S01]  /*12fc0*/  LEA R28, R15, R28, 0xa ;  /* 0x0000001c0f1c7211 */ /* 0x000fe200078e50ff */
[----:B------:R-:W0:Y:S04]  /*12fd0*/  LDSM.16.MT88.4 R4, [R3] ;  /* 0x000000000304783b */ /* 0x000e280000004200 */
[----:B------:R-:W1:Y:S04]  /*12fe0*/  LDSM.16.M88.4 R12, [R28+0x20000] ;  /* 0x020000001c0c783b */ /* 0x000e680000000200 */
[----:B------:R-:W-:Y:S04]  /*12ff0*/  LDSM.16.MT88.4 R8, [R3+0x80] ;  /* 0x000080000308783b */ /* 0x000fe80000004200 */
[----:B0-----:R-:W-:Y:S04]  /*13000*/  STL.64 [R1+0x33f8], R6 ;  /* 0x0033f80601007387 */ /* 0x001fe80000100a00 */
[----:B------:R-:W-:Y:S04]  /*13010*/  STL.64 [R1+0x33f0], R4 ;  /* 0x0033f00401007387 */ /* 0x000fe80000100a00 */
[----:B-1----:R-:W-:Y:S04]  /*13020*/  STL [R1+0x33d4], R14 ;  /* 0x0033d40e01007387 */ /* 0x002fe80000100800 */
[----:B------:R-:W-:Y:S04]  /*13030*/  STL [R1+0x33d0], R15 ;  /* 0x0033d00f01007387 */ /* 0x000fe80000100800 */
[----:B------:R0:W-:Y:S02]  /*13040*/  STL [R1+0x3228], R28 ;  /* 0x0032281c01007387 */ /* 0x0001e40000100800 */
[----:B0-----:R-:W-:Y:S01]  /*13050*/  LOP3.LUT R28, R0, 0x7, RZ, 0xc0, !PT ;  /* 0x00000007001c7812 */ /* 0x001fe200078ec0ff */
[----:B------:R-:W-:-:S05]  /*13060*/  IMAD R0, R29, 0x110, RZ ;  /* 0x000001101d007824 */ /* 0x000fca00078e02ff */
[----:B------:R-:W-:-:S04]  /*13070*/  LOP3.LUT R0, R0, 0x10, R25, 0x78, !PT ;  /* 0x0000001000007812 */ /* 0x000fc800078e7819 */
[----:B------:R-:W-:-:S04]  /*13080*/  LOP3.LUT R0, R0, R27, RZ, 0xfc, !PT ;  /* 0x0000001b00007212 */ /* 0x000fc800078efcff */
[----:B------:R-:W-:-:S05]  /*13090*/  LOP3.LUT R0, R0, 0x40, RZ, 0x3c, !PT ;  /* 0x0000004000007812 */ /* 0x000fca00078e3cff */
[----:B------:R-:W0:Y:S04]  /*130a0*/  LDSM.16.MT88.4 R20, [R0] ;  /* 0x000000000014783b */ /* 0x000e280000004200 */
[----:B------:R1:W-:Y:S01]  /*130b0*/  STL [R1+0x2584], R29 ;  /* 0x0025841d01007387 */ /* 0x0003e20000100800 */
[C---:B------:R-:W-:Y:S02]  /*130c0*/  IMAD R2, R28.reuse, 0x110, RZ ;  /* 0x000001101c027824 */ /* 0x040fe400078e02ff */
[----:B-1----:R-:W-:-:S05]  /*130d0*/  IMAD R29, R28, 0x110, RZ ;  /* 0x000001101c1d7824 */ /* 0x002fca00078e02ff */
[----:B------:R-:W-:-:S04]  /*130e0*/  LOP3.LUT R29, R29, 0x10, R25, 0x78, !PT ;  /* 0x000000101d1d7812 */ /* 0x000fc800078e7819 */
[-C--:B------:R-:W-:Y:S02]  /*130f0*/  LOP3.LUT R29, R29, R27.reuse, RZ, 0xfc, !PT ;  /* 0x0000001b1d1d7212 */ /* 0x080fe400078efcff */
[----:B------:R-:W-:Y:S02]  /*13100*/  LOP3.LUT R2, R2, 0x10, R25, 0x78, !PT ;  /* 0x0000001002027812 */ /* 0x000fe400078e7819 */
[----:B------:R-:W-:Y:S01]  /*13110*/  LOP3.LUT R29, R29, 0x20, RZ, 0x3c, !PT ;  /* 0x000000201d1d7812 */ /* 0x000fe200078e3cff */
[----:B------:R-:W-:Y:S01]  /*13120*/  STL [R1+0x3358], R28 ;  /* 0x0033581c01007387 */ /* 0x000fe20000100800 */
[----:B------:R-:W-:-:S03]  /*13130*/  LOP3.LUT R2, R2, R27, RZ, 0xfc, !PT ;  /* 0x0000001b02027212 */ /* 0x000fc600078efcff */
[----:B------:R-:W-:Y:S01]  /*13140*/  STL [R1+0x33d8], R29 ;  /* 0x0033d81d01007387 */ /* 0x000fe20000100800 */
[----:B------:R-:W-:-:S03]  /*13150*/  LOP3.LUT R2, R2, 0x60, RZ, 0x3c, !PT ;  /* 0x0000006002027812 */ /* 0x000fc600078e3cff */
[----:B------:R-:W-:Y:S04]  /*13160*/  LDSM.16.MT88.4 R16, [R29] ;  /* 0x000000001d10783b */ /* 0x000fe80000004200 */
[----:B0-----:R-:W-:Y:S04]  /*13170*/  STL [R1+0x33e8], R20 ;  /* 0x0033e81401007387 */ /* 0x001fe80000100800 */
[----:B------:R-:W-:Y:S04]  /*13180*/  STL [R1+0x33e4], R21 ;  /* 0x0033e41501007387 */ /* 0x000fe80000100800 */
[----:B------:R-:W-:Y:S04]  /*13190*/  STL [R1+0x33e0], R22 ;  /* 0x0033e01601007387 */ /* 0x000fe80000100800 */
[----:B------:R-:W-:Y:S04]  /*131a0*/  STL [R1+0x33dc], R23 ;  /* 0x0033dc1701007387 */ /* 0x000fe80000100800 */
[----:B------:R-:W0:Y:S04]  /*131b0*/  LDSM.16.MT88.4 R20, [R0+0x80] ;  /* 0x000080000014783b */ /* 0x000e280000004200 */
[----:B------:R-:W1:Y:S04]  /*131c0*/  LDSM.16.MT88.4 R4, [R2] ;  /* 0x000000000204783b */ /* 0x000e680000004200 */
[----:B------:R-:W-:Y:S04]  /*131d0*/  STL [R1+0x33ec], R0 ;  /* 0x0033ec0001007387 */ /* 0x000fe80000100800 */
[----:B------:R-:W-:Y:S04]  /*131e0*/  LDSM.16.MT88.4 R24, [R29+0x80] ;  /* 0x000080001d18783b */ /* 0x000fe80000004200 */
[----:B0-----:R1:W-:Y:S04]  /*131f0*/  STL.64 [R1+0x30], R20 ;  /* 0x0000301401007387 */ /* 0x0013e80000100a00 */
[----:B------:R0:W-:Y:S01]  /*13200*/  STL.64 [R1+0x38], R22 ;  /* 0x0000381601007387 */ /* 0x0001e20000100a00 */
[----:B-1----:R-:W-:Y:S01]  /*13210*/  IMAD.MOV.U32 R20, RZ, RZ, R4 ;  /* 0x000000ffff147224 */ /* 0x002fe200078e0004 */
[----:B------:R-:W-:Y:S01]  /*13220*/  MOV R21, R5 ;  /* 0x0000000500157202 */ /* 0x000fe20000000f00 */
[----:B0-----:R-:W-:Y:S01]  /*13230*/  IMAD.MOV.U32 R22, RZ, RZ, R6 ;  /* 0x000000ffff167224 */ /* 0x001fe200078e0006 */
[----:B------:R-:W-:-:S02]  /*13240*/  MOV R23, R7 ;  /* 0x0000000700177202 */ /* 0x000fc40000000f00 */
[----:B------:R-:W0:Y:S04]  /*13250*/  LDSM.16.MT88.4 R4, [R2+0x80] ;  /* 0x000080000204783b */ /* 0x000e280000004200 */
[----:B0-----:R-:W-:Y:S01]  /*13260*/  STL.64 [R1+0x40], R4 ;  /* 0x0000400401007387 */ /* 0x001fe20000100a00 */
[----:B------:R-:W-:-:S03]  /*13270*/  IMAD.MOV.U32 R0, RZ, RZ, R7 ;  /* 0x000000ffff007224 */ /* 0x000fc600078e0007 */
[----:B------:R0:W-:Y:S04]  /*13280*/  STL [R1+0x48], R6 ;  /* 0x0000480601007387 */ /* 0x0001e80000100800 */
[----:B0-----:R-:W2:Y:S04]  /*13290*/  LDL.LU.64 R6, [R1+0x33f8] ;  /* 0x0033f80001067983 */ /* 0x001ea80000300a00 */
[----:B------:R-:W2:Y:S01]  /*132a0*/  LDL.LU.64 R4, [R1+0x33f0] ;  /* 0x0033f00001047983 */ /* 0x000ea20000300a00 */
[-C--:B------:R-:W-:Y:S08]  /*132b0*/  HMMA.16816.F32.BF16 R8, R8, R12.reuse, RZ ;  /* 0x0000000c0808723c */ /* 0x080ff000000418ff */
[-C--:B------:R-:W-:Y:S08]  /*132c0*/  HMMA.16816.F32.BF16 R16, R16, R12.reuse, RZ ;  /* 0x0000000c1010723c */ /* 0x080ff000000418ff */
[----:B--2---:R-:W-:Y:S11]  /*132d0*/  HMMA.16816.F32.BF16 R4, R4, R12, RZ ;  /* 0x0000000c0404723c */ /* 0x004ff600000418ff */
[----:B------:R-:W-:Y:S11]  /*132e0*/  @!UPT UIADD3 URZ, URZ, URZ, URZ ;  /* 0x0000003f3f3ff290 */ /* 0x000ff6000fffe03f */
[----:B------:R-:W-:Y:S01]  /*132f0*/  @!UPT UIADD3 URZ, URZ, URZ, URZ ;  /* 0x0000003f3f3ff290 */ /* 0x000fe2000fffe03f */
[----:B------:R-:W-:Y:S04]  /*13300*/  STL.64 [R1+0x33b8], R6 ;  /* 0x0033b80601007387 */ /* 0x000fe80000100a00 */
[----:B------:R-:W-:Y:S04]  /*13310*/  STL.64 [R1+0x33b0], R4 ;  /* 0x0033b00401007387 */ /* 0x000fe80000100a00 */
[----:B------:R-:W0:Y:S04]  /*13320*/  LDSM.16.MT88.4 R4, [R3+0x1000] ;  /* 0x001000000304783b */ /* 0x000e280000004200 */
[----:B------:R-:W-:Y:S04]  /*13330*/  STL.64 [R1+0x3398], R10 ;  /* 0x0033980a01007387 */ /* 0x000fe80000100a00 */
[----:B------:R-:W-:Y:S04]  /*13340*/  STL.64 [R1+0x3390], R8 ;  /* 0x0033900801007387 */ /* 0x000fe80000100a00 */
[----:B------:R-:W-:Y:S04]  /*13350*/  STL [R1+0x337c], R16 ;  /* 0x00337c1001007387 */ /* 0x000fe80000100800 */
[----:B------:R-:W-:Y:S01]  /*13360*/  STL [R1+0x3378], R17 ;  /* 0x0033781101007387 */ /* 0x000fe20000100800 */
[----:B0-----:R-:W-:Y:S01]  /*13370*/  MOV R29, R4 ;  /* 0x00000004001d7202 */ /* 0x001fe20000000f00 */
[----:B------:R-:W-:Y:S01]  /*13380*/  IMAD.MOV.U32 R14, RZ, RZ, R5 ;  /* 0x000000ffff0e7224 */ /* 0x000fe200078e0005 */
[----:B------:R-:W-:Y:S01]  /*13390*/  MOV R15, R6 ;  /* 0x00000006000f7202 */ /* 0x000fe20000000f00 */
[----:B------:R-:W-:-:S02]  /*133a0*/  IMAD.MOV.U32 R28, RZ, RZ, R7 ;  /* 0x000000ffff1c7224 */ /* 0x000fc400078e0007 */
[----:B------:R-:W-:Y:S01]  /*133b0*/  HMMA.16816.F32.BF16 R4, R24, R12, RZ ;  /* 0x0000000c1804723c */ /* 0x000fe200000418ff */
[----:B------:R-:W-:Y:S04]  /*133c0*/  STL [R1+0x3374], R18 ;  /* 0x0033741201007387 */ /* 0x000fe80000100800 */
[----:B------:R-:W-:Y:S04]  /*133d0*/  STL [R1+0x3370], R19 ;  /* 0x0033701301007387 */ /* 0x000fe80000100800 */
[----:B------:R-:W2:Y:S04]  /*133e0*/  LDL.LU R24, [R1+0x30] ;  /* 0x0000300001187983 */ /* 0x000ea80000300800 */
[----:B------:R-:W0:Y:S10]  /*133f0*/  LDSM.16.MT88.4 R16, [R3+0x1080] ;  /* 0x001080000310783b */ /* 0x000e340000004200 */
[----:B------:R1:W-:Y:S04]  /*13400*/  STL.64 [R1+0x10], R4 ;  /* 0x0000100401007387 */ /* 0x0003e80000100a00 */
[----:B------:R3:W-:Y:S04]  /*13410*/  STL.64 [R1+0x18], R6 ;  /* 0x0000180601007387 */ /* 0x0007e80000100a00 */
[----:B------:R-:W2:Y:S04]  /*13420*/  LDL.LU R25, [R1+0x34] ;  /* 0x0000340001197983 */ /* 0x000ea80000300800 */
[----:B------:R-:W2:Y:S04]  /*13430*/  LDL.LU R26, [R1+0x38] ;  /* 0x00003800011a7983 */ /* 0x000ea80000300800 */
[----:B------:R-:W2:Y:S04]  /*13440*/  LDL.LU R27, [R1+0x3c] ;  /* 0x00003c00011b7983 */ /* 0x000ea80000300800 */
[----:B-1----:R-:W4:Y:S04]  /*13450*/  LDL.LU R4, [R1+0x40] ;  /* 0x0000400001047983 */ /* 0x002f280000300800 */
[----:B------:R-:W4:Y:S04]  /*13460*/  LDL.LU R5, [R1+0x44] ;  /* 0x0000440001057983 */ /* 0x000f280000300800 */
[----:B---3--:R-:W3:Y:S01]  /*13470*/  LDL.LU R6, [R1+0x48] ;  /* 0x0000480001067983 */ /* 0x008ee20000300800 */
[----:B------:R-:W-:-:S03]  /*13480*/  MOV R7, R0 ;  /* 0x0000000000077202 */ /* 0x000fc60000000f00 */
[----:B------:R-:W5:Y:S01]  /*13490*/  LDL.LU R0, [R1+0x33ec] ;  /* 0x0033ec0001007983 */ /* 0x000f620000300800 */
[----:B0-----:R-:W-:Y:S01]  /*134a0*/  IMAD.MOV.U32 R11, RZ, RZ, R16 ;  /* 0x000000ffff0b7224 */ /* 0x001fe200078e0010 */
[----:B------:R-:W-:Y:S01]  /*134b0*/  MOV R10, R17 ;  /* 0x00000011000a7202 */ /* 0x000fe20000000f00 */
[----:B------:R-:W-:Y:S01]  /*134c0*/  IMAD.MOV.U32 R9, RZ, RZ, R18 ;  /* 0x000000ffff097224 */ /* 0x000fe200078e0012 */
[----:B------:R-:W-:Y:S01]  /*134d0*/  MOV R8, R19 ;  /* 0x0000001300087202 */ /* 0x000fe20000000f00 */
[----:B---3--:R0:W-:Y:S04]  /*134e0*/  STL.64 [R1+0x33c8], R6 ;  /* 0x0033c80601007387 */ /* 0x0081e80000100a00 */
[----:B----4-:R1:W-:Y:S01]  /*134f0*/  STL.64 [R1+0x33c0], R4 ;  /* 0x0033c00401007387 */ /* 0x0103e20000100a00 */
[----:B0-----:R-:W-:Y:S01]  /*13500*/  IMAD.MOV.U32 R6, RZ, RZ, R22 ;  /* 0x000000ffff067224 */ /* 0x001fe200078e0016 */
[----:B------:R-:W-:Y:S01]  /*13510*/  MOV R7, R23 ;  /* 0x0000001700077202 */ /* 0x000fe20000000f00 */
[----:B-1----:R-:W-:Y:S01]  /*13520*/  IMAD.MOV.U32 R4, RZ, RZ, R20 ;  /* 0x000000ffff047224 */ /* 0x002fe200078e0014 */
[----:B------:R-:W-:Y:S01]  /*13530*/  MOV R5, R21 ;  /* 0x0000001500057202 */ /* 0x000fe20000000f00 */
[----:B------:R-:W3:Y:S04]  /*13540*/  LDL.LU R20, [R1+0x33e8] ;  /* 0x0033e80001147983 */ /* 0x000ee80000300800 */
[----:B------:R-:W3:Y:S04]  /*13550*/  LDL.LU R21, [R1+0x33e4] ;  /* 0x0033e40001157983 */ /* 0x000ee80000300800 */
[----:B------:R-:W3:Y:S04]  /*13560*/  LDL.LU R22, [R1+0x33e0] ;  /* 0x0033e00001167983 */ /* 0x000ee80000300800 */
[----:B------:R-:W3:Y:S04]  /*13570*/  LDL.LU R23, [R1+0x33dc] ;  /* 0x0033dc0001177983 */ /* 0x000ee80000300800 */
[----:B------:R-:W-:Y:S04]  /*13580*/  STL.64 [R1+0x33a8], R10 ;  /* 0x0033a80a01007387 */ /* 0x000fe80000100a00 */
[----:B------:R0:W-:Y:S02]  /*13590*/  STL.64 [R1+0x33a0], R8 ;  /* 0x0033a00801007387 */ /* 0x0001e40000100a00 */
[----:B0-----:R-:W-:-:S02]  /*135a0*/  IMAD.MOV.U32 R8, RZ, RZ, R29 ;  /* 0x000000ffff087224 */ /* 0x001fc400078e001d */
[----:B------:R-:W4:Y:S01]  /*135b0*/  LDL.LU R29, [R1+0x33d8] ;  /* 0x0033d800011d7983 */ /* 0x000f220000300800 */
[-C--:B--2---:R-:W-:Y:S01]  /*135c0*/  HMMA.16816.F32.BF16 R24, R24, R12.reuse, RZ ;  /* 0x0000000c1818723c */ /* 0x084fe200000418ff */
[----:B------:R-:W-:Y:S01]  /*135d0*/  MOV R9, R14 ;  /* 0x0000000e00097202 */ /* 0x000fe20000000f00 */
[----:B------:R-:W-:Y:S01]  /*135e0*/  IMAD.MOV.U32 R10, RZ, RZ, R15 ;  /* 0x000000ffff0a7224 */ /* 0x000fe200078e000f */
[----:B------:R-:W2:Y:S04]  /*135f0*/  LDL.LU R14, [R1+0x33d4] ;  /* 0x0033d400010e7983 */ /* 0x000ea80000300800 */
[----:B------:R-:W2:Y:S04]  /*13600*/  LDL.LU R15, [R1+0x33d0] ;  /* 0x0033d000010f7983 */ /* 0x000ea80000300800 */
[----:B------:R0:W-:Y:S01]  /*13610*/  STL [R1+0x335c], R3 ;  /* 0x00335c0301007387 */ /* 0x0001e20000100800 */
[----:B------:R-:W-:Y:S11]  /*13620*/  MOV R11, R28 ;  /* 0x0000001c000b7202 */ /* 0x000ff60000000f00 */
[----:B------:R-:W-:Y:S01]  /*13630*/  @!UPT UIADD3 URZ, URZ, URZ, URZ ;  /* 0x0000003f3f3ff290 */ /* 0x000fe2000fffe03f */
[----:B0-----:R-:W-:Y:S01]  /*13640*/  IMAD.MOV.U32 R3, RZ, RZ, R26 ;  /* 0x000000ffff037224 */ /* 0x001fe200078e001a */
[----:B------:R-:W-:Y:S01]  /*13650*/  MOV R28, R27 ;  /* 0x0000001b001c7202 */ /* 0x000fe20000000f00 */
[-C--:B------:R-:W-:Y:S08]  /*13660*/  HMMA.16816.F32.BF16 R4, R4, R12.reuse, RZ ;  /* 0x0000000c0404723c */ /* 0x080ff000000418ff */
[-C--:B---3--:R-:W-:Y:S11]  /*13670*/  HMMA.16816.F32.BF16 R20, R20, R12.reuse, RZ ;  /* 0x0000000c1414723c */ /* 0x088ff600000418ff */
[----:B------:R-:W-:Y:S11]  /*13680*/  @!UPT UIADD3 URZ, URZ, URZ, URZ ;  /* 0x0000003f3f3ff290 */ /* 0x000ff6000fffe03f */
[----:B------:R-:W-:Y:S02]  /*13690*/  @!UPT UIADD3 URZ, URZ, URZ, URZ ;  /* 0x0000003f3f3ff290 */ /* 0x000fe4000fffe03f */
[----:B------:R-:W-:Y:S01]  /*136a0*/  IMAD.MOV.U32 R16, RZ, RZ, R20 ;  /* 0x000000ffff107224 */ /* 0x000fe200078e0014 */
[----:B------:R-:W-:Y:S01]  /*136b0*/  MOV R17, R21 ;  /* 0x0000001500117202 */ /* 0x000fe20000000f00 */
[----:B------:R-:W-:Y:S01]  /*136c0*/  IMAD.MOV.U32 R18, RZ, RZ, R22 ;  /* 0x000000ffff127224 */ /* 0x000fe200078e0016 */
[----:B------:R-:W-:Y:S02]  /*136d0*/  MOV R19, R23 ;  /* 0x0000001700137202 */ /* 0x000fe40000000f00 */
[----:B----4-:R-:W0:Y:S04]  /*136e0*/  LDSM.16.MT88.4 R20, [R29+0x1000] ;  /* 0x001000001d14783b */ /* 0x010e280000004200 */
[----:B------:R-:W-:Y:S04]  /*136f0*/  STL [R1+0x338c], R17 ;  /* 0x00338c1101007387 */ /* 0x000fe80000100800 */
[----:B------:R-:W-:Y:S04]  /*13700*/  STL [R1+0x3388], R18 ;  /* 0x0033881201007387 */ /* 0x000fe80000100800 */
[----:B------:R-:W-:Y:S04]  /*13710*/  STL [R1+0x3384], R19 ;  /* 0x0033841301007387 */ /* 0x000fe80000100800 */
[----:B0-----:R-:W-:Y:S04]  /*13720*/  STL [R1+0x3380], R23 ;  /* 0x0033801701007387 */ /* 0x001fe80000100800 */
[----:B------:R-:W-:Y:S04]  /*13730*/  STL.64 [R1+0x70], R24 ;  /* 0x0000701801007387 */ /* 0x000fe80000100a00 */
[----:B------:R-:W0:Y:S04]  /*13740*/  LDSM.16.MT88.4 R24, [R29+0x1080] ;  /* 0x001080001d18783b */ /* 0x000e280000004200 */
[----:B------:R-:W-:Y:S04]  /*13750*/  STL [R1+0x3364], R28 ;  /* 0x0033641c01007387 */ /* 0x000fe80000100800 */
[----:B------:R-:W-:Y:S04]  /*13760*/  STL [R1+0x3360], R3 ;  /* 0x0033600301007387 */ /* 0x000fe80000100800 */
[----:B0-----:R-:W-:Y:S04]  /*13770*/  STL [R1+0x336c], R27 ;  /* 0x00336c1b01007387 */ /* 0x001fe80000100800 */
[----:B------:R-:W-:Y:S04]  /*13780*/  STL [R1+0x3368], R29 ;  /* 0x0033681d01007387 */ /* 0x000fe80000100800 */
[----:B------:R-:W-:Y:S04]  /*13790*/  STL.64 [R1+0x80], R4 ;  /* 0x0000800401007387 */ /* 0x000fe80000100a00 */
[----:B------:R0:W-:Y:S04]  /*137a0*/  STL.64 [R1+0x88], R6 ;  /* 0x0000880601007387 */ /* 0x0001e80000100a00 */
[----:B0-----:R-:W3:Y:S04]  /*137b0*/  LDL.LU.64 R6, [R1+0x33c8] ;  /* 0x0033c80001067983 */ /* 0x001ee80000300a00 */
[----:B------:R-:W3:Y:S02]  /*137c0*/  LDL.LU.64 R4, [R1+0x33c0] ;  /* 0x0033c00001047983 */ /* 0x000ee40000300a00 */
[----:B---3--:R-:W-:Y:S11]  /*137d0*/  HMMA.16816.F32.BF16 R4, R4, R12, RZ ;  /* 0x0000000c0404723c */ /* 0x008ff600000418ff */
[----:B------:R-:W-:Y:S11]  /*137e0*/  @!UPT UIADD3 URZ, URZ, URZ, URZ ;  /* 0x0000003f3f3ff290 */ /* 0x000ff6000fffe03f */
[----:B------:R-:W-:Y:S01]  /*137f0*/  @!UPT UIADD3 URZ, URZ, URZ, URZ ;  /* 0x0000003f3f3ff290 */ /* 0x000fe2000fffe03f */
[----:B------:R-:W-:Y:S01]  /*13800*/  STL.64 [R1+0xc0], R4 ;  /* 0x0000c00401007387 */ /* 0x000fe20000100a00 */
[----:B------:R-:W-:Y:S01]  /*13810*/  IMAD.MOV.U32 R13, RZ, RZ, R6 ;  /* 0x000000ffff0d7224 */ /* 0x000fe200078e0006 */
[----:B------:R-:W-:Y:S02]  /*13820*/  MOV R12, R7 ;  /* 0x00000007000c7202 */ /* 0x000fe40000000f00 */
[----:B-----5:R-:W0:Y:S02]  /*13830*/  LDSM.16.MT88.4 R4, [R0+0x1000] ;  /* 0x001000000004783b */ /* 0x020e240000004200 */
[----:B0-----:R-:W-:Y:S01]  /*13840*/  IMAD.MOV.U32 R28, RZ, RZ, R6 ;  /* 0x000000ffff1c7224 */ /* 0x001fe200078e0006 */
[----:B------:R-:W-:Y:S01]  /*13850*/  MOV R3, R7 ;  /* 0x0000000700037202 */ /* 0x000fe20000000f00 */
[----:B------:R-:W-:Y:S01]  /*13860*/  IMAD.MOV.U32 R27, RZ, RZ, R4 ;  /* 0x000000ffff1b7224 */ /* 0x000fe200078e0004 */
[----:B------:R-:W-:Y:S01]  /*13870*/  MOV R29, R5 ;  /* 0x00000005001d7202 */ /* 0x000fe20000000f00 */
[----:B------:R-:W2:Y:S04]  /*13880*/  LDL.LU.64 R6, [R1+0x33b8] ;  /* 0x0033b80001067983 */ /* 0x000ea80000300a00 */
[----:B------:R-:W2:Y:S02]  /*13890*/  LDL.LU.64 R4, [R1+0x33b0] ;  /* 0x0033b00001047983 */ /* 0x000ea40000300a00 */
[-C--:B--2---:R-:W-:Y:S02]  /*138a0*/  HMMA.16816.F32.BF16 R4, R8, R14.reuse, R4 ;  /* 0x0000000e0804723c */ /* 0x084fe40000041804 */
[----:B------:R-:W2:Y:S04]  /*138b0*/  LDL.LU.64 R10, [R1+0x33a8] ;  /* 0x0033a800010a7983 */ /* 0x000ea80000300a00 */
[----:B------:R-:W3:Y:S11]  /*138c0*/  LDL.LU.64 R8, [R1+0x33a0] ;  /* 0x0033a00001087983 */ /* 0x000ef60000300a00 */
[----:B------:R-:W-:Y:S06]  /*138d0*/  @!UPT UIADD3 URZ, URZ, URZ, URZ ;  /* 0x0000003f3f3ff290 */ /* 0x000fec000fffe03f */
[----:B------:R2:W-:Y:S04]  /*138e0*/  STL.64 [R1+0xb0], R4 ;  /* 0x0000b00401007387 */ /* 0x0005e80000100a00 */
[----:B------:R3:W-:Y:S01]  /*138f0*/  STL.64 [R1+0xb8], R6 ;  /* 0x0000b80601007387 */ /* 0x0007e20000100a00 */
[----:B--2---:R-:W-:Y:S01]  /*13900*/  IMAD.MOV.U32 R4, RZ, RZ, R11 ;  /* 0x000000ffff047224 */ /* 0x004fe200078e000b */
[----:B------:R-:W-:Y:S01]  /*13910*/  MOV R5, R10 ;  /* 0x0000000a00057202 */ /* 0x000fe20000000f00 */
[----:B---3--:R-:W-:Y:S01]  /*13920*/  IMAD.MOV.U32 R6, RZ, RZ, R9 ;  /* 0x000000ffff067224 */ /* 0x008fe200078e0009 */
[----:B------:R-:W-:Y:S02]  /*13930*/  MOV R7, R8 ;  /* 0x0000000800077202 */ /* 0x000fe40000000f00 */
[----:B------:R-:W0:Y:S02]  /*13940*/  LDSM.16.MT88.4 R8, [R0+0x1080] ;  /* 0x001080000008783b */ /* 0x000e240000004200 */
[----:B0-----:R-:W-:Y:S01]  /*13950*/  IMAD.MOV.U32 R19, RZ, RZ, R10 ;  /* 0x000000ffff137224 */ /* 0x001fe200078e000a */
[----:B------:R-:W-:Y:S01]  /*13960*/  MOV R23, R11 ;  /* 0x0000000b00177202 */ /* 0x000fe20000000f00 */
[----:B------:R-:W-:Y:S01]  /*13970*/  IMAD.MOV.U32 R17, RZ, RZ, R8 ;  /* 0x000000ffff117224 */ /* 0x000fe200078e0008 */
[----:B------:R-:W-:Y:S01]  /*13980*/  MOV R18, R9 ;  /* 0x0000000900127202 */ /* 0x000fe20000000f00 */
[----:B------:R-:W2:Y:S04]  /*13990*/  LDL.LU.64 R10, [R1+0x3398] ;  /* 0x00339800010a7983 */ /* 0x000ea80000300a00 */
[----:B------:R-:W2:Y:S04]  /*139a0*/  LDL.LU.64 R8, [R1+0x3390] ;  /* 0x0033900001087983 */ /* 0x000ea80000300a00 */
[----:B------:R-:W-:Y:S01]  /*139b0*/  STL [R1+0x32f4], R0 ;  /* 0x0032f40001007387 */ /* 0x000fe20000100800 */
[----:B--2---:R-:W-:Y:S03]  /*139c0*/  HMMA.16816.F32.BF16 R8, R4, R14, R8 ;  /* 0x0000000e0408723c */ /* 0x004fe60000041808 */
[----:B------:R-:W0:Y:S04]  /*139d0*/  LDSM.16.MT88.4 R4, [R2+0x1000] ;  /* 0x001000000204783b */ /* 0x000e280000004200 */
[----:B0-----:R0:W-:Y:S11]  /*139e0*/  STL.64 [R1+0x3320], R6 ;  /* 0x0033200601007387 */ /* 0x0011f60000100a00 */
[----:B------:R-:W-:Y:S05]  /*139f0*/  @!UPT UIADD3 URZ, URZ, URZ, URZ ;  /* 0x0000003f3f3ff290 */ /* 0x000fea000fffe03f */
[----:B------:R-:W-:Y:S04]  /*13a00*/  STL.64 [R1+0x90], R8 ;  /* 0x0000900801007387 */ /* 0x000fe80000100a00 */
[----:B------:R-:W-:Y:S04]  /*13a10*/  STL.64 [R1+0x98], R10 ;  /* 0x0000980a01007387 */ /* 0x000fe80000100a00 */
[----:B------:R1:W-:Y:S01]  /*13a20*/  STL.64 [R1+0x3318], R4 ;  /* 0x0033180401007387 */ /* 0x0003e20000100a00 */
[----:B0-----:R-:W-:Y:S02]  /*13a30*/  IMAD.MOV.U32 R6, RZ, RZ, R19 ;  /* 0x000000ffff067224 */ /* 0x001fe400078e0013 */
[----:B-1----:R-:W-:Y:S01]  /*13a40*/  IMAD.MOV.U32 R4, RZ, RZ, R17 ;  /* 0x000000ffff047224 */ /* 0x002fe200078e0011 */
[----:B------:R-:W-:Y:S01]  /*13a50*/  MOV R5, R18 ;  /* 0x0000001200057202 */ /* 0x000fe20000000f00 */
[----:B------:R-:W2:Y:S04]  /*13a60*/  LDL.LU R17, [R1+0x338c] ;  /* 0x00338c0001117983 */ /* 0x000ea80000300800 */
[----:B------:R-:W3:Y:S04]  /*13a70*/  LDL.LU R18, [R1+0x3388] ;  /* 0x0033880001127983 */ /* 0x000ee80000300800 */
[----:B------:R-:W4:Y:S01]  /*13a80*/  LDL.LU R19, [R1+0x3384] ;  /* 0x0033840001137983 */ /* 0x000f220000300800 */
[----:B------:R-:W-:-:S03]  /*13a90*/  MOV R7, R23 ;  /* 0x0000001700077202 */ /* 0x000fc60000000f00 */
[----:B------:R-:W5:Y:S04]  /*13aa0*/  LDL.LU R23, [R1+0x3380] ;  /* 0x0033800001177983 */ /* 0x000f680000300800 */
[----:B------:R-:W-:Y:S04]  /*13ab0*/  STL.64 [R1+0x3340], R6 ;  /* 0x0033400601007387 */ /* 0x000fe80000100a00 */
[----:B------:R0:W-:Y:S02]  /*13ac0*/  STL.64 [R1+0x3338], R4 ;  /* 0x0033380401007387 */ /* 0x0001e40000100a00 */
[----:B0-----:R-:W-:-:S02]  /*13ad0*/  IMAD.MOV.U32 R4, RZ, RZ, R16 ;  /* 0x000000ffff047224 */ /* 0x001fc400078e0010 */
[----:B------:R-:W5:Y:S01]  /*13ae0*/  LDL.LU R16, [R1+0x337c] ;  /* 0x00337c0001107983 */ /* 0x000f620000300800 */
[----:B--2---:R-:W-:-:S03]  /*13af0*/  MOV R5, R17 ;  /* 0x0000001100057202 */ /* 0x004fc60000000f00 */
[----:B------:R-:W5:Y:S01]  /*13b00*/  LDL.LU R17, [R1+0x3378] ;  /* 0x0033780001117983 */ /* 0x000f620000300800 */
[----:B---3--:R-:W-:-:S03]  /*13b10*/  IMAD.MOV.U32 R6, RZ, RZ, R18 ;  /* 0x000000ffff067224 */ /* 0x008fc600078e0012 */
[----:B------:R-:W5:Y:S01]  /*13b20*/  LDL.LU R18, [R1+0x3374] ;  /* 0x0033740001127983 */ /* 0x000f620000300800 */
[----:B----4-:R-:W-:-:S03]  /*13b30*/  MOV R7, R19 ;  /* 0x0000001300077202 */ /* 0x010fc60000000f00 */
[----:B------:R-:W5:Y:S04]  /*13b40*/  LDL.LU R19, [R1+0x3370] ;  /* 0x0033700001137983 */ /* 0x000f680000300800 */
[----:B------:R-:W-:Y:S04]  /*13b50*/  STL.64 [R1+0x3350], R6 ;  /* 0x0033500601007387 */ /* 0x000fe80000100a00 */
[----:B------:R0:W-:Y:S04]  /*13b60*/  STL.64 [R1+0x3348], R4 ;  /* 0x0033480401007387 */ /* 0x0001e80000100a00 */
[----:B0-----:R-:W2:Y:S04]  /*13b70*/  LDL.LU R4, [R1+0x10] ;  /* 0x0000100001047983 */ /* 0x001ea80000300800 */
[----:B------:R-:W2:Y:S04]  /*13b80*/  LDL.LU R5, [R1+0x14] ;  /* 0x0000140001057983 */ /* 0x000ea80000300800 */
[----:B------:R-:W2:Y:S04]  /*13b90*/  LDL.LU R6, [R1+0x18] ;  /* 0x0000180001067983 */ /* 0x000ea80000300800 */
[----:B------:R-:W2:Y:S01]  /*13ba0*/  LDL.LU R7, [R1+0x1c] ;  /* 0x00001c0001077983 */ /* 0x000ea20000300800 */
[----:B-----5:R-:W-:Y:S03]  /*13bb0*/  HMMA.16816.F32.BF16 R8, R20, R14, R16 ;  /* 0x0000000e1408723c */ /* 0x020fe60000041810 */
[----:B------:R-:W0:Y:S04]  /*13bc0*/  LDSM.16.MT88.4 R16, [R2+0x1080] ;  /* 0x001080000210783b */ /* 0x000e280000004200 */
[----:B------:R-:W-:-:S02]  /*13bd0*/  IMAD.MOV.U32 R20, RZ, RZ, R27 ;  /* 0x000000ffff147224 */ /* 0x000fc400078e001b */
[----:B------:R-:W2:Y:S01]  /*13be0*/  LDL.LU R27, [R1+0x336c] ;  /* 0x00336c00011b7983 */ /* 0x000ea20000300800 */
[----:B------:R-:W-:Y:S01]  /*13bf0*/  MOV R21, R29 ;  /* 0x0000001d00157202 */ /* 0x000fe20000000f00 */
[----:B------:R-:W-:Y:S01]  /*13c00*/  IMAD.MOV.U32 R22, RZ, RZ, R28 ;  /* 0x000000ffff167224 */ /* 0x000fe200078e001c */
[----:B------:R-:W-:-:S11]  /*13c10*/  MOV R23, R3 ;  /* 0x0000000300177202 */ /* 0x000fd60000000f00 */
[----:B------:R-:W-:Y:S04]  /*13c20*/  STL.64 [R1+0xa0], R8 ;  /* 0x0000a00801007387 */ /* 0x000fe80000100a00 */
[----:B------:R-:W-:Y:S04]  /*13c30*/  STL.64 [R1+0xa8], R10 ;  /* 0x0000a80a01007387 */ /* 0x000fe80000100a00 */
[----:B------:R-:W3:Y:S04]  /*13c40*/  LDL.LU R29, [R1+0x3368] ;  /* 0x00336800011d7983 */ /* 0x000ee80000300800 */
[----:B------:R-:W4:Y:S04]  /*13c50*/  LDL.LU R28, [R1+0x3364] ;  /* 0x00336400011c7983 */ /* 0x000f280000300800 */
[----:B------:R-:W5:Y:S04]  /*13c60*/  LDL.LU R3, [R1+0x3360] ;  /* 0x0033600001037983 */ /* 0x000f680000300800 */
[----:B0-----:R-:W-:Y:S04]  /*13c70*/  STL.64 [R1+0x3310], R18 ;  /* 0x0033101201007387 */ /* 0x001fe80000100a00 */
[----:B------:R0:W-:Y:S04]  /*13c80*/  STL.64 [R1+0x3308], R16 ;  /* 0x0033081001007387 */ /* 0x0001e80000100a00 */
[----:B0-----:R-:W3:Y:S04]  /*13c90*/  LDL.LU R16, [R1+0x80] ;  /* 0x0000800001107983 */ /* 0x001ee80000300800 */
[----:B------:R-:W3:Y:S04]  /*13ca0*/  LDL.LU R17, [R1+0x84] ;  /* 0x0000840001117983 */ /* 0x000ee80000300800 */
[----:B------:R-:W3:Y:S04]  /*13cb0*/  LDL.LU R18, [R1+0x88] ;  /* 0x0000880001127983 */ /* 0x000ee80000300800 */
[----:B------:R-:W3:Y:S04]  /*13cc0*/  LDL.LU R19, [R1+0x8c] ;  /* 0x00008c0001137983 */ /* 0x000ee80000300800 */
[----:B------:R-:W0:Y:S04]  /*13cd0*/  S2R R0, SR_TID.X ;  /* 0x0000000000007919 */ /* 0x000e280000002100 */
[----:B------:R-:W1:Y:S01]  /*13ce0*/  S2R R11, SR_TID.X ;  /* 0x00000000000b7919 */ /* 0x000e620000002100 */
[----:B--2---:R-:W-:Y:S03]  /*13cf0*/  HMMA.16816.F32.BF16 R24, R24, R14, R4 ;  /* 0x0000000e1818723c */ /* 0x004fe60000041804 */
[----:B---3--:R5:W-:Y:S04]  /*13d00*/  STL.64 [R1+0x3330], R18 ;  /* 0x0033301201007387 */ /* 0x008be80000100a00 */
[----:B------:R2:W-:Y:S01]  /*13d10*/  STL.64 [R1+0x3328], R16 ;  /* 0x0033281001007387 */ /* 0x0005e20000100a00 */
[----:B-----5:R-:W-:Y:S01]  /*13d20*/  IMAD.MOV.U32 R18, RZ, RZ, R3 ;  /* 0x000000ffff127224 */ /* 0x020fe200078e0003 */
[----:B----4-:R-:W-:-:S02]  /*13d30*/  MOV R19, R28 ;  /* 0x0000001c00137202 */ /* 0x010fc40000000f00 */
[----:B--2---:R-:W2:Y:S04]  /*13d40*/  LDL.LU R16, [R1+0x70] ;  /* 0x0000700001107983 */ /* 0x004ea80000300800 */
[----:B------:R-:W2:Y:S04]  /*13d50*/  LDL.LU R17, [R1+0x74] ;  /* 0x0000740001117983 */ /* 0x000ea80000300800 */
[----:B------:R-:W3:Y:S04]  /*13d60*/  LDL.LU R3, [R1+0x335c] ;  /* 0x00335c0001037983 */ /* 0x000ee80000300800 */
[----:B------:R-:W4:Y:S04]  /*13d70*/  LDL.LU R28, [R1+0x3358] ;  /* 0x00335800011c7983 */ /* 0x000f280000300800 */
[----:B------:R-:W-:Y:S04]  /*13d80*/  STL [R1+0x32e8], R2 ;  /* 0x0032e80201007387 */ /* 0x000fe80000100800 */
[----:B------:R-:W5:Y:S04]  /*13d90*/  LDL.LU.64 R6, [R1+0x3350] ;  /* 0x0033500001067983 */ /* 0x000f680000300a00 */
[----:B------:R-:W5:Y:S01]  /*13da0*/  LDL.LU.64 R4, [R1+0x3348] ;  /* 0x0033480001047983 */ /* 0x000f620000300a00 */
[----:B0-----:R-:W-:-:S02]  /*13db0*/  LOP3.LUT R10, R0, 0x7, RZ, 0xc0, !PT ;  /* 0x00000007000a7812 */ /* 0x001fc400078ec0ff */
[----:B-1----:R-:W-:-:S03]  /*13dc0*/  LOP3.LUT R0, R11, 0xe0, RZ, 0xc0, !PT ;  /* 0x000000e00b007812 */ /* 0x002fc600078ec0ff */
[----:B------:R-:W-:Y:S01]  /*13dd0*/  IMAD.SHL.U32 R10, R10, 0x10, RZ ;  /* 0x000000100a0a7824 */ /* 0x000fe200078e00ff */
[----:B------:R-:W-:-:S03]  /*13de0*/  SHF.L.U32 R11, R11, 0x1, RZ ;  /* 0x000000010b0b7819 */ /* 0x000fc600000006ff */
[----:B------:R-:W-:-:S05]  /*13df0*/  IMAD R0, R0, 0x100, R10 ;  /* 0x0000010000007824 */ /* 0x000fca00078e020a */
[----:B------:R-:W-:Y:S01]  /*13e00*/  LOP3.LUT R0, R0, 0x30, R11, 0x78, !PT ;  /* 0x0000003000007812 */ /* 0x000fe200078e780b */
[----:B------:R-:W-:Y:S04]  /*13e10*/  STL.64 [R1+0x40], R24 ;  /* 0x0000401801007387 */ /* 0x000fe80000100a00 */
[----:B------:R-:W-:Y:S04]  /*13e20*/  STL.64 [R1+0x48], R26 ;  /* 0x0000481a01007387 */ /* 0x000fe80000100a00 */
[----:B---3--:R-:W0:Y:S01]  /*13e30*/  LDSM.16.MT88.4 R24, [R3+0x2000] ;  /* 0x002000000318783b */ /* 0x008e220000004200 */
[----:B----4-:R-:W-:-:S04]  /*13e40*/  LEA R0, R28, R0, 0xa ;  /* 0x000000001c007211 */ /* 0x010fc800078e50ff */
[----:B------:R-:W-:-:S05]  /*13e50*/  LOP3.LUT R0, R0, 0x40, RZ, 0x3c, !PT ;  /* 0x0000004000007812 */ /* 0x000fca00078e3cff */
[----:B------:R-:W1:Y:S01]  /*13e60*/  LDSM.16.M88.4 R8, [R0+0x20000] ;  /* 0x020000000008783b */ /* 0x000e620000000200 */
[----:B-----5:R-:W-:Y:S03]  /*13e70*/  HMMA.16816.F32.BF16 R20, R20, R14, R4 ;  /* 0x0000000e1414723c */ /* 0x020fe60000041804 */
[----:B0-----:R-:W-:Y:S04]  /*13e80*/  STL [R1+0x3300], R25 ;  /* 0x0033001901007387 */ /* 0x001fe80000100800 */
[----:B------:R-:W-:Y:S04]  /*13e90*/  STL [R1+0x32fc], R26 ;  /* 0x0032fc1a01007387 */ /* 0x000fe80000100800 */
[----:B------:R-:W-:Y:S04]  /*13ea0*/  STL [R1+0x32f8], R27 ;  /* 0x0032f81b01007387 */ /* 0x000fe80000100800 */
[----:B-1----:R-:W-:Y:S04]  /*13eb0*/  STL [R1+0x327c], R10 ;  /* 0x00327c0a01007387 */ /* 0x002fe80000100800 */
[----:B------:R-:W-:Y:S04]  /*13ec0*/  STL [R1+0x3278], R11 ;  /* 0x0032780b01007387 */ /* 0x000fe80000100800 */
[----:B------:R-:W2:Y:S04]  /*13ed0*/  LDL.LU.64 R6, [R1+0x3340] ;  /* 0x0033400001067983 */ /* 0x000ea80000300a00 */
[----:B------:R-:W2:Y:S01]  /*13ee0*/  LDL.LU.64 R4, [R1+0x3338] ;  /* 0x0033380001047983 */ /* 0x000ea20000300a00 */
[----:B------:R-:W-:-:S03]  /*13ef0*/  IMAD.MOV.U32 R2, RZ, RZ, R20 ;  /* 0x000000ffff027224 */ /* 0x000fc600078e0014 */
[----:B------:R-:W-:Y:S04]  /*13f00*/  STL [R1+0x54], R21 ;  /* 0x0000541501007387 */ /* 0x000fe80000100800 */
[----:B------:R-:W-:Y:S04]  /*13f10*/  STL.64 [R1+0x58], R22 ;  /* 0x0000581601007387 */ /* 0x000fe80000100a00 */
[----:B------:R-:W0:Y:S04]  /*13f20*/  LDSM.16.MT88.4 R20, [R3+0x2080] ;  /* 0x002080000314783b */ /* 0x000e280000004200 */
[----:B0-----:R-:W-:Y:S04]  /*13f30*/  STL [R1+0x32f0], R22 ;  /* 0x0032f01601007387 */ /* 0x001fe80000100800 */
[----:B------:R-:W-:Y:S04]  /*13f40*/  STL [R1+0x32ec], R23 ;  /* 0x0032ec1701007387 */ /* 0x000fe80000100800 */
[----:B------:R-:W-:Y:S01]  /*13f50*/  STL [R1+0x32c0], R3 ;  /* 0x0032c00301007387 */ /* 0x000fe20000100800 */
[-C--:B--2---:R-:W-:Y:S03]  /*13f60*/  HMMA.16816.F32.BF16 R4, R4, R14.reuse, R16 ;  /* 0x0000000e0404723c */ /* 0x084fe60000041810 */
[----:B------:R-:W2:Y:S04]  /*13f70*/  LDL.LU.64 R18, [R1+0x3330] ;  /* 0x0033300001127983 */ /* 0x000ea80000300a00 */
[----:B------:R-:W2:Y:S11]  /*13f80*/  LDL.LU.64 R16, [R1+0x3328] ;  /* 0x0033280001107983 */ /* 0x000eb60000300a00 */
[----:B------:R-:W-:Y:S05]  /*13f90*/  @!UPT UIADD3 URZ, URZ, URZ, URZ ;  /* 0x0000003f3f3ff290 */ /* 0x000fea000fffe03f */
[----:B------:R-:W-:Y:S01]  /*13fa0*/  STL.64 [R1+0x30], R4 ;  /* 0x0000300401007387 */ /* 0x000fe20000100a00 */
[----:B------:R-:W-:Y:S01]  /*13fb0*/  MOV R11, R6 ;  /* 0x00000006000b7202 */ /* 0x000fe20000000f00 */
[----:B------:R-:W-:Y:S02]  /*13fc0*/  IMAD.MOV.U32 R10, RZ, RZ, R7 ;  /* 0x000000ffff0a7224 */ /* 0x000fe400078e0007 */
[----:B------:R-:W0:Y:S02]  /*13fd0*/  LDSM.16.MT88.4 R4, [R29+0x2000] ;  /* 0x002000001d04783b */ /* 0x000e240000004200 */
[----:B0-----:R-:W-:Y:S01]  /*13fe0*/  MOV R27, R6 ;  /* 0x00000006001b7202 */ /* 0x001fe20000000f00 */
[----:B------:R-:W-:Y:S01]  /*13ff0*/  IMAD.MOV.U32 R0, RZ, RZ, R7 ;  /* 0x000000ffff007224 */ /* 0x000fe200078e0007 */
[----:B------:R-:W-:Y:S01]  /*14000*/  MOV R25, R4 ;  /* 0x0000000400197202 */ /* 0x000fe20000000f00 */
[----:B------:R-:W-:Y:S01]  /*14010*/  IMAD.MOV.U32 R26, RZ, RZ, R5 ;  /* 0x000000ffff1a7224 */ /* 0x000fe200078e0005 */
[----:B------:R-:W2:Y:S04]  /*14020*/  LDL.LU.64 R6, [R1+0x3320] ;  /* 0x0033200001067983 */ /* 0x000ea80000300a00 */
[----:B------:R-:W2:Y:S02]  /*14030*/  LDL.LU.64 R4, [R1+0x3318] ;  /* 0x0033180001047983 */ /* 0x000ea40000300a00 */
[----:B--2---:R-:W-:Y:S02]  /*14040*/  HMMA.16816.F32.BF16 R4, R4, R14, R16 ;  /* 0x0000000e0404723c */ /* 0x004fe40000041810 */
[----:B------:R-:W0:Y:S11]  /*14050*/  LDSM.16.MT88.4 R16, [R29+0x2080] ;  /* 0x002080001d10783b */ /* 0x000e360000004200 */
[----:B------:R-:W-:Y:S10]  /*14060*/  @!UPT UIADD3 URZ, URZ, URZ, URZ ;  /* 0x0000003f3f3ff290 */ /* 0x000ff4000fffe03f */
[----:B------:R1:W-:Y:S01]  /*14070*/  STL [R1+0x70], R4 ;  /* 0x0000700401007387 */ /* 0x0003e20000100800 */
[----:B------:R-:W-:Y:S01]  /*14080*/  IMAD.MOV.U32 R28, RZ, RZ, R7 ;  /* 0x000000ffff1c7224 */ /* 0x000fe200078e0007 */
[----:B------:R-:W-:Y:S01]  /*14090*/  MOV R3, R5 ;  /* 0x0000000500037202 */ /* 0x000fe20000000f00 */
[----:B------:R-:W-:Y:S01]  /*140a0*/  IMAD.MOV.U32 R7, RZ, RZ, R12 ;  /* 0x000000ffff077224 */ /* 0x000fe200078e000c */
[----:B------:R2:W-:Y:S04]  /*140b0*/  STL [R1+0x78], R6 ;  /* 0x0000780601007387 */ /* 0x0005e80000100800 */
[----:B-1----:R-:W3:Y:S01]  /*140c0*/  LDL.LU R4, [R1+0xc0] ;  /* 0x0000c00001047983 */ /* 0x002ee20000300800 */
[----:B--2---:R-:W-:-:S03]  /*140d0*/  MOV R6, R13 ;  /* 0x0000000d00067202 */ /* 0x004fc60000000f00 */
[----:B------:R-:W3:Y:S01]  /*140e0*/  LDL.LU R5, [R1+0xc4] ;  /* 0x0000c40001057983 */ /* 0x000ee20000300800 */
[----:B0-----:R-:W-:Y:S01]  /*140f0*/  MOV R13, R18 ;  /* 0x00000012000d7202 */ /* 0x001fe20000000f00 */
[----:B------:R-:W-:Y:S01]  /*14100*/  IMAD.MOV.U32 R12, RZ, RZ, R19 ;  /* 0x000000ffff0c7224 */ /* 0x000fe200078e0013 */
[----:B------:R-:W-:Y:S01]  /*14110*/  MOV R22, R16 ;  /* 0x0000001000167202 */ /* 0x000fe20000000f00 */
[----:B------:R-:W-:Y:S01]  /*14120*/  IMAD.MOV.U32 R23, RZ, RZ, R17 ;  /* 0x000000ffff177224 */ /* 0x000fe200078e0011 */
[----:B------:R-:W3:Y:S04]  /*14130*/  LDL.LU.64 R18, [R1+0x3310] ;  /* 0x0033100001127983 */ /* 0x000ee80000300a00 */
[----:B------:R-:W3:Y:S02]  /*14140*/  LDL.LU.64 R16, [R1+0x3308] ;  /* 0x0033080001107983 */ /* 0x000ee40000300a00 */
[----:B---3--:R-:W-:Y:S07]  /*14150*/  HMMA.16816.F32.BF16 R4, R16, R14, R4 ;  /* 0x0000000e1004723c */ /* 0x008fee0000041804 */
[----:B------:R-:W-:-:S02]  /*14160*/  MOV R16, R25 ;  /* 0x0000001900107202 */ /* 0x000fc40000000f00 */
[----:B------:R-:W2:Y:S01]  /*14170*/  LDL.LU R25, [R1+0x3300] ;  /* 0x0033000001197983 */ /* 0x000ea20000300800 */
[----:B------:R-:W-:Y:S01]  /*14180*/  IMAD.MOV.U32 R17, RZ, RZ, R26 ;  /* 0x000000ffff117224 */ /* 0x000fe200078e001a */
[----:B------:R-:W-:Y:S01]  /*14190*/  MOV R18, R27 ;  /* 0x0000001b00127202 */ /* 0x000fe20000000f00 */
[----:B------:R-:W-:-:S11]  /*141a0*/  IMAD.MOV.U32 R19, RZ, RZ, R0 ;  /* 0x000000ffff137224 */ /* 0x000fd600078e0000 */
[----:B------:R-:W-:Y:S04]  /*141b0*/  STL.64 [R1+0x20], R4 ;  /* 0x0000200401007387 */ /* 0x000fe80000100a00 */
[----:B------:R-:W-:Y:S04]  /*141c0*/  STL.64 [R1+0x28], R6 ;  /* 0x0000280601007387 */ /* 0x000fe80000100a00 */
[----:B------:R-:W2:Y:S04]  /*141d0*/  LDL.LU R26, [R1+0x32fc] ;  /* 0x0032fc00011a7983 */ /* 0x000ea80000300800 */
[----:B------:R-:W2:Y:S04]  /*141e0*/  LDL.LU R27, [R1+0x32f8] ;  /* 0x0032f800011b7983 */ /* 0x000ea80000300800 */
[----:B------:R-:W3:Y:S04]  /*141f0*/  LDL.LU R0, [R1+0x32f4] ;  /* 0x0032f40001007983 */ /* 0x000ee80000300800 */
[----:B------:R-:W-:Y:S04]  /*14200*/  STL.64 [R1+0x32e0], R18 ;  /* 0x0032e01201007387 */ /* 0x000fe80000100a00 */
[----:B------:R0:W-:Y:S04]  /*14210*/  STL.64 [R1+0x32d8], R16 ;  /* 0x0032d81001007387 */ /* 0x0001e80000100a00 */
[----:B0-----:R-:W4:Y:S04]  /*14220*/  LDL.LU R16, [R1+0x90] ;  /* 0x0000900001107983 */ /* 0x001f280000300800 */
[----:B------:R-:W4:Y:S04]  /*14230*/  LDL.LU R17, [R1+0x94] ;  /* 0x0000940001117983 */ /* 0x000f280000300800 */
[----:B------:R-:W4:Y:S04]  /*14240*/  LDL.LU R18, [R1+0x98] ;  /* 0x0000980001127983 */ /* 0x000f280000300800 */
[----:B------:R-:W4:Y:S04]  /*14250*/  LDL.LU R19, [R1+0x9c] ;  /* 0x00009c0001137983 */ /* 0x000f280000300800 */
[----:B---3--:R-:W0:Y:S04]  /*14260*/  LDSM.16.MT88.4 R4, [R0+0x2000] ;  /* 0x002000000004783b */ /* 0x008e280000004200 */
[----:B0-----:R-:W-:Y:S04]  /*14270*/  STL.64 [R1+0x32b8], R6 ;  /* 0x0032b80601007387 */ /* 0x001fe80000100a00 */
[----:B------:R0:W-:Y:S04]  /*14280*/  STL.64 [R1+0x32b0], R4 ;  /* 0x0032b00401007387 */ /* 0x0001e80000100a00 */
[----:B0-----:R-:W2:Y:S04]  /*14290*/  LDL.LU R4, [R1+0xb0] ;  /* 0x0000b00001047983 */ /* 0x001ea80000300800 */
[----:B------:R-:W2:Y:S04]  /*142a0*/  LDL.LU R5, [R1+0xb4] ;  /* 0x0000b40001057983 */ /* 0x000ea80000300800 */
[----:B------:R-:W2:Y:S04]  /*142b0*/  LDL.LU R6, [R1+0xb8] ;  /* 0x0000b80001067983 */ /* 0x000ea80000300800 */
[----:B------:R-:W2:Y:S02]  /*142c0*/  LDL.LU R7, [R1+0xbc] ;  /* 0x0000bc0001077983 */ /* 0x000ea40000300800 */
[----:B--2---:R-:W-:Y:S02]  /*142d0*/  HMMA.16816.F32.BF16 R24, R24, R8, R4 ;  /* 0x000000081818723c */ /* 0x004fe40000041804 */
[----:B------:R-:W2:Y:S11]  /*142e0*/  LDL.LU R4, [R1+0x40] ;  /* 0x0000400001047983 */ /* 0x000eb60000300800 */
[----:B------:R-:W-:Y:S10]  /*142f0*/  @!UPT UIADD3 URZ, URZ, URZ, URZ ;  /* 0x0000003f3f3ff290 */ /* 0x000ff4000fffe03f */
[----:B------:R0:W-:Y:S04]  /*14300*/  STL.64 [R1+0x60], R24 ;  /* 0x0000601801007387 */ /* 0x0001e80000100a00 */
[----:B------:R1:W-:Y:S04]  /*14310*/  STL.64 [R1+0x68], R26 ;  /* 0x0000681a01007387 */ /* 0x0003e80000100a00 */
[----:B------:R-:W2:Y:S04]  /*14320*/  LDL.LU R5, [R1+0x44] ;  /* 0x0000440001057983 */ /* 0x000ea80000300800 */
[----:B------:R-:W3:Y:S04]  /*14330*/  LDL.LU R6, [R1+0x48] ;  /* 0x0000480001067983 */ /* 0x000ee80000300800 */
[----:B------:R-:W3:Y:S01]  /*14340*/  LDL.LU R7, [R1+0x4c] ;  /* 0x00004c0001077983 */ /* 0x000ee20000300800 */
[----:B0-----:R-:W-:Y:S01]  /*14350*/  MOV R24, R22 ;  /* 0x0000001600187202 */ /* 0x001fe20000000f00 */
[----:B------:R-:W-:Y:S01]  /*14360*/  IMAD.MOV.U32 R25, RZ, RZ, R23 ;  /* 0x000000ffff197224 */ /* 0x000fe200078e0017 */
[----:B-1----:R-:W-:Y:S01]  /*14370*/  MOV R26, R13 ;  /* 0x0000000d001a7202 */ /* 0x002fe20000000f00 */
[----:B------:R-:W-:-:S02]  /*14380*/  IMAD.MOV.U32 R27, RZ, RZ, R12 ;  /* 0x000000ffff1b7224 */ /* 0x000fc400078e000c */
[----:B------:R-:W0:Y:S04]  /*14390*/  LDSM.16.MT88.4 R12, [R0+0x2080] ;  /* 0x00208000000c783b */ /* 0x000e280000004200 */
[----:B---3--:R-:W-:Y:S04]  /*143a0*/  STL.64 [R1+0x32d0], R6 ;  /* 0x0032d00601007387 */ /* 0x008fe80000100a00 */
[----:B--2---:R1:W-:Y:S04]  /*143b0*/  STL.64 [R1+0x32c8], R4 ;  /* 0x0032c80401007387 */ /* 0x0043e80000100a00 */
[----:B-1----:R-:W2:Y:S04]  /*143c0*/  LDL.LU R4, [R1+0xa0] ;  /* 0x0000a00001047983 */ /* 0x002ea80000300800 */
[----:B------:R-:W2:Y:S04]  /*143d0*/  LDL.LU R5, [R1+0xa4] ;  /* 0x0000a40001057983 */ /* 0x000ea80000300800 */
[----:B------:R-:W2:Y:S04]  /*143e0*/  LDL.LU R6, [R1+0xa8] ;  /* 0x0000a80001067983 */ /* 0x000ea80000300800 */
[----:B------:R-:W2:Y:S04]  /*143f0*/  LDL.LU R7, [R1+0xac] ;  /* 0x0000ac0001077983 */ /* 0x000ea80000300800 */
[----:B------:R-:W4:Y:S04]  /*14400*/  LDL.LU R22, [R1+0x32f0] ;  /* 0x0032f00001167983 */ /* 0x000f280000300800 */
[----:B------:R-:W4:Y:S04]  /*14410*/  LDL.LU R23, [R1+0x32ec] ;  /* 0x0032ec0001177983 */ /* 0x000f280000300800 */
[----:B0-----:R-:W-:Y:S04]  /*14420*/  STL.64 [R1+0x32a8], R14 ;  /* 0x0032a80e01007387 */ /* 0x001fe80000100a00 */
[----:B------:R0:W-:Y:S02]  /*14430*/  STL.64 [R1+0x32a0], R12 ;  /* 0x0032a00c01007387 */ /* 0x0001e40000100a00 */
[----:B0-----:R-:W-:-:S02]  /*14440*/  MOV R12, R2 ;  /* 0x00000002000c7202 */ /* 0x001fc40000000f00 */
[----:B------:R-:W3:Y:S04]  /*14450*/  LDL.LU R2, [R1+0x32e8] ;  /* 0x0032e80001027983 */ /* 0x000ee80000300800 */
[----:B------:R-:W5:Y:S04]  /*14460*/  LDL.LU R13, [R1+0x54] ;  /* 0x00005400010d7983 */ /* 0x000f680000300800 */
[----:B------:R-:W5:Y:S04]  /*14470*/  LDL.LU R14, [R1+0x58] ;  /* 0x00005800010e7983 */ /* 0x000f680000300800 */
[----:B------:R-:W5:Y:S01]  /*14480*/  LDL.LU R15, [R1+0x5c] ;  /* 0x00005c00010f7983 */ /* 0x000f620000300800 */
[-C--:B----4-:R-:W-:Y:S03]  /*14490*/  HMMA.16816.F32.BF16 R20, R20, R8.reuse, R16 ;  /* 0x000000081414723c */ /* 0x090fe60000041810 */
[----:B------:R-:W2:Y:S04]  /*144a0*/  LDL.LU.64 R18, [R1+0x32e0] ;  /* 0x0032e00001127983 */ /* 0x000ea80000300a00 */
[----:B------:R-:W2:Y:S11]  /*144b0*/  LDL.LU.64 R16, [R1+0x32d8] ;  /* 0x0032d80001107983 */ /* 0x000eb60000300a00 */
[----:B------:R-:W-:Y:S05]  /*144c0*/  @!UPT UIADD3 URZ, URZ, URZ, URZ ;  /* 0x0000003f3f3ff290 */ /* 0x000fea000fffe03f */
[----:B------:R-:W-:Y:S04]  /*144d0*/  STL.64 [R1+0x80], R20 ;  /* 0x0000801401007387 */ /* 0x000fe80000100a00 */
[----:B------:R-:W-:Y:S04]  /*144e0*/  STL.64 [R1+0x88], R22 ;  /* 0x0000881601007387 */ /* 0x000fe80000100a00 */
[----:B---3--:R-:W0:Y:S04]  /*144f0*/  LDSM.16.MT88.4 R20, [R2+0x2000] ;  /* 0x002000000214783b */ /* 0x008e280000004200 */
[----:B0-----:R-:W-:Y:S04]  /*14500*/  STL.64 [R1+0x3298], R22 ;  /* 0x0032981601007387 */ /* 0x001fe80000100a00 */
[----:B------:R0:W-:Y:S04]  /*14510*/  STL.64 [R1+0x3290], R20 ;  /* 0x0032901401007387 */ /* 0x0001e80000100a00 */
[----:B0-----:R-:W3:Y:S04]  /*14520*/  LDL.LU R20, [R1+0x30] ;  /* 0x0000300001147983 */ /* 0x001ee80000300800 */
[----:B------:R-:W3:Y:S01]  /*14530*/  LDL.LU R21, [R1+0x34] ;  /* 0x0000340001157983 */ /* 0x000ee20000300800 */
[----:B--2---:R-:W-:Y:S03]  /*14540*/  HMMA.16816.F32.BF16 R16, R16, R8, R4 ;  /* 0x000000081010723c */ /* 0x004fe60000041804 */
[----:B------:R-:W2:Y:S04]  /*14550*/  LDL.LU.64 R6, [R1+0x32d0] ;  /* 0x0032d00001067983 */ /* 0x000ea80000300a00 */
[----:B------:R-:W2:Y:S01]  /*14560*/  LDL.LU.64 R4, [R1+0x32c8] ;  /* 0x0032c80001047983 */ /* 0x000ea20000300a00 */
[----:B------:R-:W-:Y:S01]  /*14570*/  IMAD.MOV.U32 R22, RZ, RZ, R11 ;  /* 0x000000ffff167224 */ /* 0x000fe200078e000b */
[----:B------:R-:W-:Y:S11]  /*14580*/  MOV R23, R10 ;  /* 0x0000000a00177202 */ /* 0x000ff60000000f00 */
[----:B------:R-:W-:Y:S03]  /*14590*/  @!UPT UIADD3 URZ, URZ, URZ, URZ ;  /* 0x0000003f3f3ff290 */ /* 0x000fe6000fffe03f */
[----:B------:R-:W-:Y:S01]  /*145a0*/  STL.64 [R1+0x98], R18 ;  /* 0x0000981201007387 */ /* 0x000fe20000100a00 */
[----:B------:R-:W-:Y:S01]  /*145b0*/  IMAD.MOV.U32 R10, RZ, RZ, R16 ;  /* 0x000000ffff0a7224 */ /* 0x000fe200078e0010 */
[----:B------:R-:W-:Y:S02]  /*145c0*/  MOV R11, R17 ;  /* 0x00000011000b7202 */ /* 0x000fe40000000f00 */
[----:B------:R-:W0:Y:S04]  /*145d0*/  LDSM.16.MT88.4 R16, [R2+0x2080] ;  /* 0x002080000210783b */ /* 0x000e280000004200 */
[----:B0-----:R-:W-:Y:S04]  /*145e0*/  STL.64 [R1+0x3288], R18 ;  /* 0x0032881201007387 */ /* 0x001fe80000100a00 */
[----:B------:R0:W-:Y:S04]  /*145f0*/  STL.64 [R1+0x3280], R16 ;  /* 0x0032801001007387 */ /* 0x0001e80000100a00 */
[----:B0-----:R-:W4:Y:S01]  /*14600*/  LDL.LU R16, [R1+0x70] ;  /* 0x0000700001107983 */ /* 0x001f220000300800 */
[----:B------:R-:W-:-:S03]  /*14610*/  IMAD.MOV.U32 R17, RZ, RZ, R3 ;  /* 0x000000ffff117224 */ /* 0x000fc600078e0003 */
[----:B------:R-:W3:Y:S04]  /*14620*/  LDL.LU R3, [R1+0x32c0] ;  /* 0x0032c00001037983 */ /* 0x000ee80000300800 */
[----:B------:R-:W4:Y:S04]  /*14630*/  LDL.LU R18, [R1+0x78] ;  /* 0x0000780001127983 */ /* 0x000f280000300800 */
[----:B------:R-:W-:Y:S01]  /*14640*/  STL [R1+0x3250], R2 ;  /* 0x0032500201007387 */ /* 0x000fe20000100800 */
[----:B--2---:R-:W-:Y:S03]  /*14650*/  HMMA.16816.F32.BF16 R24, R24, R8, R4 ;  /* 0x000000081818723c */ /* 0x004fe60000041804 */
[----:B------:R-:W5:Y:S04]  /*14660*/  LDL.LU.64 R6, [R1+0x32b8] ;  /* 0x0032b80001067983 */ /* 0x000f680000300a00 */
[----:B------:R-:W5:Y:S01]  /*14670*/  LDL.LU.64 R4, [R1+0x32b0] ;  /* 0x0032b00001047983 */ /* 0x000f620000300a00 */
[----:B------:R-:W-:Y:S11]  /*14680*/  MOV R19, R28 ;  /* 0x0000001c00137202 */ /* 0x000ff60000000f00 */
[----:B------:R-:W-:Y:S04]  /*14690*/  @!UPT UIADD3 URZ, URZ, URZ, URZ ;  /* 0x0000003f3f3ff290 */ /* 0x000fe8000fffe03f */
[----:B------:R-:W-:Y:S01]  /*146a0*/  STL.64 [R1+0x10], R24 ;  /* 0x0000101801007387 */ /* 0x000fe20000100a00 */
[----:B------:R-:W-:-:S03]  /*146b0*/  IMAD.MOV.U32 R28, RZ, RZ, R27 ;  /* 0x000000ffff1c7224 */ /* 0x000fc600078e001b */
[----:B------:R-:W-:Y:S04]  /*146c0*/  STL [R1+0x18], R26 ;  /* 0x0000181a01007387 */ /* 0x000fe80000100800 */
[----:B---3--:R-:W0:Y:S04]  /*146d0*/  LDSM.16.MT88.4 R24, [R3+0x3000] ;  /* 0x003000000318783b */ /* 0x008e280000004200 */
[----:B0-----:R-:W-:Y:S04]  /*146e0*/  STL.64 [R1+0x3270], R26 ;  /* 0x0032701a01007387 */ /* 0x001fe80000100a00 */
[----:B------:R0:W-:Y:S04]  /*146f0*/  STL.64 [R1+0x3268], R24 ;  /* 0x0032681801007387 */ /* 0x0001e80000100a00 */
[----:B0-----:R-:W2:Y:S04]  /*14700*/  LDL.LU R24, [R1+0x20] ;  /* 0x0000200001187983 */ /* 0x001ea80000300800 */
[----:B------:R-:W2:Y:S04]  /*14710*/  LDL.LU R25, [R1+0x24] ;  /* 0x0000240001197983 */ /* 0x000ea80000300800 */
[----:B------:R-:W2:Y:S04]  /*14720*/  LDL.LU R26, [R1+0x28] ;  /* 0x00002800011a7983 */ /* 0x000ea80000300800 */
[----:B------:R-:W2:Y:S01]  /*14730*/  LDL.LU R27, [R1+0x2c] ;  /* 0x00002c00011b7983 */ /* 0x000ea20000300800 */
[----:B-----5:R-:W-:Y:S03]  /*14740*/  HMMA.16816.F32.BF16 R4, R4, R8, R12 ;  /* 0x000000080404723c */ /* 0x020fe6000004180c */
[----:B------:R-:W0:Y:S11]  /*14750*/  LDSM.16.MT88.4 R12, [R3+0x3080] ;  /* 0x00308000030c783b */ /* 0x000e360000004200 */
[----:B------:R-:W-:Y:S09]  /*14760*/  @!UPT UIADD3 URZ, URZ, URZ, URZ ;  /* 0x0000003f3f3ff290 */ /* 0x000ff2000fffe03f */
[----:B------:R1:W-:Y:S01]  /*14770*/  STL [R1+0xa0], R4 ;  /* 0x0000a00401007387 */ /* 0x0003e20000100800 */
[----:B------:R-:W-:-:S03]  /*14780*/  MOV R2, R5 ;  /* 0x0000000500027202 */ /* 0x000fc60000000f00 */
[----:B------:R3:W-:Y:S01]  /*14790*/  STL.64 [R1+0xa8], R6 ;  /* 0x0000a80601007387 */ /* 0x0007e20000100a00 */
[----:B0-----:R-:W-:Y:S01]  /*147a0*/  IMAD.MOV.U32 R5, RZ, RZ, R14 ;  /* 0x000000ffff057224 */ /* 0x001fe200078e000e */
[----:B-1----:R-:W-:Y:S01]  /*147b0*/  MOV R4, R15 ;  /* 0x0000000f00047202 */ /* 0x002fe20000000f00 */
[----:B---3--:R-:W-:Y:S01]  /*147c0*/  IMAD.MOV.U32 R7, RZ, RZ, R12 ;  /* 0x000000ffff077224 */ /* 0x008fe200078e000c */
[----:B------:R-:W-:Y:S01]  /*147d0*/  MOV R6, R13 ;  /* 0x0000000d00067202 */ /* 0x000fe20000000f00 */
[----:B------:R-:W3:Y:S04]  /*147e0*/  LDL.LU.64 R14, [R1+0x32a8] ;  /* 0x0032a800010e7983 */ /* 0x000ee80000300a00 */
[----:B------:R-:W3:Y:S02]  /*147f0*/  LDL.LU.64 R12, [R1+0x32a0] ;  /* 0x0032a000010c7983 */ /* 0x000ee40000300a00 */
[-C--:B---3--:R-:W-:Y:S02]  /*14800*/  HMMA.16816.F32.BF16 R12, R12, R8.reuse, R20 ;  /* 0x000000080c0c723c */ /* 0x088fe40000041814 */
[----:B------:R-:W4:Y:S04]  /*14810*/  LDL.LU.64 R22, [R1+0x3298] ;  /* 0x0032980001167983 */ /* 0x000f280000300a00 */
[----:B------:R-:W4:Y:S11]  /*14820*/  LDL.LU.64 R20, [R1+0x3290] ;  /* 0x0032900001147983 */ /* 0x000f360000300a00 */
[----:B------:R-:W-:Y:S06]  /*14830*/  @!UPT UIADD3 URZ, URZ, URZ, URZ ;  /* 0x0000003f3f3ff290 */ /* 0x000fec000fffe03f */
[----:B------:R-:W-:Y:S04]  /*14840*/  STL.64 [R1+0x40], R12 ;  /* 0x0000400c01007387 */ /* 0x000fe80000100a00 */
[----:B------:R-:W-:Y:S04]  /*14850*/  STL.64 [R1+0x48], R14 ;  /* 0x0000480e01007387 */ /* 0x000fe80000100a00 */
[----:B------:R-:W0:Y:S04]  /*14860*/  LDSM.16.MT88.4 R12, [R29+0x3000] ;  /* 0x003000001d0c783b */ /* 0x000e280000004200 */
[----:B0-----:R-:W-:Y:S04]  /*14870*/  STL.64 [R1+0x3248], R14 ;  /* 0x0032480e01007387 */ /* 0x001fe80000100a00 */
[----:B------:R0:W-:Y:S04]  /*14880*/  STL.64 [R1+0x3240], R12 ;  /* 0x0032400c01007387 */ /* 0x0001e80000100a00 */
[----:B0-----:R-:W3:Y:S04]  /*14890*/  LDL.LU R12, [R1+0x80] ;  /* 0x00008000010c7983 */ /* 0x001ee80000300800 */
[----:B------:R-:W3:Y:S04]  /*148a0*/  LDL.LU R13, [R1+0x84] ;  /* 0x00008400010d7983 */ /* 0x000ee80000300800 */
[----:B------:R-:W5:Y:S04]  /*148b0*/  LDL.LU R14, [R1+0x88] ;  /* 0x00008800010e7983 */ /* 0x000f680000300800 */
[----:B------:R-:W5:Y:S01]  /*148c0*/  LDL.LU R15, [R1+0x8c] ;  /* 0x00008c00010f7983 */ /* 0x000f620000300800 */
[----:B----4-:R-:W-:Y:S03]  /*148d0*/  HMMA.16816.F32.BF16 R20, R20, R8, R16 ;  /* 0x000000081414723c */ /* 0x010fe60000041810 */
[----:B-----5:R-:W-:Y:S04]  /*148e0*/  STL.64 [R1+0x3260], R14 ;  /* 0x0032600e01007387 */ /* 0x020fe80000100a00 */
[----:B---3--:R0:W-:Y:S04]  /*148f0*/  STL.64 [R1+0x3258], R12 ;  /* 0x0032580c01007387 */ /* 0x0081e80000100a00 */
[----:B0-----:R-:W3:Y:S04]  /*14900*/  LDL.LU R12, [R1+0x60] ;  /* 0x00006000010c7983 */ /* 0x001ee80000300800 */
[----:B------:R-:W3:Y:S04]  /*14910*/  LDL.LU R13, [R1+0x64] ;  /* 0x00006400010d7983 */ /* 0x000ee80000300800 */
[----:B------:R-:W3:Y:S04]  /*14920*/  LDL.LU R14, [R1+0x68] ;  /* 0x00006800010e7983 */ /* 0x000ee80000300800 */
[----:B------:R-:W3:Y:S04]  /*14930*/  LDL.LU R15, [R1+0x6c] ;  /* 0x00006c00010f7983 */ /* 0x000ee80000300800 */
[----:B------:R-:W2:Y:S04]  /*14940*/  LDL.LU.64 R18, [R1+0x3288] ;  /* 0x0032880001127983 */ /* 0x000ea80000300a00 */
[----:B------:R-:W2:Y:S04]  /*14950*/  LDL.LU.64 R16, [R1+0x3280] ;  /* 0x0032800001107983 */ /* 0x000ea80000300a00 */
[----:B------:R0:W-:Y:S04]  /*14960*/  STL.64 [R1+0x50], R20 ;  /* 0x0000501401007387 */ /* 0x0001e80000100a00 */
[----:B------:R1:W-:Y:S01]  /*14970*/  STL.64 [R1+0x58], R22 ;  /* 0x0000581601007387 */ /* 0x0003e20000100a00 */
[----:B0-----:R-:W-:Y:S01]  /*14980*/  IMAD.MOV.U32 R20, RZ, RZ, R7 ;  /* 0x000000ffff147224 */ /* 0x001fe200078e0007 */
[----:B------:R-:W-:Y:S01]  /*14990*/  MOV R21, R6 ;  /* 0x0000000600157202 */ /* 0x000fe20000000f00 */
[----:B-1----:R-:W-:Y:S01]  /*149a0*/  IMAD.MOV.U32 R22, RZ, RZ, R5 ;  /* 0x000000ffff167224 */ /* 0x002fe200078e0005 */
[----:B------:R-:W-:-:S02]  /*149b0*/  MOV R23, R4 ;  /* 0x0000000400177202 */ /* 0x000fc40000000f00 */
[----:B------:R-:W0:Y:S04]  /*149c0*/  LDSM.16.MT88.4 R4, [R29+0x3080] ;  /* 0x003080001d04783b */ /* 0x000e280000004200 */
[----:B0-----:R-:W-:Y:S04]  /*149d0*/  STL.64 [R1+0x3238], R6 ;  /* 0x0032380601007387 */ /* 0x001fe80000100a00 */
[----:B------:R0:W-:Y:S02]  /*149e0*/  STL.64 [R1+0x3230], R4 ;  /* 0x0032300401007387 */ /* 0x0001e40000100a00 */
[----:B0-----:R-:W-:Y:S01]  /*149f0*/  IMAD.MOV.U32 R4, RZ, RZ, R10 ;  /* 0x000000ffff047224 */ /* 0x001fe200078e000a */
[----:B------:R-:W-:Y:S01]  /*14a00*/  MOV R5, R11 ;  /* 0x0000000b00057202 */ /* 0x000fe20000000f00 */
[----:B------:R-:W3:Y:S04]  /*14a10*/  LDL.LU R10, [R1+0x327c] ;  /* 0x00327c00010a7983 */ /* 0x000ee80000300800 */
[----:B------:R-:W3:Y:S04]  /*14a20*/  LDL.LU R11, [R1+0x3278] ;  /* 0x00327800010b7983 */ /* 0x000ee80000300800 */
[----:B------:R-:W4:Y:S04]  /*14a30*/  LDL.LU R6, [R1+0x98] ;  /* 0x0000980001067983 */ /* 0x000f280000300800 */
[----:B------:R-:W4:Y:S01]  /*14a40*/  LDL.LU R7, [R1+0x9c] ;  /* 0x00009c0001077983 */ /* 0x000f220000300800 */
[----:B--2---:R-:W-:Y:S03]  /*14a50*/  HMMA.16816.F32.BF16 R16, R16, R8, R24 ;  /* 0x000000081010723c */ /* 0x004fe60000041818 */
[----:B------:R-:W3:Y:S04]  /*14a60*/  LDL.LU.64 R26, [R1+0x3270] ;  /* 0x00327000011a7983 */ /* 0x000ee80000300a00 */
[----:B------:R-:W3:Y:S11]  /*14a70*/  LDL.LU.64 R24, [R1+0x3268] ;  /* 0x0032680001187983 */ /* 0x000ef60000300a00 */
[----:B------:R-:W-:Y:S05]  /*14a80*/  @!UPT UIADD3 URZ, URZ, URZ, URZ ;  /* 0x0000003f3f3ff290 */ /* 0x000fea000fffe03f */
[----:B------:R-:W-:Y:S04]  /*14a90*/  STL.64 [R1+0x30], R16 ;  /* 0x0000301001007387 */ /* 0x000fe80000100a00 */
[----:B------:R-:W-:Y:S04]  /*14aa0*/  STL.64 [R1+0x38], R18 ;  /* 0x0000381201007387 */ /* 0x000fe80000100a00 */
[----:B------:R-:W-:Y:S01]  /*14ab0*/  LDSM.16.MT88.4 R16, [R0+0x3000] ;  /* 0x003000000010783b */ /* 0x000fe20000004200 */
[----:B---3--:R-:W-:Y:S03]  /*14ac0*/  HMMA.16816.F32.BF16 R24, R24, R10, R12 ;  /* 0x0000000a1818723c */ /* 0x008fe6000004180c */
[----:B------:R-:W2:Y:S04]  /*14ad0*/  LDL.LU.64 R14, [R1+0x3260] ;  /* 0x00326000010e7983 */ /* 0x000ea80000300a00 */
[----:B------:R-:W2:Y:S11]  /*14ae0*/  LDL.LU.64 R12, [R1+0x3258] ;  /* 0x00325800010c7983 */ /* 0x000eb60000300a00 */
[----:B------:R-:W-:Y:S05]  /*14af0*/  @!UPT UIADD3 URZ, URZ, URZ, URZ ;  /* 0x0000003f3f3ff290 */ /* 0x000fea000fffe03f */
[----:B------:R-:W-:Y:S04]  /*14b00*/  STL.64 [R1+0x20], R24 ;  /* 0x0000201801007387 */ /* 0x000fe80000100a00 */
[----:B------:R-:W-:Y:S04]  /*14b10*/  STL.64 [R1+0x28], R26 ;  /* 0x0000281a01007387 */ /* 0x000fe80000100a00 */
[----:B------:R-:W0:Y:S04]  /*14b20*/  LDSM.16.MT88.4 R24, [R0+0x3080] ;  /* 0x003080000018783b */ /* 0x000e280000004200 */
[----:B0-----:R-:W-:Y:S04]  /*14b30*/  STL.64 [R1+0x3220], R26 ;  /* 0x0032201a01007387 */ /* 0x001fe80000100a00 */
[----:B------:R0:W-:Y:S04]  /*14b40*/  STL.64 [R1+0x3218], R24 ;  /* 0x0032181801007387 */ /* 0x0001e80000100a00 */
[----:B0-----:R-:W3:Y:S01]  /*14b50*/  LDL.LU R24, [R1+0xa0] ;  /* 0x0000a00001187983 */ /* 0x001ee20000300800 */
[----:B------:R-:W-:-:S03]  /*14b60*/  IMAD.MOV.U32 R25, RZ, RZ, R2 ;  /* 0x000000ffff197224 */ /* 0x000fc600078e0002 */
[----:B------:R-:W5:Y:S04]  /*14b70*/  LDL.LU R2, [R1+0x3250] ;  /* 0x0032500001027983 */ /* 0x000f680000300800 */
[----:B------:R-:W3:Y:S04]  /*14b80*/  LDL.LU R26, [R1+0xa8] ;  /* 0x0000a800011a7983 */ /* 0x000ee80000300800 */
[----:B------:R-:W3:Y:S04]  /*14b90*/  LDL.LU R27, [R1+0xac] ;  /* 0x0000ac00011b7983 */ /* 0x000ee80000300800 */
[----:B------:R-:W-:Y:S01]  /*14ba0*/  STL [R1+0x3200], R0 ;  /* 0x0032000001007387 */ /* 0x000fe20000100800 */
[-C--:B--2---:R-:W-:Y:S03]  /*14bb0*/  HMMA.16816.F32.BF16 R20, R20, R10.reuse, R12 ;  /* 0x0000000a1414723c */ /* 0x084fe6000004180c */
[----:B------:R-:W4:Y:S04]  /*14bc0*/  LDL.LU.64 R14, [R1+0x3248] ;  /* 0x00324800010e7983 */ /* 0x000f280000300a00 */
[----:B------:R-:W4:Y:S11]  /*14bd0*/  LDL.LU.64 R12, [R1+0x3240] ;  /* 0x00324000010c7983 */ /* 0x000f360000300a00 */
[----:B------:R-:W-:Y:S05]  /*14be0*/  @!UPT UIADD3 URZ, URZ, URZ, URZ ;  /* 0x0000003f3f3ff290 */ /* 0x000fea000fffe03f */
[----:B------:R-:W-:Y:S04]  /*14bf0*/  STL.64 [R1+0x60], R20 ;  /* 0x0000601401007387 */ /* 0x000fe80000100a00 */
[----:B------:R-:W-:Y:S04]  /*14c00*/  STL.64 [R1+0x68], R22 ;  /* 0x0000681601007387 */ /* 0x000fe80000100a00 */
[----:B-----5:R-:W-:Y:S01]  /*14c10*/  LDSM.16.MT88.4 R20, [R2+0x3000] ;  /* 0x003000000214783b */ /* 0x020fe20000004200 */
[----:B----4-:R-:W-:Y:S03]  /*14c20*/  HMMA.16816.F32.BF16 R12, R12, R10, R4 ;  /* 0x0000000a0c0c723c */ /* 0x010fe60000041804 */
        /* <DEDUP_REMOVED lines=8> */
[----:B0-----:R-:W2:Y:S04]  /*14cb0*/  LDL.LU R12, [R1+0x10] ;  /* 0x00001000010c7983 */ /* 0x001ea80000300800 */
[----:B------:R-:W2:Y:S04]  /*14cc0*/  LDL.LU R13, [R1+0x14] ;  /* 0x00001400010d7983 */ /* 0x000ea80000300800 */
[----:B------:R-:W2:Y:S01]  /*14cd0*/  LDL.LU R14, [R1+0x18] ;  /* 0x00001800010e7983 */ /* 0x000ea20000300800 */
[----:B------:R-:W-:-:S03]  /*14ce0*/  MOV R15, R28 ;  /* 0x0000001c000f7202 */ /* 0x000fc60000000f00 */
[----:B------:R-:W4:Y:S04]  /*14cf0*/  LDL.LU R28, [R1+0x3228] ;  /* 0x00322800011c7983 */ /* 0x000f280000300800 */
[----:B------:R0:W-:Y:S01]  /*14d00*/  STL [R1+0x31e0], R2 ;  /* 0x0031e00201007387 */ /* 0x0001e20000100800 */
[-C--:B---3--:R-:W-:Y:S03]  /*14d10*/  HMMA.16816.F32.BF16 R16, R16, R10.reuse, R24 ;  /* 0x0000000a1010723c */ /* 0x088fe60000041818 */
[----:B------:R-:W1:Y:S11]  /*14d20*/  LDSM.16.MT88.4 R24, [R3+0x4080] ;  /* 0x004080000318783b */ /* 0x000e760000004200 */
[----:B------:R-:W-:Y:S10]  /*14d30*/  @!UPT UIADD3 URZ, URZ, URZ, URZ ;  /* 0x0000003f3f3ff290 */ /* 0x000ff4000fffe03f */
[----:B0-----:R-:W-:Y:S02]  /*14d40*/  MOV R2, R16 ;  /* 0x0000001000027202 */ /* 0x001fe40000000f00 */
[----:B-1----:R-:W-:Y:S01]  /*14d50*/  MOV R8, R24 ;  /* 0x0000001800087202 */ /* 0x002fe20000000f00 */
[----:B------:R-:W-:Y:S01]  /*14d60*/  IMAD.MOV.U32 R9, RZ, RZ, R25 ;  /* 0x000000ffff097224 */ /* 0x000fe200078e0019 */
[----:B--2---:R-:W-:Y:S01]  /*14d70*/  HMMA.16816.F32.BF16 R4, R4, R10, R12 ;  /* 0x0000000a0404723c */ /* 0x004fe2000004180c */
[----:B------:R-:W0:Y:S04]  /*14d80*/  LDSM.16.MT88.4 R12, [R3+0x4000] ;  /* 0x00400000030c783b */ /* 0x000e280000004200 */
[----:B0-----:R0:W-:Y:S11]  /*14d90*/  STL [R1+0x10], R12 ;  /* 0x0000100c01007387 */ /* 0x0011f60000100800 */
[----:B------:R-:W-:Y:S07]  /*14da0*/  @!UPT UIADD3 URZ, URZ, URZ, URZ ;  /* 0x0000003f3f3ff290 */ /* 0x000fee000fffe03f */
[----:B------:R-:W-:Y:S04]  /*14db0*/  STL.64 [R1+0x80], R4 ;  /* 0x0000800401007387 */ /* 0x000fe80000100a00 */
[----:B------:R-:W-:Y:S04]  /*14dc0*/  STL.64 [R1+0x88], R6 ;  /* 0x0000880601007387 */ /* 0x000fe80000100a00 */
[----:B----4-:R-:W1:Y:S01]  /*14dd0*/  LDSM.16.M88.4 R4, [R28+0x20080] ;  /* 0x020080001c04783b */ /* 0x010e620000000200 */
[----:B------:R-:W-:-:S03]  /*14de0*/  IMAD.MOV.U32 R0, RZ, RZ, R13 ;  /* 0x000000ffff007224 */ /* 0x000fc600078e000d */
[----:B------:R2:W-:Y:S04]  /*14df0*/  STL.64 [R1+0x18], R14 ;  /* 0x0000180e01007387 */ /* 0x0005e80000100a00 */
[----:B0-----:R-:W3:Y:S04]  /*14e00*/  LDL.LU R12, [R1+0x50] ;  /* 0x00005000010c7983 */ /* 0x001ee80000300800 */
[----:B------:R-:W3:Y:S04]  /*14e10*/  LDL.LU R13, [R1+0x54] ;  /* 0x00005400010d7983 */ /* 0x000ee80000300800 */
[----:B--2---:R-:W3:Y:S04]  /*14e20*/  LDL.LU R14, [R1+0x58] ;  /* 0x00005800010e7983 */ /* 0x004ee80000300800 */
[----:B------:R-:W3:Y:S04]  /*14e30*/  LDL.LU R15, [R1+0x5c] ;  /* 0x00005c00010f7983 */ /* 0x000ee80000300800 */
[----:B-1----:R-:W-:Y:S04]  /*14e40*/  STL [R1+0x31fc], R4 ;  /* 0x0031fc0401007387 */ /* 0x002fe80000100800 */
[----:B------:R-:W-:Y:S04]  /*14e50*/  STL [R1+0x31f8], R5 ;  /* 0x0031f80501007387 */ /* 0x000fe80000100800 */
[----:B------:R0:W-:Y:S04]  /*14e60*/  STL [R1+0x3180], R6 ;  /* 0x0031800601007387 */ /* 0x0001e80000100800 */
[----:B------:R-:W-:Y:S04]  /*14e70*/  STL [R1+0x3168], R7 ;  /* 0x0031680701007387 */ /* 0x000fe80000100800 */
[----:B------:R-:W-:Y:S04]  /*14e80*/  STL [R1+0x3048], R28 ;  /* 0x0030481c01007387 */ /* 0x000fe80000100800 */
[----:B------:R1:W-:Y:S01]  /*14e90*/  STL [R1+0xb4], R17 ;  /* 0x0000b41101007387 */ /* 0x0003e20000100800 */
[----:B0-----:R-:W-:-:S03]  /*14ea0*/  IMAD.MOV.U32 R6, RZ, RZ, R19 ;  /* 0x000000ffff067224 */ /* 0x001fc600078e0013 */
[----:B------:R0:W-:Y:S01]  /*14eb0*/  STL [R1+0xb8], R18 ;  /* 0x0000b81201007387 */ /* 0x0001e20000100800 */
[----:B------:R-:W-:-:S03]  /*14ec0*/  MOV R4, R26 ;  /* 0x0000001a00047202 */ /* 0x000fc60000000f00 */
[----:B------:R-:W2:Y:S01]  /*14ed0*/  LDL.LU R16, [R1+0x40] ;  /* 0x0000400001107983 */ /* 0x000ea20000300800 */
[----:B------:R-:W-:-:S03]  /*14ee0*/  IMAD.MOV.U32 R5, RZ, RZ, R27 ;  /* 0x000000ffff057224 */ /* 0x000fc600078e001b */
[----:B-1----:R-:W2:Y:S04]  /*14ef0*/  LDL.LU R17, [R1+0x44] ;  /* 0x0000440001117983 */ /* 0x002ea80000300800 */
[----:B0-----:R-:W2:Y:S04]  /*14f00*/  LDL.LU R18, [R1+0x48] ;  /* 0x0000480001127983 */ /* 0x001ea80000300800 */
[----:B------:R-:W2:Y:S04]  /*14f10*/  LDL.LU R19, [R1+0x4c] ;  /* 0x00004c0001137983 */ /* 0x000ea80000300800 */
[----:B------:R-:W2:Y:S04]  /*14f20*/  LDL.LU.64 R26, [R1+0x3220] ;  /* 0x00322000011a7983 */ /* 0x000ea80000300a00 */
[----:B------:R-:W2:Y:S02]  /*14f30*/  LDL.LU.64 R24, [R1+0x3218] ;  /* 0x0032180001187983 */ /* 0x000ea40000300a00 */
[-C--:B--2---:R-:W-:Y:S11]  /*14f40*/  HMMA.16816.F32.BF16 R16, R24, R10.reuse, R16 ;  /* 0x0000000a1810723c */ /* 0x084ff60000041810 */
[----:B------:R-:W-:Y:S11]  /*14f50*/  @!UPT UIADD3 URZ, URZ, URZ, URZ ;  /* 0x0000003f3f3ff290 */ /* 0x000ff6000fffe03f */
[----:B------:R-:W-:Y:S01]  /*14f60*/  @!UPT UIADD3 URZ, URZ, URZ, URZ ;  /* 0x0000003f3f3ff290 */ /* 0x000fe2000fffe03f */
[----:B------:R-:W-:Y:S01]  /*14f70*/  STL.64 [R1+0x70], R16 ;  /* 0x0000701001007387 */ /* 0x000fe20000100a00 */
[----:B------:R-:W-:Y:S01]  /*14f80*/  MOV R28, R18 ;  /* 0x00000012001c7202 */ /* 0x000fe20000000f00 */
[----:B------:R-:W-:Y:S02]  /*14f90*/  IMAD.MOV.U32 R7, RZ, RZ, R19 ;  /* 0x000000ffff077224 */ /* 0x000fe400078e0013 */
[----:B------:R-:W0:Y:S04]  /*14fa0*/  LDSM.16.MT88.4 R16, [R29+0x4000] ;  /* 0x004000001d10783b */ /* 0x000e280000004200 */
[----:B------:R-:W2:Y:S04]  /*14fb0*/  LDL.LU R24, [R1+0x30] ;  /* 0x0000300001187983 */ /* 0x000ea80000300800 */
[----:B------:R-:W2:Y:S04]  /*14fc0*/  LDL.LU R25, [R1+0x34] ;  /* 0x0000340001197983 */ /* 0x000ea80000300800 */
[----:B------:R-:W2:Y:S04]  /*14fd0*/  LDL.LU R26, [R1+0x38] ;  /* 0x00003800011a7983 */ /* 0x000ea80000300800 */
[----:B------:R-:W2:Y:S04]  /*14fe0*/  LDL.LU R27, [R1+0x3c] ;  /* 0x00003c00011b7983 */ /* 0x000ea80000300800 */
[----:B0-----:R-:W-:Y:S04]  /*14ff0*/  STL.64 [R1+0x31d8], R18 ;  /* 0x0031d81201007387 */ /* 0x001fe80000100a00 */
[----:B------:R0:W-:Y:S04]  /*15000*/  STL.64 [R1+0x31d0], R16 ;  /* 0x0031d01001007387 */ /* 0x0001e80000100a00 */
[----:B0-----:R-:W4:Y:S04]  /*15010*/  LDL.LU R16, [R1+0x60] ;  /* 0x0000600001107983 */ /* 0x001f280000300800 */
[----:B------:R-:W4:Y:S04]  /*15020*/  LDL.LU R17, [R1+0x64] ;  /* 0x0000640001117983 */ /* 0x000f280000300800 */
[----:B------:R-:W5:Y:S04]  /*15030*/  LDL.LU R18, [R1+0x68] ;  /* 0x0000680001127983 */ /* 0x000f680000300800 */
[----:B------:R-:W5:Y:S01]  /*15040*/  LDL.LU R19, [R1+0x6c] ;  /* 0x00006c0001137983 */ /* 0x000f620000300800 */
[-C--:B---3--:R-:W-:Y:S03]  /*15050*/  HMMA.16816.F32.BF16 R20, R20, R10.reuse, R12 ;  /* 0x0000000a1414723c */ /* 0x088fe6000004180c */
[----:B-----5:R-:W-:Y:S04]  /*15060*/  STL.64 [R1+0x31f0], R18 ;  /* 0x0031f01201007387 */ /* 0x020fe80000100a00 */
[----:B----4-:R0:W-:Y:S04]  /*15070*/  STL.64 [R1+0x31e8], R16 ;  /* 0x0031e81001007387 */ /* 0x0101e80000100a00 */
[----:B0-----:R-:W3:Y:S04]  /*15080*/  LDL.LU R16, [R1+0x20] ;  /* 0x0000200001107983 */ /* 0x001ee80000300800 */
[----:B------:R-:W3:Y:S04]  /*15090*/  LDL.LU R17, [R1+0x24] ;  /* 0x0000240001117983 */ /* 0x000ee80000300800 */
[----:B------:R-:W3:Y:S04]  /*150a0*/  LDL.LU R18, [R1+0x28] ;  /* 0x0000280001127983 */ /* 0x000ee80000300800 */
[----:B------:R-:W3:Y:S04]  /*150b0*/  LDL.LU R19, [R1+0x2c] ;  /* 0x00002c0001137983 */ /* 0x000ee80000300800 */
[----:B------:R-:W2:Y:S04]  /*150c0*/  LDL.LU.64 R14, [R1+0x3210] ;  /* 0x00321000010e7983 */ /* 0x000ea80000300a00 */
[----:B------:R-:W2:Y:S04]  /*150d0*/  LDL.LU.64 R12, [R1+0x3208] ;  /* 0x00320800010c7983 */ /* 0x000ea80000300a00 */
[----:B------:R-:W-:Y:S04]  /*150e0*/  STL.64 [R1+0xa0], R20 ;  /* 0x0000a01401007387 */ /* 0x000fe80000100a00 */
[----:B------:R-:W-:Y:S04]  /*150f0*/  STL.64 [R1+0xa8], R22 ;  /* 0x0000a81601007387 */ /* 0x000fe80000100a00 */
[----:B------:R-:W0:Y:S04]  /*15100*/  LDSM.16.MT88.4 R20, [R29+0x4080] ;  /* 0x004080001d14783b */ /* 0x000e280000004200 */
[----:B0-----:R-:W-:Y:S04]  /*15110*/  STL.64 [R1+0x31c8], R22 ;  /* 0x0031c81601007387 */ /* 0x001fe80000100a00 */
[----:B------:R0:W-:Y:S04]  /*15120*/  STL.64 [R1+0x31c0], R20 ;  /* 0x0031c01401007387 */ /* 0x0001e80000100a00 */
[----:B0-----:R-:W4:Y:S04]  /*15130*/  LDL.LU R20, [R1+0x90] ;  /* 0x0000900001147983 */ /* 0x001f280000300800 */
[----:B------:R-:W4:Y:S04]  /*15140*/  LDL.LU R21, [R1+0x94] ;  /* 0x0000940001157983 */ /* 0x000f280000300800 */
[----:B------:R-:W4:Y:S04]  /*15150*/  LDL.LU R22, [R1+0x98] ;  /* 0x0000980001167983 */ /* 0x000f280000300800 */
[----:B------:R-:W4:Y:S04]  /*15160*/  LDL.LU R23, [R1+0x9c] ;  /* 0x00009c0001177983 */ /* 0x000f280000300800 */
[----:B------:R-:W-:Y:S01]  /*15170*/  STL [R1+0x3198], R29 ;  /* 0x0031981d01007387 */ /* 0x000fe20000100800 */
[----:B--2---:R-:W-:Y:S03]  /*15180*/  HMMA.16816.F32.BF16 R24, R12, R10, R24 ;  /* 0x0000000a0c18723c */ /* 0x004fe60000041818 */
[----:B------:R-:W3:Y:S04]  /*15190*/  LDL.LU R12, [R1+0x10] ;  /* 0x00001000010c7983 */ /* 0x000ee80000300800 */
[----:B------:R-:W-:Y:S11]  /*151a0*/  MOV R13, R0 ;  /* 0x00000000000d7202 */ /* 0x000ff60000000f00 */
[----:B------:R-:W-:Y:S05]  /*151b0*/  @!UPT UIADD3 URZ, URZ, URZ, URZ ;  /* 0x0000003f3f3ff290 */ /* 0x000fea000fffe03f */
[----:B------:R-:W-:Y:S04]  /*151c0*/  STL.64 [R1+0x50], R24 ;  /* 0x0000501801007387 */ /* 0x000fe80000100a00 */
[----:B------:R-:W-:Y:S04]  /*151d0*/  STL.64 [R1+0x58], R26 ;  /* 0x0000581a01007387 */ /* 0x000fe80000100a00 */
[----:B------:R-:W2:Y:S01]  /*151e0*/  LDL.LU R0, [R1+0x3200] ;  /* 0x0032000001007983 */ /* 0x000ea20000300800 */
[----:B------:R-:W-:Y:S01]  /*151f0*/  IMAD.MOV.U32 R10, RZ, RZ, R4 ;  /* 0x000000ffff0a7224 */ /* 0x000fe200078e0004 */
[----:B------:R-:W-:-:S02]  /*15200*/  MOV R11, R5 ;  /* 0x00000005000b7202 */ /* 0x000fc40000000f00 */
[----:B------:R-:W3:Y:S04]  /*15210*/  LDL.LU R14, [R1+0x18] ;  /* 0x00001800010e7983 */ /* 0x000ee80000300800 */
[----:B------:R-:W3:Y:S04]  /*15220*/  LDL.LU R15, [R1+0x1c] ;  /* 0x00001c00010f7983 */ /* 0x000ee80000300800 */
[----:B------:R-:W3:Y:S04]  /*15230*/  LDL.LU R4, [R1+0x31fc] ;  /* 0x0031fc0001047983 */ /* 0x000ee80000300800 */
[----:B------:R-:W3:Y:S04]  /*15240*/  LDL.LU R5, [R1+0x31f8] ;  /* 0x0031f80001057983 */ /* 0x000ee80000300800 */
[----:B--2---:R-:W0:Y:S01]  /*15250*/  LDSM.16.MT88.4 R24, [R0+0x4000] ;  /* 0x004000000018783b */ /* 0x004e220000004200 */
[----:B---3--:R-:W-:Y:S03]  /*15260*/  HMMA.16816.F32.BF16 R12, R12, R4, R16 ;  /* 0x000000040c0c723c */ /* 0x008fe60000041810 */
[----:B0-----:R-:W-:Y:S04]  /*15270*/  STL.64 [R1+0x31b8], R26 ;  /* 0x0031b81a01007387 */ /* 0x001fe80000100a00 */
[----:B------:R0:W-:Y:S04]  /*15280*/  STL.64 [R1+0x31b0], R24 ;  /* 0x0031b01801007387 */ /* 0x0001e80000100a00 */
[----:B0-----:R-:W2:Y:S04]  /*15290*/  LDL.LU R24, [R1+0x80] ;  /* 0x0000800001187983 */ /* 0x001ea80000300800 */
[----:B------:R-:W2:Y:S04]  /*152a0*/  LDL.LU R25, [R1+0x84] ;  /* 0x0000840001197983 */ /* 0x000ea80000300800 */
[----:B------:R-:W2:Y:S04]  /*152b0*/  LDL.LU R26, [R1+0x88] ;  /* 0x00008800011a7983 */ /* 0x000ea80000300800 */
[----:B------:R-:W2:Y:S04]  /*152c0*/  LDL.LU R27, [R1+0x8c] ;  /* 0x00008c00011b7983 */ /* 0x000ea80000300800 */
[----:B------:R-:W3:Y:S04]  /*152d0*/  LDL.LU.64 R18, [R1+0x31f0] ;  /* 0x0031f00001127983 */ /* 0x000ee80000300a00 */
[----:B------:R-:W3:Y:S01]  /*152e0*/  LDL.LU.64 R16, [R1+0x31e8] ;  /* 0x0031e80001107983 */ /* 0x000ee20000300a00 */
[----:B------:R-:W-:-:S03]  /*152f0*/  IMAD.MOV.U32 R29, RZ, RZ, R12 ;  /* 0x000000ffff1d7224 */ /* 0x000fc600078e000c */
[----:B------:R-:W-:Y:S04]  /*15300*/  STL [R1+0x44], R13 ;  /* 0x0000440d01007387 */ /* 0x000fe80000100800 */
[----:B------:R-:W-:Y:S04]  /*15310*/  STL.64 [R1+0x48], R14 ;  /* 0x0000480e01007387 */ /* 0x000fe80000100a00 */
[----:B------:R-:W0:Y:S04]  /*15320*/  LDSM.16.MT88.4 R12, [R0+0x4080] ;  /* 0x00408000000c783b */ /* 0x000e280000004200 */
[----:B0-----:R-:W-:Y:S04]  /*15330*/  STL.64 [R1+0x31a8], R14 ;  /* 0x0031a80e01007387 */ /* 0x001fe80000100a00 */
[----:B------:R0:W-:Y:S02]  /*15340*/  STL.64 [R1+0x31a0], R12 ;  /* 0x0031a00c01007387 */ /* 0x0001e40000100a00 */
[----:B0-----:R-:W-:-:S02]  /*15350*/  MOV R12, R2 ;  /* 0x00000002000c7202 */ /* 0x001fc40000000f00 */
[----:B------:R-:W5:Y:S04]  /*15360*/  LDL.LU R2, [R1+0x31e0] ;  /* 0x0031e00001027983 */ /* 0x000f680000300800 */
[----:B------:R-:W2:Y:S04]  /*15370*/  LDL.LU R13, [R1+0xb4] ;  /* 0x0000b400010d7983 */ /* 0x000ea80000300800 */
[----:B------:R-:W2:Y:S01]  /*15380*/  LDL.LU R14, [R1+0xb8] ;  /* 0x0000b800010e7983 */ /* 0x000ea20000300800 */
[----:B---3--:R-:W-:Y:S03]  /*15390*/  HMMA.16816.F32.BF16 R8, R8, R4, R16 ;  /* 0x000000040808723c */ /* 0x008fe60000041810 */
[----:B------:R-:W4:Y:S04]  /*153a0*/  LDL.LU.64 R18, [R1+0x31d8] ;  /* 0x0031d80001127983 */ /* 0x000f280000300a00 */
[----:B------:R-:W4:Y:S01]  /*153b0*/  LDL.LU.64 R16, [R1+0x31d0] ;  /* 0x0031d00001107983 */ /* 0x000f220000300a00 */
[----:B------:R-:W-:Y:S11]  /*153c0*/  IMAD.MOV.U32 R15, RZ, RZ, R6 ;  /* 0x000000ffff0f7224 */ /* 0x000ff600078e0006 */
[----:B------:R-:W-:Y:S04]  /*153d0*/  @!UPT UIADD3 URZ, URZ, URZ, URZ ;  /* 0x0000003f3f3ff290 */ /* 0x000fe8000fffe03f */
[----:B------:R-:W-:Y:S01]  /*153e0*/  STL.64 [R1+0x20], R8 ;  /* 0x0000200801007387 */ /* 0x000fe20000100a00 */
[----:B------:R-:W-:-:S03]  /*153f0*/  MOV R6, R11 ;  /* 0x0000000b00067202 */ /* 0x000fc60000000f00 */
[----:B------:R-:W-:Y:S04]  /*15400*/  STL [R1+0x28], R10 ;  /* 0x0000280a01007387 */ /* 0x000fe80000100800 */
[----:B-----5:R-:W0:Y:S04]  /*15410*/  LDSM.16.MT88.4 R8, [R2+0x4000] ;  /* 0x004000000208783b */ /* 0x020e280000004200 */
[----:B0-----:R-:W-:Y:S04]  /*15420*/  STL.64 [R1+0x3190], R10 ;  /* 0x0031900a01007387 */ /* 0x001fe80000100a00 */
[----:B------:R0:W-:Y:S04]  /*15430*/  STL.64 [R1+0x3188], R8 ;  /* 0x0031880801007387 */ /* 0x0001e80000100a00 */
[----:B0-----:R-:W3:Y:S04]  /*15440*/  LDL.LU R8, [R1+0x70] ;  /* 0x0000700001087983 */ /* 0x001ee80000300800 */
[----:B------:R-:W3:Y:S01]  /*15450*/  LDL.LU R9, [R1+0x74] ;  /* 0x0000740001097983 */ /* 0x000ee20000300800 */
[-C--:B----4-:R-:W-:Y:S03]  /*15460*/  HMMA.16816.F32.BF16 R16, R16, R4.reuse, R20 ;  /* 0x000000041010723c */ /* 0x090fe60000041814 */
[----:B------:R-:W2:Y:S04]  /*15470*/  LDL.LU.64 R22, [R1+0x31c8] ;  /* 0x0031c80001167983 */ /* 0x000ea80000300a00 */
[----:B------:R-:W2:Y:S01]  /*15480*/  LDL.LU.64 R20, [R1+0x31c0] ;  /* 0x0031c00001147983 */ /* 0x000ea20000300a00 */
[----:B------:R-:W-:Y:S01]  /*15490*/  IMAD.MOV.U32 R10, RZ, RZ, R28 ;  /* 0x000000ffff0a7224 */ /* 0x000fe200078e001c */
[----:B------:R-:W-:Y:S11]  /*154a0*/  MOV R11, R7 ;  /* 0x00000007000b7202 */ /* 0x000ff60000000f00 */
[----:B------:R-:W-:Y:S03]  /*154b0*/  @!UPT UIADD3 URZ, URZ, URZ, URZ ;  /* 0x0000003f3f3ff290 */ /* 0x000fe6000fffe03f */
[----:B------:R-:W-:Y:S01]  /*154c0*/  STL [R1+0x34], R17 ;  /* 0x0000341101007387 */ /* 0x000fe20000100800 */
[----:B------:R-:W-:Y:S01]  /*154d0*/  IMAD.MOV.U32 R7, RZ, RZ, R16 ;  /* 0x000000ffff077224 */ /* 0x000fe200078e0010 */
[----:B------:R-:W-:Y:S02]  /*154e0*/  MOV R28, R19 ;  /* 0x00000013001c7202 */ /* 0x000fe40000000f00 */
[----:B------:R-:W-:Y:S04]  /*154f0*/  STL [R1+0x38], R18 ;  /* 0x0000381201007387 */ /* 0x000fe80000100800 */
        /* <DEDUP_REMOVED lines=8> */
[-C--:B--2---:R-:W-:Y:S03]  /*15580*/  HMMA.16816.F32.BF16 R20, R20, R4.reuse, R24 ;  /* 0x000000041414723c */ /* 0x084fe60000041818 */
[----:B------:R-:W0:Y:S11]  /*15590*/  LDSM.16.MT88.4 R24, [R3+0x5000] ;  /* 0x005000000318783b */ /* 0x000e360000004200 */
[----:B------:R-:W-:Y:S09]  /*155a0*/  @!UPT UIADD3 URZ, URZ, URZ, URZ ;  /* 0x0000003f3f3ff290 */ /* 0x000ff2000fffe03f */
[----:B------:R0:W-:Y:S04]  /*155b0*/  STL.64 [R1+0x10], R20 ;  /* 0x0000101401007387 */ /* 0x0001e80000100a00 */
[----:B------:R1:W-:Y:S01]  /*155c0*/  STL.64 [R1+0x18], R22 ;  /* 0x0000181601007387 */ /* 0x0003e20000100a00 */
[----:B0-----:R-:W-:Y:S01]  /*155d0*/  IMAD.MOV.U32 R21, RZ, RZ, R26 ;  /* 0x000000ffff157224 */ /* 0x001fe200078e001a */
[----:B------:R-:W-:Y:S01]  /*155e0*/  MOV R20, R27 ;  /* 0x0000001b00147202 */ /* 0x000fe20000000f00 */
[----:B-1----:R-:W-:Y:S01]  /*155f0*/  IMAD.MOV.U32 R23, RZ, RZ, R24 ;  /* 0x000000ffff177224 */ /* 0x002fe200078e0018 */
[----:B------:R-:W-:Y:S01]  /*15600*/  MOV R22, R25 ;  /* 0x0000001900167202 */ /* 0x000fe20000000f00 */
[----:B------:R-:W2:Y:S04]  /*15610*/  LDL.LU.64 R26, [R1+0x31b8] ;  /* 0x0031b800011a7983 */ /* 0x000ea80000300a00 */
[----:B------:R-:W2:Y:S02]  /*15620*/  LDL.LU.64 R24, [R1+0x31b0] ;  /* 0x0031b00001187983 */ /* 0x000ea40000300a00 */
[----:B--2---:R-:W-:Y:S02]  /*15630*/  HMMA.16816.F32.BF16 R24, R24, R4, R12 ;  /* 0x000000041818723c */ /* 0x004fe4000004180c */
[----:B------:R-:W3:Y:S04]  /*15640*/  LDL.LU.64 R14, [R1+0x31a8] ;  /* 0x0031a800010e7983 */ /* 0x000ee80000300a00 */
[----:B------:R-:W3:Y:S11]  /*15650*/  LDL.LU.64 R12, [R1+0x31a0] ;  /* 0x0031a000010c7983 */ /* 0x000ef60000300a00 */
[----:B------:R-:W-:Y:S06]  /*15660*/  @!UPT UIADD3 URZ, URZ, URZ, URZ ;  /* 0x0000003f3f3ff290 */ /* 0x000fec000fffe03f */
[----:B------:R0:W-:Y:S01]  /*15670*/  STL [R1+0xb0], R24 ;  /* 0x0000b01801007387 */ /* 0x0001e20000100800 */
[----:B------:R-:W-:Y:S02]  /*15680*/  IMAD.MOV.U32 R2, RZ, RZ, R25 ;  /* 0x000000ffff027224 */ /* 0x000fe400078e0019 */
[----:B------:R-:W-:Y:S01]  /*15690*/  IMAD.MOV.U32 R25, RZ, RZ, R22 ;  /* 0x000000ffff197224 */ /* 0x000fe200078e0016 */
[----:B------:R1:W-:Y:S01]  /*156a0*/  STL.64 [R1+0xb8], R26 ;  /* 0x0000b81a01007387 */ /* 0x0003e20000100a00 */
[----:B0-----:R-:W-:Y:S02]  /*156b0*/  MOV R24, R23 ;  /* 0x0000001700187202 */ /* 0x001fe40000000f00 */
[----:B-1----:R-:W-:Y:S01]  /*156c0*/  MOV R26, R21 ;  /* 0x00000015001a7202 */ /* 0x002fe20000000f00 */
[----:B------:R-:W-:Y:S02]  /*156d0*/  IMAD.MOV.U32 R27, RZ, RZ, R20 ;  /* 0x000000ffff1b7224 */ /* 0x000fe400078e0014 */
[----:B------:R-:W0:Y:S04]  /*156e0*/  LDSM.16.MT88.4 R20, [R3+0x5080] ;  /* 0x005080000314783b */ /* 0x000e280000004200 */
[----:B------:R-:W-:Y:S04]  /*156f0*/  STL.64 [R1+0x3160], R26 ;  /* 0x0031601a01007387 */ /* 0x000fe80000100a00 */
[----:B------:R1:W-:Y:S04]  /*15700*/  STL.64 [R1+0x3158], R24 ;  /* 0x0031581801007387 */ /* 0x0003e80000100a00 */
[----:B-1----:R-:W2:Y:S04]  /*15710*/  LDL.LU R24, [R1+0x50] ;  /* 0x0000500001187983 */ /* 0x002ea80000300800 */
[----:B------:R-:W2:Y:S04]  /*15720*/  LDL.LU R25, [R1+0x54] ;  /* 0x0000540001197983 */ /* 0x000ea80000300800 */
[----:B------:R-:W2:Y:S04]  /*15730*/  LDL.LU R26, [R1+0x58] ;  /* 0x00005800011a7983 */ /* 0x000ea80000300800 */
[----:B------:R-:W2:Y:S04]  /*15740*/  LDL.LU R27, [R1+0x5c] ;  /* 0x00005c00011b7983 */ /* 0x000ea80000300800 */
[----:B0-----:R-:W-:Y:S04]  /*15750*/  STL.64 [R1+0x3150], R22 ;  /* 0x0031501601007387 */ /* 0x001fe80000100a00 */
[----:B------:R0:W-:Y:S02]  /*15760*/  STL.64 [R1+0x3148], R20 ;  /* 0x0031481401007387 */ /* 0x0001e40000100a00 */
[----:B0-----:R-:W-:-:S02]  /*15770*/  MOV R20, R29 ;  /* 0x0000001d00147202 */ /* 0x001fc40000000f00 */
[----:B------:R-:W5:Y:S04]  /*15780*/  LDL.LU R29, [R1+0x3198] ;  /* 0x00319800011d7983 */ /* 0x000f680000300800 */
[----:B------:R-:W2:Y:S04]  /*15790*/  LDL.LU R21, [R1+0x44] ;  /* 0x0000440001157983 */ /* 0x000ea80000300800 */
[----:B------:R-:W2:Y:S04]  /*157a0*/  LDL.LU R22, [R1+0x48] ;  /* 0x0000480001167983 */ /* 0x000ea80000300800 */
[----:B------:R-:W2:Y:S01]  /*157b0*/  LDL.LU R23, [R1+0x4c] ;  /* 0x00004c0001177983 */ /* 0x000ea20000300800 */
[----:B---3--:R-:W-:Y:S03]  /*157c0*/  HMMA.16816.F32.BF16 R12, R12, R4, R8 ;  /* 0x000000040c0c723c */ /* 0x008fe60000041808 */
[----:B------:R-:W4:Y:S04]  /*157d0*/  LDL.LU.64 R10, [R1+0x3190] ;  /* 0x00319000010a7983 */ /* 0x000f280000300a00 */
[----:B------:R-:W4:Y:S11]  /*157e0*/  LDL.LU.64 R8, [R1+0x3188] ;  /* 0x0031880001087983 */ /* 0x000f360000300a00 */
[----:B------:R-:W-:Y:S05]  /*157f0*/  @!UPT UIADD3 URZ, URZ, URZ, URZ ;  /* 0x0000003f3f3ff290 */ /* 0x000fea000fffe03f */
[----:B------:R-:W-:Y:S04]  /*15800*/  STL.64 [R1+0x90], R12 ;  /* 0x0000900c01007387 */ /* 0x000fe80000100a00 */
[----:B------:R-:W-:Y:S04]  /*15810*/  STL.64 [R1+0x98], R14 ;  /* 0x0000980e01007387 */ /* 0x000fe80000100a00 */
[----:B-----5:R-:W0:Y:S04]  /*15820*/  LDSM.16.MT88.4 R12, [R29+0x5000] ;  /* 0x005000001d0c783b */ /* 0x020e280000004200 */
[----:B0-----:R0:W-:Y:S04]  /*15830*/  STL.64 [R1+0x3138], R14 ;  /* 0x0031380e01007387 */ /* 0x0011e80000100a00 */
[----:B------:R1:W-:Y:S01]  /*15840*/  STL.64 [R1+0x3130], R12 ;  /* 0x0031300c01007387 */ /* 0x0003e20000100a00 */
[----:B0-----:R-:W-:-:S03]  /*15850*/  IMAD.MOV.U32 R15, RZ, RZ, R6 ;  /* 0x000000ffff0f7224 */ /* 0x001fc600078e0006 */
[----:B-1----:R-:W3:Y:S04]  /*15860*/  LDL.LU R12, [R1+0x20] ;  /* 0x00002000010c7983 */ /* 0x002ee80000300800 */
[----:B------:R-:W3:Y:S04]  /*15870*/  LDL.LU R13, [R1+0x24] ;  /* 0x00002400010d7983 */ /* 0x000ee80000300800 */
[----:B------:R-:W3:Y:S04]  /*15880*/  LDL.LU R14, [R1+0x28] ;  /* 0x00002800010e7983 */ /* 0x000ee80000300800 */
[----:B------:R-:W5:Y:S01]  /*15890*/  LDL.LU R6, [R1+0x3180] ;  /* 0x0031800001067983 */ /* 0x000f620000300800 */
        /* <DEDUP_REMOVED lines=8> */
[----:B------:R0:W-:Y:S02]  /*15920*/  STL.64 [R1+0x3120], R8 ;  /* 0x0031200801007387 */ /* 0x0001e40000100a00 */
[----:B0-----:R-:W-:-:S02]  /*15930*/  MOV R8, R7 ;  /* 0x0000000700087202 */ /* 0x001fc40000000f00 */
[----:B------:R-:W5:Y:S04]  /*15940*/  LDL.LU R7, [R1+0x3168] ;  /* 0x0031680001077983 */ /* 0x000f680000300800 */
[----:B------:R-:W4:Y:S04]  /*15950*/  LDL.LU R9, [R1+0x34] ;  /* 0x0000340001097983 */ /* 0x000f280000300800 */
[----:B------:R-:W4:Y:S01]  /*15960*/  LDL.LU R10, [R1+0x38] ;  /* 0x00003800010a7983 */ /* 0x000f220000300800 */
[----:B--2---:R-:W-:Y:S03]  /*15970*/  HMMA.16816.F32.BF16 R16, R16, R4, R24 ;  /* 0x000000041010723c */ /* 0x004fe60000041818 */
[----:B------:R-:W5:Y:S04]  /*15980*/  LDL.LU.64 R26, [R1+0x3160] ;  /* 0x00316000011a7983 */ /* 0x000f680000300a00 */
[----:B------:R-:W5:Y:S11]  /*15990*/  LDL.LU.64 R24, [R1+0x3158] ;  /* 0x0031580001187983 */ /* 0x000f760000300a00 */
[----:B------:R-:W-:Y:S05]  /*159a0*/  @!UPT UIADD3 URZ, URZ, URZ, URZ ;  /* 0x0000003f3f3ff290 */ /* 0x000fea000fffe03f */
[----:B------:R-:W-:Y:S04]  /*159b0*/  STL.64 [R1+0x80], R16 ;  /* 0x0000801001007387 */ /* 0x000fe80000100a00 */
[----:B------:R-:W-:Y:S01]  /*159c0*/  STL.64 [R1+0x88], R18 ;  /* 0x0000881201007387 */ /* 0x000fe20000100a00 */
[----:B------:R-:W-:-:S03]  /*159d0*/  IMAD.MOV.U32 R11, RZ, RZ, R28 ;  /* 0x000000ffff0b7224 */ /* 0x000fc600078e001c */
[----:B------:R-:W0:Y:S04]  /*159e0*/  S2R R4, SR_TID.X ;  /* 0x0000000000047919 */ /* 0x000e280000002100 */
[----:B------:R-:W-:Y:S01]  /*159f0*/  LDSM.16.MT88.4 R16, [R0+0x5000] ;  /* 0x005000000010783b */ /* 0x000fe20000004200 */
[----:B-----5:R-:W-:Y:S03]  /*15a00*/  HMMA.16816.F32.BF16 R24, R24, R6, R20 ;  /* 0x000000061818723c */ /* 0x020fe60000041814 */
[----:B------:R-:W3:Y:S04]  /*15a10*/  LDL.LU.64 R22, [R1+0x3150] ;  /* 0x0031500001167983 */ /* 0x000ee80000300a00 */
[----:B------:R-:W3:Y:S11]  /*15a20*/  LDL.LU.64 R20, [R1+0x3148] ;  /* 0x0031480001147983 */ /* 0x000ef60000300a00 */
[----:B------:R-:W-:Y:S05]  /*15a30*/  @!UPT UIADD3 URZ, URZ, URZ, URZ ;  /* 0x0000003f3f3ff290 */ /* 0x000fea000fffe03f */
[----:B------:R-:W-:Y:S01]  /*15a40*/  STL.64 [R1+0x70], R24 ;  /* 0x0000701801007387 */ /* 0x000fe20000100a00 */
[----:B------:R-:W-:-:S03]  /*15a50*/  MOV R28, R27 ;  /* 0x0000001b001c7202 */ /* 0x000fc60000000f00 */
[----:B------:R-:W-:Y:S04]  /*15a60*/  STL [R1+0x78], R26 ;  /* 0x0000781a01007387 */ /* 0x000fe80000100800 */
[----:B------:R-:W1:Y:S04]  /*15a70*/  LDSM.16.MT88.4 R24, [R0+0x5080] ;  /* 0x005080000018783b */ /* 0x000e680000004200 */
[----:B-1----:R-:W-:Y:S04]  /*15a80*/  STL.64 [R1+0x3118], R26 ;  /* 0x0031181a01007387 */ /* 0x002fe80000100a00 */
[----:B------:R1:W-:Y:S04]  /*15a90*/  STL.64 [R1+0x3110], R24 ;  /* 0x0031101801007387 */ /* 0x0003e80000100a00 */
[----:B-1----:R-:W2:Y:S01]  /*15aa0*/  LDL.LU R24, [R1+0xb0] ;  /* 0x0000b00001187983 */ /* 0x002ea20000300800 */
[----:B------:R-:W-:-:S03]  /*15ab0*/  IMAD.MOV.U32 R25, RZ, RZ, R2 ;  /* 0x000000ffff197224 */ /* 0x000fc600078e0002 */
[----:B------:R-:W5:Y:S04]  /*15ac0*/  LDL.LU R2, [R1+0x3140] ;  /* 0x0031400001027983 */ /* 0x000f680000300800 */
[----:B------:R-:W2:Y:S04]  /*15ad0*/  LDL.LU R26, [R1+0xb8] ;  /* 0x0000b800011a7983 */ /* 0x000ea80000300800 */
[----:B------:R-:W2:Y:S04]  /*15ae0*/  LDL.LU R27, [R1+0xbc] ;  /* 0x0000bc00011b7983 */ /* 0x000ea80000300800 */
[----:B------:R1:W-:Y:S01]  /*15af0*/  STL [R1+0x30f8], R0 ;  /* 0x0030f80001007387 */ /* 0x0003e20000100800 */
[-C--:B---3--:R-:W-:Y:S03]  /*15b00*/  HMMA.16816.F32.BF16 R20, R20, R6.reuse, R12 ;  /* 0x000000061414723c */ /* 0x088fe6000004180c */
[----:B------:R-:W4:Y:S04]  /*15b10*/  LDL.LU.64 R14, [R1+0x3138] ;  /* 0x00313800010e7983 */ /* 0x000f280000300a00 */
[----:B------:R-:W4:Y:S11]  /*15b20*/  LDL.LU.64 R12, [R1+0x3130] ;  /* 0x00313000010c7983 */ /* 0x000f360000300a00 */
[----:B------:R-:W-:Y:S05]  /*15b30*/  @!UPT UIADD3 URZ, URZ, URZ, URZ ;  /* 0x0000003f3f3ff290 */ /* 0x000fea000fffe03f */
[----:B------:R-:W-:Y:S04]  /*15b40*/  STL.64 [R1+0x50], R20 ;  /* 0x0000501401007387 */ /* 0x000fe80000100a00 */
[----:B------:R-:W-:Y:S01]  /*15b50*/  STL.64 [R1+0x58], R22 ;  /* 0x0000581601007387 */ /* 0x000fe20000100a00 */
[C---:B0-----:R-:W-:Y:S02]  /*15b60*/  LOP3.LUT R5, R4.reuse, 0xe0, RZ, 0xc0, !PT ;  /* 0x000000e004057812 */ /* 0x041fe400078ec0ff */
[C---:B-1----:R-:W-:Y:S01]  /*15b70*/  SHF.L.U32 R0, R4.reuse, 0x1, RZ ;  /* 0x0000000104007819 */ /* 0x042fe200000006ff */
[----:B----4-:R-:W-:Y:S01]  /*15b80*/  HMMA.16816.F32.BF16 R12, R12, R6, R8 ;  /* 0x000000060c0c723c */ /* 0x010fe20000041808 */
[----:B------:R-:W3:Y:S04]  /*15b90*/  LDL.LU.64 R10, [R1+0x3128] ;  /* 0x00312800010a7983 */ /* 0x000ee80000300a00 */
[----:B------:R-:W3:Y:S04]  /*15ba0*/  LDL.LU.64 R8, [R1+0x3120] ;  /* 0x0031200001087983 */ /* 0x000ee80000300a00 */
[----:B-----5:R-:W-:Y:S11]  /*15bb0*/  LDSM.16.MT88.4 R20, [R2+0x5000] ;  /* 0x005000000214783b */ /* 0x020ff60000004200 */
[----:B------:R-:W-:Y:S03]  /*15bc0*/  @!UPT UIADD3 URZ, URZ, URZ, URZ ;  /* 0x0000003f3f3ff290 */ /* 0x000fe6000fffe03f */
[----:B------:R-:W-:Y:S04]  /*15bd0*/  STL.64 [R1+0x60], R12 ;  /* 0x0000600c01007387 */ /* 0x000fe80000100a00 */
[----:B------:R-:W-:Y:S04]  /*15be0*/  STL.64 [R1+0x68], R14 ;  /* 0x0000680e01007387 */ /* 0x000fe80000100a00 */
[----:B------:R-:W0:Y:S04]  /*15bf0*/  LDSM.16.MT88.4 R12, [R2+0x5080] ;  /* 0x00508000020c783b */ /* 0x000e280000004200 */
[----:B0-----:R-:W-:Y:S04]  /*15c00*/  STL.64 [R1+0x3108], R14 ;  /* 0x0031080e01007387 */ /* 0x001fe80000100a00 */
[----:B------:R0:W-:Y:S04]  /*15c10*/  STL.64 [R1+0x3100], R12 ;  /* 0x0031000c01007387 */ /* 0x0001e80000100a00 */
[----:B0-----:R-:W3:Y:S04]  /*15c20*/  LDL.LU R12, [R1+0x10] ;  /* 0x00001000010c7983 */ /* 0x001ee80000300800 */
[----:B------:R-:W3:Y:S04]  /*15c30*/  LDL.LU R13, [R1+0x14] ;  /* 0x00001400010d7983 */ /* 0x000ee80000300800 */
[----:B------:R-:W3:Y:S04]  /*15c40*/  LDL.LU R14, [R1+0x18] ;  /* 0x00001800010e7983 */ /* 0x000ee80000300800 */
[----:B------:R-:W3:Y:S04]  /*15c50*/  LDL.LU R15, [R1+0x1c] ;  /* 0x00001c00010f7983 */ /* 0x000ee80000300800 */
[----:B------:R0:W-:Y:S04]  /*15c60*/  STL [R1+0x30d8], R2 ;  /* 0x0030d80201007387 */ /* 0x0001e80000100800 */
[----:B0-----:R-:W0:Y:S01]  /*15c70*/  S2R R2, SR_TID.X ;  /* 0x0000000000027919 */ /* 0x001e220000002100 */
[----:B------:R-:W-:-:S02]  /*15c80*/  LOP3.LUT R4, R4, 0x7, RZ, 0xc0, !PT ;  /* 0x0000000704047812 */ /* 0x000fc400078ec0ff */
[----:B0-----:R-:W-:-:S05]  /*15c90*/  LOP3.LUT R2, R2, 0x7, RZ, 0xc0, !PT ;  /* 0x0000000702027812 */ /* 0x001fca00078ec0ff */
[----:B------:R-:W-:-:S05]  /*15ca0*/  IMAD.SHL.U32 R2, R2, 0x10, RZ ;  /* 0x0000001002027824 */ /* 0x000fca00078e00ff */
[----:B------:R-:W-:-:S04]  /*15cb0*/  LEA R5, R5, R2, 0x8 ;  /* 0x0000000205057211 */ /* 0x000fc800078e40ff */
[----:B------:R-:W-:-:S05]  /*15cc0*/  LOP3.LUT R5, R5, 0x30, R0, 0x78, !PT ;  /* 0x0000003005057812 */ /* 0x000fca00078e7800 */
[----:B------:R-:W-:-:S05]  /*15cd0*/  IMAD R5, R4, 0x400, R5 ;  /* 0x0000040004057824 */ /* 0x000fca00078e0205 */
[----:B------:R-:W-:Y:S01]  /*15ce0*/  LOP3.LUT R5, R5, 0x40, RZ, 0x3c, !PT ;  /* 0x0000004005057812 */ /* 0x000fe200078e3cff */
[-C--:B--2---:R-:W-:Y:S01]  /*15cf0*/  HMMA.16816.F32.BF16 R16, R16, R6.reuse, R24 ;  /* 0x000000061010723c */ /* 0x084fe20000041818 */
[----:B------:R-:W0:Y:S11]  /*15d00*/  LDSM.16.MT88.4 R24, [R3+0x6080] ;  /* 0x006080000318783b */ /* 0x000e360000004200 */
[----:B------:R-:W-:Y:S11]  /*15d10*/  @!UPT UIADD3 URZ, URZ, URZ, URZ ;  /* 0x0000003f3f3ff290 */ /* 0x000ff6000fffe03f */
[----:B------:R-:W-:Y:S01]  /*15d20*/  @!UPT UIADD3 URZ, URZ, URZ, URZ ;  /* 0x0000003f3f3ff290 */ /* 0x000fe2000fffe03f */
[----:B------:R-:W-:Y:S01]  /*15d30*/  IMAD.MOV.U32 R2, RZ, RZ, R16 ;  /* 0x000000ffff027224 */ /* 0x000fe200078e0010 */
[----:B0-----:R-:W-:Y:S01]  /*15d40*/  MOV R4, R24 ;  /* 0x0000001800047202 */ /* 0x001fe20000000f00 */
[----:B---3--:R-:W-:Y:S01]  /*15d50*/  HMMA.16816.F32.BF16 R8, R8, R6, R12 ;  /* 0x000000060808723c */ /* 0x008fe2000004180c */
[----:B------:R-:W0:Y:S04]  /*15d60*/  LDSM.16.MT88.4 R12, [R3+0x6000] ;  /* 0x00600000030c783b */ /* 0x000e280000004200 */
[----:B0-----:R0:W-:Y:S11]  /*15d70*/  STL [R1+0x10], R12 ;  /* 0x0000100c01007387 */ /* 0x0011f60000100800 */
[----:B------:R-:W-:Y:S07]  /*15d80*/  @!UPT UIADD3 URZ, URZ, URZ, URZ ;  /* 0x0000003f3f3ff290 */ /* 0x000fee000fffe03f */
[----:B------:R-:W-:Y:S04]  /*15d90*/  STL.64 [R1+0x40], R8 ;  /* 0x0000400801007387 */ /* 0x000fe80000100a00 */
[----:B------:R-:W-:Y:S04]  /*15da0*/  STL.64 [R1+0x48], R10 ;  /* 0x0000480a01007387 */ /* 0x000fe80000100a00 */
[----:B------:R-:W1:Y:S01]  /*15db0*/  LDSM.16.M88.4 R8, [R5+0x20080] ;  /* 0x020080000508783b */ /* 0x000e620000000200 */
[----:B------:R-:W-:-:S03]  /*15dc0*/  MOV R0, R13 ;  /* 0x0000000d00007202 */ /* 0x000fc60000000f00 */
[----:B------:R2:W-:Y:S04]  /*15dd0*/  STL.64 [R1+0x18], R14 ;  /* 0x0000180e01007387 */ /* 0x0005e80000100a00 */
[----:B0-----:R-:W3:Y:S04]  /*15de0*/  LDL.LU R12, [R1+0xa0] ;  /* 0x0000a000010c7983 */ /* 0x001ee80000300800 */
[----:B------:R-:W3:Y:S04]  /*15df0*/  LDL.LU R13, [R1+0xa4] ;  /* 0x0000a400010d7983 */ /* 0x000ee80000300800 */
[----:B--2---:R-:W3:Y:S04]  /*15e00*/  LDL.LU R14, [R1+0xa8] ;  /* 0x0000a800010e7983 */ /* 0x004ee80000300800 */
[----:B------:R-:W3:Y:S01]  /*15e10*/  LDL.LU R15, [R1+0xac] ;  /* 0x0000ac00010f7983 */ /* 0x000ee20000300800 */
[----:B------:R-:W-:-:S03]  /*15e20*/  IMAD.MOV.U32 R5, RZ, RZ, R25 ;  /* 0x000000ffff057224 */ /* 0x000fc600078e0019 */
[----:B-1----:R0:W-:Y:S04]  /*15e30*/  STL [R1+0x30f4], R8 ;  /* 0x0030f40801007387 */ /* 0x0021e80000100800 */
[----:B------:R-:W-:Y:S04]  /*15e40*/  STL [R1+0x30f0], R9 ;  /* 0x0030f00901007387 */ /* 0x000fe80000100800 */
[----:B------:R1:W-:Y:S04]  /*15e50*/  STL [R1+0x3074], R10 ;  /* 0x0030740a01007387 */ /* 0x0003e80000100800 */
[----:B------:R2:W-:Y:S04]  /*15e60*/  STL [R1+0x3070], R11 ;  /* 0x0030700b01007387 */ /* 0x0005e80000100800 */
[----:B------:R4:W-:Y:S01]  /*15e70*/  STL [R1+0xb4], R17 ;  /* 0x0000b41101007387 */ /* 0x0009e20000100800 */
[----:B0-----:R-:W-:Y:S01]  /*15e80*/  MOV R8, R26 ;  /* 0x0000001a00087202 */ /* 0x001fe20000000f00 */
[----:B-1----:R-:W-:-:S02]  /*15e90*/  IMAD.MOV.U32 R10, RZ, RZ, R19 ;  /* 0x000000ffff0a7224 */ /* 0x002fc400078e0013 */
[----:B------:R-:W5:Y:S01]  /*15ea0*/  LDL.LU R16, [R1+0x90] ;  /* 0x0000900001107983 */ /* 0x000f620000300800 */
[----:B--2---:R-:W-:Y:S01]  /*15eb0*/  MOV R11, R18 ;  /* 0x00000012000b7202 */ /* 0x004fe20000000f00 */
[----:B------:R-:W-:Y:S02]  /*15ec0*/  IMAD.MOV.U32 R9, RZ, RZ, R27 ;  /* 0x000000ffff097224 */ /* 0x000fe400078e001b */
[----:B----4-:R-:W5:Y:S04]  /*15ed0*/  LDL.LU R17, [R1+0x94] ;  /* 0x0000940001117983 */ /* 0x010f680000300800 */
[----:B------:R-:W5:Y:S04]  /*15ee0*/  LDL.LU R18, [R1+0x98] ;  /* 0x0000980001127983 */ /* 0x000f680000300800 */
[----:B------:R-:W5:Y:S04]  /*15ef0*/  LDL.LU R19, [R1+0x9c] ;  /* 0x00009c0001137983 */ /* 0x000f680000300800 */
[----:B------:R-:W5:Y:S04]  /*15f00*/  LDL.LU.64 R26, [R1+0x3118] ;  /* 0x00311800011a7983 */ /* 0x000f680000300a00 */
[----:B------:R-:W5:Y:S02]  /*15f10*/  LDL.LU.64 R24, [R1+0x3110] ;  /* 0x0031100001187983 */ /* 0x000f640000300a00 */
[-C--:B-----5:R-:W-:Y:S02]  /*15f20*/  HMMA.16816.F32.BF16 R16, R24, R6.reuse, R16 ;  /* 0x000000061810723c */ /* 0x0a0fe40000041810 */
[----:B------:R-:W2:Y:S11]  /*15f30*/  LDL.LU R24, [R1+0x80] ;  /* 0x0000800001187983 */ /* 0x000eb60000300800 */
[----:B------:R-:W-:Y:S10]  /*15f40*/  @!UPT UIADD3 URZ, URZ, URZ, URZ ;  /* 0x0000003f3f3ff290 */ /* 0x000ff4000fffe03f */
[----:B------:R-:W-:Y:S04]  /*15f50*/  STL.64 [R1+0x90], R16 ;  /* 0x0000901001007387 */ /* 0x000fe80000100a00 */
[----:B------:R-:W-:Y:S04]  /*15f60*/  STL.64 [R1+0x98], R18 ;  /* 0x0000981201007387 */ /* 0x000fe80000100a00 */
[----:B------:R-:W0:Y:S04]  /*15f70*/  LDSM.16.MT88.4 R16, [R29+0x6000] ;  /* 0x006000001d10783b */ /* 0x000e280000004200 */
        /* <DEDUP_REMOVED lines=15> */
[----:B------:R-:W2:Y:S04]  /*16070*/  LDL.LU.64 R14, [R1+0x3108] ;  /* 0x00310800010e7983 */ /* 0x000ea80000300a00 */
[----:B------:R-:W2:Y:S04]  /*16080*/  LDL.LU.64 R12, [R1+0x3100] ;  /* 0x00310000010c7983 */ /* 0x000ea80000300a00 */
[----:B------:R-:W-:Y:S04]  /*16090*/  STL.64 [R1+0xa0], R20 ;  /* 0x0000a01401007387 */ /* 0x000fe80000100a00 */
[----:B------:R-:W-:Y:S04]  /*160a0*/  STL [R1+0xa8], R22 ;  /* 0x0000a81601007387 */ /* 0x000fe80000100800 */
        /* <DEDUP_REMOVED lines=13> */
[----:B------:R-:W3:Y:S01]  /*16180*/  LDL.LU R9, [R1+0x30f0] ;  /* 0x0030f00001097983 */ /* 0x000ee20000300800 */
[----:B------:R-:W-:Y:S01]  /*16190*/  MOV R19, R28 ;  /* 0x0000001c00137202 */ /* 0x000fe20000000f00 */
[----:B------:R-:W-:-:S02]  /*161a0*/  IMAD.MOV.U32 R28, RZ, RZ, R23 ;  /* 0x000000ffff1c7224 */ /* 0x000fc400078e0017 */
[----:B------:R-:W-:Y:S04]  /*161b0*/  LDSM.16.MT88.4 R20, [R29+0x6080] ;  /* 0x006080001d14783b */ /* 0x000fe80000004200 */
[----:B--2---:R-:W0:Y:S01]  /*161c0*/  LDSM.16.MT88.4 R24, [R0+0x6000] ;  /* 0x006000000018783b */ /* 0x004e220000004200 */
[----:B---3--:R-:W-:Y:S03]  /*161d0*/  HMMA.16816.F32.BF16 R12, R12, R8, R16 ;  /* 0x000000080c0c723c */ /* 0x008fe60000041810 */
[----:B0-----:R-:W-:Y:S04]  /*161e0*/  STL.64 [R1+0x30c0], R26 ;  /* 0x0030c01a01007387 */ /* 0x001fe80000100a00 */
[----:B------:R0:W-:Y:S11]  /*161f0*/  STL.64 [R1+0x30b8], R24 ;  /* 0x0030b81801007387 */ /* 0x0001f60000100a00 */
[----:B------:R-:W-:Y:S06]  /*16200*/  @!UPT UIADD3 URZ, URZ, URZ, URZ ;  /* 0x0000003f3f3ff290 */ /* 0x000fec000fffe03f */
[----:B------:R-:W-:Y:S01]  /*16210*/  IMAD.MOV.U32 R29, RZ, RZ, R12 ;  /* 0x000000ffff1d7224 */ /* 0x000fe200078e000c */
[----:B0-----:R-:W2:Y:S04]  /*16220*/  LDL.LU R24, [R1+0x40] ;  /* 0x0000400001187983 */ /* 0x001ea80000300800 */
[----:B------:R-:W2:Y:S04]  /*16230*/  LDL.LU R25, [R1+0x44] ;  /* 0x0000440001197983 */ /* 0x000ea80000300800 */
[----:B------:R-:W2:Y:S04]  /*16240*/  LDL.LU R26, [R1+0x48] ;  /* 0x00004800011a7983 */ /* 0x000ea80000300800 */
[----:B------:R-:W2:Y:S04]  /*16250*/  LDL.LU R27, [R1+0x4c] ;  /* 0x00004c00011b7983 */ /* 0x000ea80000300800 */
[----:B------:R-:W3:Y:S04]  /*16260*/  LDL.LU.64 R18, [R1+0x30e8] ;  /* 0x0030e80001127983 */ /* 0x000ee80000300a00 */
[----:B------:R-:W3:Y:S04]  /*16270*/  LDL.LU.64 R16, [R1+0x30e0] ;  /* 0x0030e00001107983 */ /* 0x000ee80000300a00 */
[----:B------:R-:W-:Y:S04]  /*16280*/  STL [R1+0x24], R13 ;  /* 0x0000240d01007387 */ /* 0x000fe80000100800 */
[----:B------:R-:W-:Y:S04]  /*16290*/  STL.64 [R1+0x28], R14 ;  /* 0x0000280e01007387 */ /* 0x000fe80000100a00 */
[----:B------:R-:W0:Y:S04]  /*162a0*/  LDSM.16.MT88.4 R12, [R0+0x6080] ;  /* 0x00608000000c783b */ /* 0x000e280000004200 */
[----:B0-----:R-:W-:Y:S04]  /*162b0*/  STL.64 [R1+0x30b0], R14 ;  /* 0x0030b00e01007387 */ /* 0x001fe80000100a00 */
[----:B------:R0:W-:Y:S02]  /*162c0*/  STL.64 [R1+0x30a8], R12 ;  /* 0x0030a80c01007387 */ /* 0x0001e40000100a00 */
[----:B0-----:R-:W-:-:S02]  /*162d0*/  MOV R12, R2 ;  /* 0x00000002000c7202 */ /* 0x001fc40000000f00 */
[----:B------:R-:W4:Y:S04]  /*162e0*/  LDL.LU R2, [R1+0x30d8] ;  /* 0x0030d80001027983 */ /* 0x000f280000300800 */
[----:B------:R-:W5:Y:S04]  /*162f0*/  LDL.LU R13, [R1+0xb4] ;  /* 0x0000b400010d7983 */ /* 0x000f680000300800 */
[----:B------:R-:W-:Y:S01]  /*16300*/  STL [R1+0x3078], R0 ;  /* 0x0030780001007387 */ /* 0x000fe20000100800 */
[-C--:B---3--:R-:W-:Y:S03]  /*16310*/  HMMA.16816.F32.BF16 R4, R4, R8.reuse, R16 ;  /* 0x000000080404723c */ /* 0x088fe60000041810 */
[----:B------:R-:W3:Y:S04]  /*16320*/  LDL.LU.64 R18, [R1+0x30d0] ;  /* 0x0030d00001127983 */ /* 0x000ee80000300a00 */
[----:B------:R-:W3:Y:S11]  /*16330*/  LDL.LU.64 R16, [R1+0x30c8] ;  /* 0x0030c80001107983 */ /* 0x000ef60000300a00 */
[----:B------:R-:W-:Y:S05]  /*16340*/  @!UPT UIADD3 URZ, URZ, URZ, URZ ;  /* 0x0000003f3f3ff290 */ /* 0x000fea000fffe03f */
[----:B------:R-:W-:Y:S04]  /*16350*/  STL.64 [R1+0x10], R4 ;  /* 0x0000100401007387 */ /* 0x000fe80000100a00 */
[----:B------:R-:W-:Y:S04]  /*16360*/  STL.64 [R1+0x18], R6 ;  /* 0x0000180601007387 */ /* 0x000fe80000100a00 */
[----:B----4-:R-:W0:Y:S04]  /*16370*/  LDSM.16.MT88.4 R4, [R2+0x6000] ;  /* 0x006000000204783b */ /* 0x010e280000004200 */
[----:B0-----:R-:W-:Y:S04]  /*16380*/  STL.64 [R1+0x3098], R6 ;  /* 0x0030980601007387 */ /* 0x001fe80000100a00 */
[----:B------:R0:W-:Y:S04]  /*16390*/  STL.64 [R1+0x3090], R4 ;  /* 0x0030900401007387 */ /* 0x0001e80000100a00 */
[----:B0-----:R-:W3:Y:S04]  /*163a0*/  LDL.LU R4, [R1+0x60] ;  /* 0x0000600001047983 */ /* 0x001ee80000300800 */
[----:B------:R-:W3:Y:S04]  /*163b0*/  LDL.LU R5, [R1+0x64] ;  /* 0x0000640001057983 */ /* 0x000ee80000300800 */
[----:B------:R-:W3:Y:S04]  /*163c0*/  LDL.LU R6, [R1+0x68] ;  /* 0x0000680001067983 */ /* 0x000ee80000300800 */
[----:B------:R-:W3:Y:S01]  /*163d0*/  LDL.LU R7, [R1+0x6c] ;  /* 0x00006c0001077983 */ /* 0x000ee20000300800 */
[----:B------:R-:W-:Y:S01]  /*163e0*/  IMAD.MOV.U32 R14, RZ, RZ, R11 ;  /* 0x000000ffff0e7224 */ /* 0x000fe200078e000b */
[----:B------:R-:W-:Y:S01]  /*163f0*/  MOV R15, R10 ;  /* 0x0000000a000f7202 */ /* 0x000fe20000000f00 */
[-C--:B--2---:R-:W-:Y:S01]  /*16400*/  HMMA.16816.F32.BF16 R20, R20, R8.reuse, R24 ;  /* 0x000000081414723c */ /* 0x084fe20000041818 */
[----:B------:R-:W-:Y:S07]  /*16410*/  LDSM.16.MT88.4 R24, [R3+0x7000] ;  /* 0x007000000318783b */ /* 0x000fee0000004200 */
[----:B---3--:R-:W-:Y:S11]  /*16420*/  HMMA.16816.F32.BF16 R16, R16, R8, R4 ;  /* 0x000000081010723c */ /* 0x008ff60000041804 */
[----:B------:R-:W-:Y:S11]  /*16430*/  @!UPT UIADD3 URZ, URZ, URZ, URZ ;  /* 0x0000003f3f3ff290 */ /* 0x000ff6000fffe03f */
[----:B------:R-:W-:Y:S01]  /*16440*/  @!UPT UIADD3 URZ, URZ, URZ, URZ ;  /* 0x0000003f3f3ff290 */ /* 0x000fe2000fffe03f */
[----:B------:R-:W-:Y:S01]  /*16450*/  STL [R1+0x54], R17 ;  /* 0x0000541101007387 */ /* 0x000fe20000100800 */
[----:B------:R-:W-:Y:S01]  /*16460*/  IMAD.MOV.U32 R0, RZ, RZ, R16 ;  /* 0x000000ffff007224 */ /* 0x000fe200078e0010 */
[----:B------:R-:W-:Y:S01]  /*16470*/  MOV R10, R18 ;  /* 0x00000012000a7202 */ /* 0x000fe20000000f00 */
[----:B------:R-:W-:Y:S01]  /*16480*/  IMAD.MOV.U32 R11, RZ, RZ, R19 ;  /* 0x000000ffff0b7224 */ /* 0x000fe200078e0013 */
[----:B------:R-:W2:Y:S04]  /*16490*/  LDL.LU R4, [R1+0x90] ;  /* 0x0000900001047983 */ /* 0x000ea80000300800 */
[----:B------:R-:W0:Y:S04]  /*164a0*/  LDSM.16.MT88.4 R16, [R2+0x6080] ;  /* 0x006080000210783b */ /* 0x000e280000004200 */
[----:B------:R-:W2:Y:S04]  /*164b0*/  LDL.LU R5, [R1+0x94] ;  /* 0x0000940001057983 */ /* 0x000ea80000300800 */
[----:B------:R-:W2:Y:S04]  /*164c0*/  LDL.LU R6, [R1+0x98] ;  /* 0x0000980001067983 */ /* 0x000ea80000300800 */
[----:B------:R-:W2:Y:S04]  /*164d0*/  LDL.LU R7, [R1+0x9c] ;  /* 0x00009c0001077983 */ /* 0x000ea80000300800 */
[----:B0-----:R-:W-:Y:S04]  /*164e0*/  STL.64 [R1+0x3088], R18 ;  /* 0x0030881201007387 */ /* 0x001fe80000100a00 */
[----:B------:R0:W-:Y:S04]  /*164f0*/  STL.64 [R1+0x3080], R16 ;  /* 0x0030801001007387 */ /* 0x0001e80000100a00 */
[----:B0-----:R-:W3:Y:S04]  /*16500*/  LDL.LU R16, [R1+0xa0] ;  /* 0x0000a00001107983 */ /* 0x001ee80000300800 */
[----:B------:R-:W3:Y:S04]  /*16510*/  LDL.LU R17, [R1+0xa4] ;  /* 0x0000a40001117983 */ /* 0x000ee80000300800 */
[----:B------:R-:W3:Y:S04]  /*16520*/  LDL.LU R18, [R1+0xa8] ;  /* 0x0000a80001127983 */ /* 0x000ee80000300800 */
[----:B------:R-:W-:Y:S04]  /*16530*/  STL [R1+0x304c], R2 ;  /* 0x00304c0201007387 */ /* 0x000fe80000100800 */
[----:B------:R0:W-:Y:S04]  /*16540*/  STL.64 [R1+0x40], R20 ;  /* 0x0000401401007387 */ /* 0x0001e80000100a00 */
[----:B------:R1:W-:Y:S01]  /*16550*/  STL.64 [R1+0x48], R22 ;  /* 0x0000481601007387 */ /* 0x0003e20000100a00 */
[----:B0-----:R-:W-:Y:S01]  /*16560*/  IMAD.MOV.U32 R21, RZ, RZ, R26 ;  /* 0x000000ffff157224 */ /* 0x001fe200078e001a */
[----:B------:R-:W-:-:S02]  /*16570*/  MOV R20, R27 ;  /* 0x0000001b00147202 */ /* 0x000fc40000000f00 */
[----:B------:R-:W5:Y:S01]  /*16580*/  LDL.LU.64 R26, [R1+0x30c0] ;  /* 0x0030c000011a7983 */ /* 0x000f620000300a00 */
[----:B-1----:R-:W-:Y:S01]  /*16590*/  IMAD.MOV.U32 R23, RZ, RZ, R24 ;  /* 0x000000ffff177224 */ /* 0x002fe200078e0018 */
[----:B------:R-:W-:Y:S02]  /*165a0*/  MOV R22, R25 ;  /* 0x0000001900167202 */ /* 0x000fe40000000f00 */
[----:B------:R-:W5:Y:S01]  /*165b0*/  LDL.LU.64 R24, [R1+0x30b8] ;  /* 0x0030b80001187983 */ /* 0x000f620000300a00 */
[----:B------:R-:W-:Y:S01]  /*165c0*/  MOV R19, R28 ;  /* 0x0000001c00137202 */ /* 0x000fe20000000f00 */
[----:B-----5:R-:W-:Y:S02]  /*165d0*/  HMMA.16816.F32.BF16 R24, R24, R8, R12 ;  /* 0x000000081818723c */ /* 0x020fe4000004180c */
[----:B------:R-:W2:Y:S04]  /*165e0*/  LDL.LU.64 R14, [R1+0x30b0] ;  /* 0x0030b000010e7983 */ /* 0x000ea80000300a00 */
[----:B------:R-:W2:Y:S11]  /*165f0*/  LDL.LU.64 R12, [R1+0x30a8] ;  /* 0x0030a800010c7983 */ /* 0x000eb60000300a00 */
[----:B------:R-:W-:Y:S06]  /*16600*/  @!UPT UIADD3 URZ, URZ, URZ, URZ ;  /* 0x0000003f3f3ff290 */ /* 0x000fec000fffe03f */
[----:B------:R0:W-:Y:S01]  /*16610*/  STL [R1+0xb0], R24 ;  /* 0x0000b01801007387 */ /* 0x0001e20000100800 */
[----:B------:R-:W-:Y:S01]  /*16620*/  IMAD.MOV.U32 R2, RZ, RZ, R25 ;  /* 0x000000ffff027224 */ /* 0x000fe200078e0019 */
[----:B------:R-:W-:Y:S02]  /*16630*/  MOV R28, R27 ;  /* 0x0000001b001c7202 */ /* 0x000fe40000000f00 */
[----:B------:R1:W-:Y:S01]  /*16640*/  STL [R1+0xb8], R26 ;  /* 0x0000b81a01007387 */ /* 0x0003e20000100800 */
[----:B------:R-:W-:Y:S02]  /*16650*/  MOV R25, R22 ;  /* 0x0000001600197202 */ /* 0x000fe40000000f00 */
[----:B------:R-:W-:Y:S01]  /*16660*/  MOV R27, R20 ;  /* 0x00000014001b7202 */ /* 0x000fe20000000f00 */
[----:B0-----:R-:W-:Y:S02]  /*16670*/  IMAD.MOV.U32 R24, RZ, RZ, R23 ;  /* 0x000000ffff187224 */ /* 0x001fe400078e0017 */
[----:B-1----:R-:W-:-:S02]  /*16680*/  IMAD.MOV.U32 R26, RZ, RZ, R21 ;  /* 0x000000ffff1a7224 */ /* 0x002fc400078e0015 */
[----:B------:R-:W0:Y:S04]  /*16690*/  LDSM.16.MT88.4 R20, [R3+0x7080] ;  /* 0x007080000314783b */ /* 0x000e280000004200 */
[----:B------:R-:W-:Y:S04]  /*166a0*/  STL.64 [R1+0x3068], R26 ;  /* 0x0030681a01007387 */ /* 0x000fe80000100a00 */
[----:B------:R1:W-:Y:S04]  /*166b0*/  STL.64 [R1+0x3060], R24 ;  /* 0x0030601801007387 */ /* 0x0003e80000100a00 */
[----:B-1----:R-:W4:Y:S04]  /*166c0*/  LDL.LU R24, [R1+0x30] ;  /* 0x0000300001187983 */ /* 0x002f280000300800 */
[----:B------:R-:W4:Y:S04]  /*166d0*/  LDL.LU R25, [R1+0x34] ;  /* 0x0000340001197983 */ /* 0x000f280000300800 */
[----:B------:R-:W4:Y:S04]  /*166e0*/  LDL.LU R26, [R1+0x38] ;  /* 0x00003800011a7983 */ /* 0x000f280000300800 */
[----:B------:R-:W4:Y:S04]  /*166f0*/  LDL.LU R27, [R1+0x3c] ;  /* 0x00003c00011b7983 */ /* 0x000f280000300800 */
[----:B0-----:R-:W-:Y:S04]  /*16700*/  STL.64 [R1+0x3058], R22 ;  /* 0x0030581601007387 */ /* 0x001fe80000100a00 */
[----:B------:R0:W-:Y:S02]  /*16710*/  STL.64 [R1+0x3050], R20 ;  /* 0x0030501401007387 */ /* 0x0001e40000100a00 */
[----:B0-----:R-:W-:-:S02]  /*16720*/  IMAD.MOV.U32 R20, RZ, RZ, R29 ;  /* 0x000000ffff147224 */ /* 0x001fc400078e001d */
[----:B------:R-:W5:Y:S04]  /*16730*/  LDL.LU R29, [R1+0x30a0] ;  /* 0x0030a000011d7983 */ /* 0x000f680000300800 */
[----:B------:R-:W3:Y:S04]  /*16740*/  LDL.LU R21, [R1+0x24] ;  /* 0x0000240001157983 */ /* 0x000ee80000300800 */
[----:B------:R-:W3:Y:S04]  /*16750*/  LDL.LU R22, [R1+0x28] ;  /* 0x0000280001167983 */ /* 0x000ee80000300800 */
[----:B------:R-:W3:Y:S01]  /*16760*/  LDL.LU R23, [R1+0x2c] ;  /* 0x00002c0001177983 */ /* 0x000ee20000300800 */
[-C--:B--2---:R-:W-:Y:S03]  /*16770*/  HMMA.16816.F32.BF16 R12, R12, R8.reuse, R4 ;  /* 0x000000080c0c723c */ /* 0x084fe60000041804 */
[----:B------:R-:W3:Y:S04]  /*16780*/  LDL.LU.64 R6, [R1+0x3098] ;  /* 0x0030980001067983 */ /* 0x000ee80000300a00 */
[----:B------:R-:W3:Y:S11]  /*16790*/  LDL.LU.64 R4, [R1+0x3090] ;  /* 0x0030900001047983 */ /* 0x000ef60000300a00 */
[----:B------:R-:W-:Y:S05]  /*167a0*/  @!UPT UIADD3 URZ, URZ, URZ, URZ ;  /* 0x0000003f3f3ff290 */ /* 0x000fea000fffe03f */
[----:B------:R-:W-:Y:S04]  /*167b0*/  STL.64 [R1+0x90], R12 ;  /* 0x0000900c01007387 */ /* 0x000fe80000100a00 */
[----:B------:R-:W-:Y:S04]  /*167c0*/  STL.64 [R1+0x98], R14 ;  /* 0x0000980e01007387 */ /* 0x000fe80000100a00 */
[----:B-----5:R-:W0:Y:S04]  /*167d0*/  LDSM.16.MT88.4 R12, [R29+0x7000] ;  /* 0x007000001d0c783b */ /* 0x020e280000004200 */
[----:B0-----:R-:W-:Y:S04]  /*167e0*/  STL.64 [R1+0x3040], R14 ;  /* 0x0030400e01007387 */ /* 0x001fe80000100a00 */
[----:B------:R0:W-:Y:S04]  /*167f0*/  STL.64 [R1+0x3038], R12 ;  /* 0x0030380c01007387 */ /* 0x0001e80000100a00 */
[----:B0-----:R-:W2:Y:S04]  /*16800*/  LDL.LU R12, [R1+0x10] ;  /* 0x00001000010c7983 */ /* 0x001ea80000300800 */
        /* <DEDUP_REMOVED lines=9> */
[----:B------:R-:W0:Y:S04]  /*168a0*/  LDSM.16.MT88.4 R4, [R29+0x7080] ;  /* 0x007080001d04783b */ /* 0x000e280000004200 */
[----:B0-----:R-:W-:Y:S04]  /*168b0*/  STL.64 [R1+0x3030], R6 ;  /* 0x0030300601007387 */ /* 0x001fe80000100a00 */
[----:B------:R0:W-:Y:S02]  /*168c0*/  STL.64 [R1+0x3028], R4 ;  /* 0x0030280401007387 */ /* 0x0001e40000100a00 */
[----:B0-----:R-:W-:-:S02]  /*168d0*/  MOV R4, R0 ;  /* 0x0000000000047202 */ /* 0x001fc40000000f00 */
[----:B------:R-:W3:Y:S01]  /*168e0*/  LDL.LU R0, [R1+0x3078] ;  /* 0x0030780001007983 */ /* 0x000ee20000300800 */
[----:B------:R-:W-:Y:S01]  /*168f0*/  IMAD.MOV.U32 R6, RZ, RZ, R10 ;  /* 0x000000ffff067224 */ /* 0x000fe200078e000a */
[----:B------:R-:W-:Y:S02]  /*16900*/  MOV R7, R11 ;  /* 0x0000000b00077202 */ /* 0x000fe40000000f00 */
[----:B------:R-:W5:Y:S04]  /*16910*/  LDL.LU R5, [R1+0x54] ;  /* 0x0000540001057983 */ /* 0x000f680000300800 */
[----:B------:R-:W2:Y:S04]  /*16920*/  LDL.LU R10, [R1+0x3074] ;  /* 0x00307400010a7983 */ /* 0x000ea80000300800 */
[----:B------:R-:W2:Y:S01]  /*16930*/  LDL.LU R11, [R1+0x3070] ;  /* 0x00307000010b7983 */ /* 0x000ea20000300800 */
[----:B----4-:R-:W-:Y:S03]  /*16940*/  HMMA.16816.F32.BF16 R16, R16, R8, R24 ;  /* 0x000000081010723c */ /* 0x010fe60000041818 */
        /* <DEDUP_REMOVED lines=9> */
[----:B------:R-:W3:Y:S04]  /*169e0*/  LDL.LU R17, [R1+0x44] ;  /* 0x0000440001117983 */ /* 0x000ee80000300800 */
[----:B------:R-:W3:Y:S04]  /*169f0*/  LDL.LU R18, [R1+0x48] ;  /* 0x0000480001127983 */ /* 0x000ee80000300800 */
[----:B------:R-:W3:Y:S01]  /*16a00*/  LDL.LU R19, [R1+0x4c] ;  /* 0x00004c0001137983 */ /* 0x000ee20000300800 */
[----:B--2---:R-:W-:Y:S03]  /*16a10*/  HMMA.16816.F32.BF16 R24, R24, R10, R20 ;  /* 0x0000000a1818723c */ /* 0x004fe60000041814 */
[----:B------:R-:W2:Y:S04]  /*16a20*/  LDL.LU.64 R22, [R1+0x3058] ;  /* 0x0030580001167983 */ /* 0x000ea80000300a00 */
[----:B------:R-:W2:Y:S11]  /*16a30*/  LDL.LU.64 R20, [R1+0x3050] ;  /* 0x0030500001147983 */ /* 0x000eb60000300a00 */
[----:B------:R-:W-:Y:S05]  /*16a40*/  @!UPT UIADD3 URZ, URZ, URZ, URZ ;  /* 0x0000003f3f3ff290 */ /* 0x000fea000fffe03f */
[----:B------:R-:W-:Y:S04]  /*16a50*/  STL.64 [R1+0x70], R24 ;  /* 0x0000701801007387 */ /* 0x000fe80000100a00 */
[----:B------:R-:W-:Y:S04]  /*16a60*/  STL.64 [R1+0x78], R26 ;  /* 0x0000781a01007387 */ /* 0x000fe80000100a00 */
[----:B------:R-:W0:Y:S04]  /*16a70*/  LDSM.16.MT88.4 R24, [R0+0x7080] ;  /* 0x007080000018783b */ /* 0x000e280000004200 */
[----:B0-----:R0:W-:Y:S04]  /*16a80*/  STL.64 [R1+0x3010], R26 ;  /* 0x0030101a01007387 */ /* 0x0011e80000100a00 */
[----:B------:R1:W-:Y:S01]  /*16a90*/  STL.64 [R1+0x3008], R24 ;  /* 0x0030081801007387 */ /* 0x0003e20000100a00 */
[----:B0-----:R-:W-:-:S03]  /*16aa0*/  MOV R27, R28 ;  /* 0x0000001c001b7202 */ /* 0x001fc60000000f00 */
[----:B-1----:R-:W4:Y:S01]  /*16ab0*/  LDL.LU R24, [R1+0xb0] ;  /* 0x0000b00001187983 */ /* 0x002f220000300800 */
[----:B------:R-:W-:-:S03]  /*16ac0*/  IMAD.MOV.U32 R25, RZ, RZ, R2 ;  /* 0x000000ffff197224 */ /* 0x000fc600078e0002 */
[----:B------:R-:W3:Y:S04]  /*16ad0*/  LDL.LU R2, [R1+0x304c] ;  /* 0x00304c0001027983 */ /* 0x000ee80000300800 */
[----:B------:R-:W4:Y:S04]  /*16ae0*/  LDL.LU R26, [R1+0xb8] ;  /* 0x0000b800011a7983 */ /* 0x000f280000300800 */
[----:B------:R-:W4:Y:S04]  /*16af0*/  LDL.LU R28, [R1+0x3048] ;  /* 0x00304800011c7983 */ /* 0x000f280000300800 */
[----:B------:R-:W-:Y:S01]  /*16b00*/  STL [R1+0x3004], R0 ;  /* 0x0030040001007387 */ /* 0x000fe20000100800 */
[-C--:B--2---:R-:W-:Y:S03]  /*16b10*/  HMMA.16816.F32.BF16 R20, R20, R10.reuse, R12 ;  /* 0x0000000a1414723c */ /* 0x084fe6000004180c */
[----:B------:R-:W5:Y:S04]  /*16b20*/  LDL.LU.64 R14, [R1+0x3040] ;  /* 0x00304000010e7983 */ /* 0x000f680000300a00 */
[----:B------:R-:W5:Y:S11]  /*16b30*/  LDL.LU.64 R12, [R1+0x3038] ;  /* 0x00303800010c7983 */ /* 0x000f760000300a00 */
[----:B------:R-:W-:Y:S05]  /*16b40*/  @!UPT UIADD3 URZ, URZ, URZ, URZ ;  /* 0x0000003f3f3ff290 */ /* 0x000fea000fffe03f */
[----:B------:R-:W-:Y:S04]  /*16b50*/  STL.64 [R1+0x20], R20 ;  /* 0x0000201401007387 */ /* 0x000fe80000100a00 */
[----:B------:R-:W-:Y:S04]  /*16b60*/  STL.64 [R1+0x28], R22 ;  /* 0x0000281601007387 */ /* 0x000fe80000100a00 */
[----:B---3--:R-:W-:Y:S01]  /*16b70*/  LDSM.16.MT88.4 R20, [R2+0x7000] ;  /* 0x007000000214783b */ /* 0x008fe20000004200 */
[-C--:B-----5:R-:W-:Y:S03]  /*16b80*/  HMMA.16816.F32.BF16 R12, R12, R10.reuse, R4 ;  /* 0x0000000a0c0c723c */ /* 0x0a0fe60000041804 */
[----:B------:R-:W2:Y:S04]  /*16b90*/  LDL.LU.64 R6, [R1+0x3030] ;  /* 0x0030300001067983 */ /* 0x000ea80000300a00 */
[----:B------:R-:W2:Y:S11]  /*16ba0*/  LDL.LU.64 R4, [R1+0x3028] ;  /* 0x0030280001047983 */ /* 0x000eb60000300a00 */
[----:B------:R-:W-:Y:S05]  /*16bb0*/  @!UPT UIADD3 URZ, URZ, URZ, URZ ;  /* 0x0000003f3f3ff290 */ /* 0x000fea000fffe03f */
[----:B------:R-:W-:Y:S04]  /*16bc0*/  STL.64 [R1+0x30], R12 ;  /* 0x0000300c01007387 */ /* 0x000fe80000100a00 */
[----:B------:R-:W-:Y:S04]  /*16bd0*/  STL.64 [R1+0x38], R14 ;  /* 0x0000380e01007387 */ /* 0x000fe80000100a00 */
[----:B------:R-:W-:Y:S04]  /*16be0*/  STL [R1+0x2fe8], R2 ;  /* 0x002fe80201007387 */ /* 0x000fe80000100800 */
[----:B------:R-:W-:Y:S01]  /*16bf0*/  LDSM.16.MT88.4 R12, [R2+0x7080] ;  /* 0x00708000020c783b */ /* 0x000fe20000004200 */
[----:B--2---:R-:W-:Y:S03]  /*16c00*/  HMMA.16816.F32.BF16 R4, R4, R10, R16 ;  /* 0x0000000a0404723c */ /* 0x004fe60000041810 */
[----:B------:R-:W2:Y:S04]  /*16c10*/  LDL.LU.64 R18, [R1+0x3020] ;  /* 0x0030200001127983 */ /* 0x000ea80000300a00 */
[----:B------:R-:W2:Y:S11]  /*16c20*/  LDL.LU.64 R16, [R1+0x3018] ;  /* 0x0030180001107983 */ /* 0x000eb60000300a00 */
[----:B------:R-:W-:Y:S05]  /*16c30*/  @!UPT UIADD3 URZ, URZ, URZ, URZ ;  /* 0x0000003f3f3ff290 */ /* 0x000fea000fffe03f */
[----:B------:R-:W-:Y:S04]  /*16c40*/  STL.64 [R1+0x60], R4 ;  /* 0x0000600401007387 */ /* 0x000fe80000100a00 */
[----:B------:R-:W-:Y:S04]  /*16c50*/  STL.64 [R1+0x68], R6 ;  /* 0x0000680601007387 */ /* 0x000fe80000100a00 */
[----:B------:R-:W0:Y:S04]  /*16c60*/  LDSM.16.MT88.4 R4, [R3+0x8000] ;  /* 0x008000000304783b */ /* 0x000e280000004200 */
[----:B0-----:R-:W-:Y:S01]  /*16c70*/  STL [R1+0x14], R5 ;  /* 0x0000140501007387 */ /* 0x001fe20000100800 */
[----:B------:R-:W-:-:S03]  /*16c80*/  IMAD.MOV.U32 R0, RZ, RZ, R4 ;  /* 0x000000ffff007224 */ /* 0x000fc600078e0004 */
[----:B------:R-:W-:Y:S04]  /*16c90*/  STL.64 [R1+0x18], R6 ;  /* 0x0000180601007387 */ /* 0x000fe80000100a00 */
[----:B----4-:R-:W0:Y:S04]  /*16ca0*/  LDSM.16.M88.4 R4, [R28+0x20100] ;  /* 0x020100001c04783b */ /* 0x010e280000000200 */
[----:B0-----:R-:W-:Y:S04]  /*16cb0*/  STL [R1+0x3000], R5 ;  /* 0x0030000501007387 */ /* 0x001fe80000100800 */
[----:B------:R-:W-:Y:S04]  /*16cc0*/  STL [R1+0x2f7c], R6 ;  /* 0x002f7c0601007387 */ /* 0x000fe80000100800 */
[----:B------:R-:W-:Y:S04]  /*16cd0*/  STL [R1+0x2f78], R7 ;  /* 0x002f780701007387 */ /* 0x000fe80000100800 */
[----:B------:R-:W-:Y:S01]  /*16ce0*/  STL [R1+0x2e40], R28 ;  /* 0x002e401c01007387 */ /* 0x000fe20000100800 */
[----:B--2---:R-:W-:Y:S03]  /*16cf0*/  HMMA.16816.F32.BF16 R16, R16, R10, R24 ;  /* 0x0000000a1010723c */ /* 0x004fe60000041818 */
[----:B------:R-:W0:Y:S11]  /*16d00*/  LDSM.16.MT88.4 R24, [R3+0x8080] ;  /* 0x008080000318783b */ /* 0x000e360000004200 */
[----:B------:R-:W-:Y:S09]  /*16d10*/  @!UPT UIADD3 URZ, URZ, URZ, URZ ;  /* 0x0000003f3f3ff290 */ /* 0x000ff2000fffe03f */
[----:B------:R1:W-:Y:S01]  /*16d20*/  STL [R1+0xb4], R17 ;  /* 0x0000b41101007387 */ /* 0x0003e20000100800 */
[----:B------:R-:W-:-:S03]  /*16d30*/  MOV R2, R16 ;  /* 0x0000001000027202 */ /* 0x000fc60000000f00 */
[----:B------:R2:W-:Y:S04]  /*16d40*/  STL.64 [R1+0xb8], R18 ;  /* 0x0000b81201007387 */ /* 0x0005e80000100a00 */
[----:B------:R-:W3:Y:S04]  /*16d50*/  LDL.LU R16, [R1+0x90] ;  /* 0x0000900001107983 */ /* 0x000ee80000300800 */
[----:B-1----:R-:W3:Y:S04]  /*16d60*/  LDL.LU R17, [R1+0x94] ;  /* 0x0000940001117983 */ /* 0x002ee80000300800 */
[----:B--2---:R-:W3:Y:S01]  /*16d70*/  LDL.LU R18, [R1+0x98] ;  /* 0x0000980001127983 */ /* 0x004ee20000300800 */
[----:B0-----:R-:W-:Y:S01]  /*16d80*/  IMAD.MOV.U32 R5, RZ, RZ, R26 ;  /* 0x000000ffff057224 */ /* 0x001fe200078e001a */
[----:B------:R-:W-:-:S02]  /*16d90*/  MOV R28, R27 ;  /* 0x0000001b001c7202 */ /* 0x000fc40000000f00 */
[----:B------:R-:W3:Y:S01]  /*16da0*/  LDL.LU R19, [R1+0x9c] ;  /* 0x00009c0001137983 */ /* 0x000ee20000300800 */
[----:B------:R-:W-:Y:S01]  /*16db0*/  IMAD.MOV.U32 R8, RZ, RZ, R24 ;  /* 0x000000ffff087224 */ /* 0x000fe200078e0018 */
[----:B------:R-:W-:Y:S02]  /*16dc0*/  MOV R9, R25 ;  /* 0x0000001900097202 */ /* 0x000fe40000000f00 */
[----:B------:R-:W3:Y:S04]  /*16dd0*/  LDL.LU.64 R26, [R1+0x3010] ;  /* 0x00301000011a7983 */ /* 0x000ee80000300a00 */
[----:B------:R-:W3:Y:S02]  /*16de0*/  LDL.LU.64 R24, [R1+0x3008] ;  /* 0x0030080001187983 */ /* 0x000ee40000300a00 */
[-C--:B---3--:R-:W-:Y:S11]  /*16df0*/  HMMA.16816.F32.BF16 R16, R24, R10.reuse, R16 ;  /* 0x0000000a1810723c */ /* 0x088ff60000041810 */
[----:B------:R-:W-:Y:S11]  /*16e00*/  @!UPT UIADD3 URZ, URZ, URZ, URZ ;  /* 0x0000003f3f3ff290 */ /* 0x000ff6000fffe03f */
[----:B------:R-:W-:Y:S01]  /*16e10*/  @!UPT UIADD3 URZ, URZ, URZ, URZ ;  /* 0x0000003f3f3ff290 */ /* 0x000fe2000fffe03f */
[----:B------:R-:W-:Y:S01]  /*16e20*/  STL.64 [R1+0x90], R16 ;  /* 0x0000901001007387 */ /* 0x000fe20000100a00 */
[----:B------:R-:W-:Y:S01]  /*16e30*/  IMAD.MOV.U32 R7, RZ, RZ, R18 ;  /* 0x000000ffff077224 */ /* 0x000fe200078e0012 */
[----:B------:R-:W-:Y:S02]  /*16e40*/  MOV R6, R19 ;  /* 0x0000001300067202 */ /* 0x000fe40000000f00 */
[----:B------:R-:W0:Y:S04]  /*16e50*/  LDSM.16.MT88.4 R16, [R29+0x8000] ;  /* 0x008000001d10783b */ /* 0x000e280000004200 */
[----:B------:R-:W2:Y:S04]  /*16e60*/  LDL.LU R24, [R1+0x80] ;  /* 0x0000800001187983 */ /* 0x000ea80000300800 */
        /* <DEDUP_REMOVED lines=8> */
[----:B------:R-:W3:Y:S02]  /*16ef0*/  LDL.LU R19, [R1+0xac] ;  /* 0x0000ac0001137983 */ /* 0x000ee40000300800 */
[-C--:B---3--:R-:W-:Y:S02]  /*16f00*/  HMMA.16816.F32.BF16 R20, R20, R10.reuse, R16 ;  /* 0x0000000a1414723c */ /* 0x088fe40000041810 */
[----:B------:R-:W3:Y:S11]  /*16f10*/  LDL.LU R16, [R1+0x20] ;  /* 0x0000200001107983 */ /* 0x000ef60000300800 */
[----:B------:R-:W-:Y:S10]  /*16f20*/  @!UPT UIADD3 URZ, URZ, URZ, URZ ;  /* 0x0000003f3f3ff290 */ /* 0x000ff4000fffe03f */
[----:B------:R-:W-:Y:S04]  /*16f30*/  STL.64 [R1+0xa0], R20 ;  /* 0x0000a01401007387 */ /* 0x000fe80000100a00 */
[----:B------:R-:W-:Y:S04]  /*16f40*/  STL.64 [R1+0xa8], R22 ;  /* 0x0000a81601007387 */ /* 0x000fe80000100a00 */
[----:B------:R-:W3:Y:S04]  /*16f50*/  LDL.LU R17, [R1+0x24] ;  /* 0x0000240001117983 */ /* 0x000ee80000300800 */
[----:B------:R-:W4:Y:S04]  /*16f60*/  LDL.LU R18, [R1+0x28] ;  /* 0x0000280001127983 */ /* 0x000f280000300800 */
[----:B------:R-:W4:Y:S04]  /*16f70*/  LDL.LU R19, [R1+0x2c] ;  /* 0x00002c0001137983 */ /* 0x000f280000300800 */
[----:B------:R-:W0:Y:S01]  /*16f80*/  LDSM.16.MT88.4 R20, [R29+0x8080] ;  /* 0x008080001d14783b */ /* 0x000e220000004200 */
[----:B--2---:R-:W-:Y:S07]  /*16f90*/  HMMA.16816.F32.BF16 R24, R12, R10, R24 ;  /* 0x0000000a0c18723c */ /* 0x004fee0000041818 */
[----:B------:R-:W-:Y:S01]  /*16fa0*/  IMAD.MOV.U32 R12, RZ, RZ, R0 ;  /* 0x000000ffff0c7224 */ /* 0x000fe200078e0000 */
[----:B------:R-:W-:Y:S01]  /*16fb0*/  MOV R10, R5 ;  /* 0x00000005000a7202 */ /* 0x000fe20000000f00 */
[----:B----4-:R-:W-:Y:S04]  /*16fc0*/  STL.64 [R1+0x2ff8], R18 ;  /* 0x002ff81201007387 */ /* 0x010fe80000100a00 */
[----:B---3--:R1:W-:Y:S04]  /*16fd0*/  STL.64 [R1+0x2ff0], R16 ;  /* 0x002ff01001007387 */ /* 0x0083e80000100a00 */
[----:B-1----:R-:W2:Y:S04]  /*16fe0*/  LDL.LU R16, [R1+0x70] ;  /* 0x0000700001107983 */ /* 0x002ea80000300800 */
        /* <DEDUP_REMOVED lines=8> */
[----:B------:R-:W3:Y:S04]  /*17070*/  LDL.LU R23, [R1+0x3c] ;  /* 0x00003c0001177983 */ /* 0x000ee80000300800 */
[----:B------:R-:W-:Y:S04]  /*17080*/  STL [R1+0x2fa0], R29 ;  /* 0x002fa01d01007387 */ /* 0x000fe80000100800 */
[----:B------:R-:W4:Y:S04]  /*17090*/  LDL.LU R0, [R1+0x3004] ;  /* 0x0030040001007983 */ /* 0x000f280000300800 */
[----:B------:R-:W-:Y:S04]  /*170a0*/  STL.64 [R1+0x50], R24 ;  /* 0x0000501801007387 */ /* 0x000fe80000100a00 */
[----:B------:R-:W-:Y:S04]  /*170b0*/  STL.64 [R1+0x58], R26 ;  /* 0x0000581a01007387 */ /* 0x000fe80000100a00 */
[----:B------:R-:W2:Y:S04]  /*170c0*/  LDL.LU R13, [R1+0x14] ;  /* 0x00001400010d7983 */ /* 0x000ea80000300800 */
[----:B------:R-:W2:Y:S04]  /*170d0*/  LDL.LU R14, [R1+0x18] ;  /* 0x00001800010e7983 */ /* 0x000ea80000300800 */
[----:B------:R-:W2:Y:S04]  /*170e0*/  LDL.LU R15, [R1+0x1c] ;  /* 0x00001c00010f7983 */ /* 0x000ea80000300800 */
[----:B------:R-:W2:Y:S01]  /*170f0*/  LDL.LU R5, [R1+0x3000] ;  /* 0x0030000001057983 */ /* 0x000ea20000300800 */
[----:B------:R-:W-:-:S03]  /*17100*/  IMAD.MOV.U32 R11, RZ, RZ, R28 ;  /* 0x000000ffff0b7224 */ /* 0x000fc600078e001c */
[----:B----4-:R-:W0:Y:S01]  /*17110*/  LDSM.16.MT88.4 R24, [R0+0x8000] ;  /* 0x008000000018783b */ /* 0x010e220000004200 */
[----:B--2---:R-:W-:Y:S03]  /*17120*/  HMMA.16816.F32.BF16 R12, R12, R4, R16 ;  /* 0x000000040c0c723c */ /* 0x004fe60000041810 */
[----:B0-----:R-:W-:Y:S04]  /*17130*/  STL.64 [R1+0x2fc0], R26 ;  /* 0x002fc01a01007387 */ /* 0x001fe80000100a00 */
[----:B------:R0:W-:Y:S04]  /*17140*/  STL.64 [R1+0x2fb8], R24 ;  /* 0x002fb81801007387 */ /* 0x0001e80000100a00 */
[----:B0-----:R-:W2:Y:S04]  /*17150*/  LDL.LU R24, [R1+0x60] ;  /* 0x0000600001187983 */ /* 0x001ea80000300800 */
[----:B------:R-:W2:Y:S04]  /*17160*/  LDL.LU R25, [R1+0x64] ;  /* 0x0000640001197983 */ /* 0x000ea80000300800 */
[----:B------:R-:W2:Y:S04]  /*17170*/  LDL.LU R26, [R1+0x68] ;  /* 0x00006800011a7983 */ /* 0x000ea80000300800 */
[----:B------:R-:W2:Y:S04]  /*17180*/  LDL.LU R27, [R1+0x6c] ;  /* 0x00006c00011b7983 */ /* 0x000ea80000300800 */
[----:B------:R-:W4:Y:S04]  /*17190*/  LDL.LU.64 R18, [R1+0x2ff8] ;  /* 0x002ff80001127983 */ /* 0x000f280000300a00 */
[----:B------:R-:W4:Y:S01]  /*171a0*/  LDL.LU.64 R16, [R1+0x2ff0] ;  /* 0x002ff00001107983 */ /* 0x000f220000300a00 */
[----:B------:R-:W-:Y:S01]  /*171b0*/  MOV R29, R12 ;  /* 0x0000000c001d7202 */ /* 0x000fe20000000f00 */
[----:B------:R-:W-:-:S02]  /*171c0*/  IMAD.MOV.U32 R28, RZ, RZ, R15 ;  /* 0x000000ffff1c7224 */ /* 0x000fc400078e000f */
[----:B------:R-:W-:Y:S04]  /*171d0*/  STL [R1+0x44], R13 ;  /* 0x0000440d01007387 */ /* 0x000fe80000100800 */
[----:B------:R-:W-:Y:S04]  /*171e0*/  STL [R1+0x48], R14 ;  /* 0x0000480e01007387 */ /* 0x000fe80000100800 */
[----:B------:R-:W0:Y:S04]  /*171f0*/  LDSM.16.MT88.4 R12, [R0+0x8080] ;  /* 0x00808000000c783b */ /* 0x000e280000004200 */
[----:B0-----:R-:W-:Y:S04]  /*17200*/  STL.64 [R1+0x2fb0], R14 ;  /* 0x002fb00e01007387 */ /* 0x001fe80000100a00 */
[----:B------:R0:W-:Y:S02]  /*17210*/  STL.64 [R1+0x2fa8], R12 ;  /* 0x002fa80c01007387 */ /* 0x0001e40000100a00 */
[----:B0-----:R-:W-:-:S02]  /*17220*/  MOV R12, R2 ;  /* 0x00000002000c7202 */ /* 0x001fc40000000f00 */
[----:B------:R-:W5:Y:S04]  /*17230*/  LDL.LU R2, [R1+0x2fe8] ;  /* 0x002fe80001027983 */ /* 0x000f680000300800 */
[----:B------:R-:W2:Y:S04]  /*17240*/  LDL.LU R13, [R1+0xb4] ;  /* 0x0000b400010d7983 */ /* 0x000ea80000300800 */
[----:B------:R-:W2:Y:S04]  /*17250*/  LDL.LU R14, [R1+0xb8] ;  /* 0x0000b800010e7983 */ /* 0x000ea80000300800 */
[----:B------:R-:W2:Y:S01]  /*17260*/  LDL.LU R15, [R1+0xbc] ;  /* 0x0000bc00010f7983 */ /* 0x000ea20000300800 */
[-C--:B----4-:R-:W-:Y:S03]  /*17270*/  HMMA.16816.F32.BF16 R8, R8, R4.reuse, R16 ;  /* 0x000000040808723c */ /* 0x090fe60000041810 */
        /* <DEDUP_REMOVED lines=8> */
[----:B0-----:R-:W4:Y:S04]  /*17300*/  LDL.LU R8, [R1+0x90] ;  /* 0x0000900001087983 */ /* 0x001f280000300800 */
[----:B------:R-:W4:Y:S01]  /*17310*/  LDL.LU R9, [R1+0x94] ;  /* 0x0000940001097983 */ /* 0x000f220000300800 */
[-C--:B---3--:R-:W-:Y:S03]  /*17320*/  HMMA.16816.F32.BF16 R16, R16, R4.reuse, R20 ;  /* 0x000000041010723c */ /* 0x088fe60000041814 */
        /* <DEDUP_REMOVED lines=11> */
[----:B0-----:R-:W3:Y:S04]  /*173e0*/  LDL.LU R16, [R1+0xa0] ;  /* 0x0000a00001107983 */ /* 0x001ee80000300800 */
[----:B------:R-:W3:Y:S04]  /*173f0*/  LDL.LU R17, [R1+0xa4] ;  /* 0x0000a40001117983 */ /* 0x000ee80000300800 */
[----:B------:R-:W3:Y:S04]  /*17400*/  LDL.LU R18, [R1+0xa8] ;  /* 0x0000a80001127983 */ /* 0x000ee80000300800 */
[----:B------:R-:W3:Y:S04]  /*17410*/  LDL.LU R19, [R1+0xac] ;  /* 0x0000ac0001137983 */ /* 0x000ee80000300800 */
        /* <DEDUP_REMOVED lines=13> */
[----:B------:R-:W4:Y:S04]  /*174f0*/  LDL.LU.64 R14, [R1+0x2fb0] ;  /* 0x002fb000010e7983 */ /* 0x000f280000300a00 */
[----:B------:R-:W4:Y:S11]  /*17500*/  LDL.LU.64 R12, [R1+0x2fa8] ;  /* 0x002fa800010c7983 */ /* 0x000f360000300a00 */
        /* <DEDUP_REMOVED lines=20> */
[----:B------:R-:W2:Y:S01]  /*17650*/  LDL.LU R22, [R1+0x48] ;  /* 0x0000480001167983 */ /* 0x000ea20000300800 */
[----:B----4-:R-:W-:Y:S03]  /*17660*/  HMMA.16816.F32.BF16 R12, R12, R4, R8 ;  /* 0x000000040c0c723c */ /* 0x010fe60000041808 */
[----:B------:R-:W3:Y:S04]  /*17670*/  LDL.LU.64 R10, [R1+0x2f98] ;  /* 0x002f9800010a7983 */ /* 0x000ee80000300a00 */
[----:B------:R-:W3:Y:S01]  /*17680*/  LDL.LU.64 R8, [R1+0x2f90] ;  /* 0x002f900001087983 */ /* 0x000ee20000300a00 */
        /* <DEDUP_REMOVED lines=8> */
[----:B0-----:R-:W4:Y:S04]  /*17710*/  LDL.LU R12, [R1+0x20] ;  /* 0x00002000010c7983 */ /* 0x001f280000300800 */
[----:B------:R-:W4:Y:S04]  /*17720*/  LDL.LU R13, [R1+0x24] ;  /* 0x00002400010d7983 */ /* 0x000f280000300800 */
[----:B------:R-:W4:Y:S04]  /*17730*/  LDL.LU R14, [R1+0x28] ;  /* 0x00002800010e7983 */ /* 0x000f280000300800 */
[----:B------:R-:W4:Y:S01]  /*17740*/  LDL.LU R15, [R1+0x2c] ;  /* 0x00002c00010f7983 */ /* 0x000f220000300800 */
[-C--:B---3--:R-:W-:Y:S03]  /*17750*/  HMMA.16816.F32.BF16 R8, R8, R4.reuse, R16 ;  /* 0x000000040808723c */ /* 0x088fe60000041810 */
        /* <DEDUP_REMOVED lines=8> */
[----:B0-----:R-:W-:Y:S01]  /*177e0*/  IMAD.MOV.U32 R8, RZ, RZ, R6 ;  /* 0x000000ffff087224 */ /* 0x001fe200078e0006 */
[----:B------:R-:W-:Y:S01]  /*177f0*/  MOV R9, R7 ;  /* 0x0000000700097202 */ /* 0x000fe20000000f00 */
[----:B------:R-:W3:Y:S04]  /*17800*/  LDL.LU R6, [R1+0x2f7c] ;  /* 0x002f7c0001067983 */ /* 0x000ee80000300800 */
[----:B------:R-:W3:Y:S04]  /*17810*/  LDL.LU R7, [R1+0x2f78] ;  /* 0x002f780001077983 */ /* 0x000ee80000300800 */
[----:B------:R-:W5:Y:S04]  /*17820*/  LDL.LU R10, [R1+0x38] ;  /* 0x00003800010a7983 */ /* 0x000f680000300800 */
[----:B------:R-:W5:Y:S01]  /*17830*/  LDL.LU R11, [R1+0x3c] ;  /* 0x00003c00010b7983 */ /* 0x000f620000300800 */
[----:B--2---:R-:W-:Y:S03]  /*17840*/  HMMA.16816.F32.BF16 R16, R16, R4, R24 ;  /* 0x000000041010723c */ /* 0x004fe60000041818 */
[----:B------:R-:W3:Y:S04]  /*17850*/  LDL.LU.64 R26, [R1+0x2f70] ;  /* 0x002f7000011a7983 */ /* 0x000ee80000300a00 */
[----:B------:R-:W3:Y:S11]  /*17860*/  LDL.LU.64 R24, [R1+0x2f68] ;  /* 0x002f680001187983 */ /* 0x000ef60000300a00 */
[----:B------:R-:W-:Y:S05]  /*17870*/  @!UPT UIADD3 URZ, URZ, URZ, URZ ;  /* 0x0000003f3f3ff290 */ /* 0x000fea000fffe03f */
[----:B------:R-:W-:Y:S04]  /*17880*/  STL.64 [R1+0x80], R16 ;  /* 0x0000801001007387 */ /* 0x000fe80000100a00 */
[----:B------:R-:W-:Y:S04]  /*17890*/  STL.64 [R1+0x88], R18 ;  /* 0x0000881201007387 */ /* 0x000fe80000100a00 */
[----:B------:R-:W0:Y:S04]  /*178a0*/  S2R R4, SR_TID.X ;  /* 0x0000000000047919 */ /* 0x000e280000002100 */
[----:B------:R-:W-:Y:S01]  /*178b0*/  LDSM.16.MT88.4 R16, [R0+0x9000] ;  /* 0x009000000010783b */ /* 0x000fe20000004200 */
[----:B---3--:R-:W-:Y:S03]  /*178c0*/  HMMA.16816.F32.BF16 R24, R24, R6, R20 ;  /* 0x000000061818723c */ /* 0x008fe60000041814 */
[----:B------:R-:W4:Y:S04]  /*178d0*/  LDL.LU.64 R22, [R1+0x2f60] ;  /* 0x002f600001167983 */ /* 0x000f280000300a00 */
[----:B------:R-:W4:Y:S11]  /*178e0*/  LDL.LU.64 R20, [R1+0x2f58] ;  /* 0x002f580001147983 */ /* 0x000f360000300a00 */
[----:B------:R-:W-:Y:S05]  /*178f0*/  @!UPT UIADD3 URZ, URZ, URZ, URZ ;  /* 0x0000003f3f3ff290 */ /* 0x000fea000fffe03f */
[----:B------:R-:W-:Y:S04]  /*17900*/  STL.64 [R1+0x70], R24 ;  /* 0x0000701801007387 */ /* 0x000fe80000100a00 */
[----:B------:R-:W-:Y:S04]  /*17910*/  STL.64 [R1+0x78], R26 ;  /* 0x0000781a01007387 */ /* 0x000fe80000100a00 */
[----:B------:R-:W1:Y:S04]  /*17920*/  LDSM.16.MT88.4 R24, [R0+0x9080] ;  /* 0x009080000018783b */ /* 0x000e680000004200 */
[----:B-1----:R-:W-:Y:S04]  /*17930*/  STL.64 [R1+0x2f28], R26 ;  /* 0x002f281a01007387 */ /* 0x002fe80000100a00 */
[----:B------:R1:W-:Y:S04]  /*17940*/  STL.64 [R1+0x2f20], R24 ;  /* 0x002f201801007387 */ /* 0x0003e80000100a00 */
[----:B-1----:R-:W2:Y:S01]  /*17950*/  LDL.LU R24, [R1+0xb0] ;  /* 0x0000b00001187983 */ /* 0x002ea20000300800 */
[----:B------:R-:W-:-:S03]  /*17960*/  IMAD.MOV.U32 R25, RZ, RZ, R2 ;  /* 0x000000ffff197224 */ /* 0x000fc600078e0002 */
[----:B------:R-:W3:Y:S04]  /*17970*/  LDL.LU R2, [R1+0x2f50] ;  /* 0x002f500001027983 */ /* 0x000ee80000300800 */
[----:B------:R-:W2:Y:S04]  /*17980*/  LDL.LU R26, [R1+0xb8] ;  /* 0x0000b800011a7983 */ /* 0x000ea80000300800 */
[----:B------:R-:W2:Y:S04]  /*17990*/  LDL.LU R27, [R1+0xbc] ;  /* 0x0000bc00011b7983 */ /* 0x000ea80000300800 */
[----:B------:R1:W-:Y:S01]  /*179a0*/  STL [R1+0x2f08], R0 ;  /* 0x002f080001007387 */ /* 0x0003e20000100800 */
[-C--:B----4-:R-:W-:Y:S03]  /*179b0*/  HMMA.16816.F32.BF16 R20, R20, R6.reuse, R12 ;  /* 0x000000061414723c */ /* 0x090fe6000004180c */
[----:B------:R-:W5:Y:S04]  /*179c0*/  LDL.LU.64 R14, [R1+0x2f48] ;  /* 0x002f4800010e7983 */ /* 0x000f680000300a00 */
[----:B------:R-:W5:Y:S11]  /*179d0*/  LDL.LU.64 R12, [R1+0x2f40] ;  /* 0x002f4000010c7983 */ /* 0x000f760000300a00 */
[----:B------:R-:W-:Y:S05]  /*179e0*/  @!UPT UIADD3 URZ, URZ, URZ, URZ ;  /* 0x0000003f3f3ff290 */ /* 0x000fea000fffe03f */
[----:B------:R-:W-:Y:S04]  /*179f0*/  STL.64 [R1+0x50], R20 ;  /* 0x0000501401007387 */ /* 0x000fe80000100a00 */
[----:B------:R-:W-:Y:S01]  /*17a00*/  STL.64 [R1+0x58], R22 ;  /* 0x0000581601007387 */ /* 0x000fe20000100a00 */
[C---:B0-----:R-:W-:Y:S02]  /*17a10*/  LOP3.LUT R5, R4.reuse, 0xe0, RZ, 0xc0, !PT ;  /* 0x000000e004057812 */ /* 0x041fe400078ec0ff */
[C---:B-1----:R-:W-:Y:S01]  /*17a20*/  SHF.L.U32 R0, R4.reuse, 0x1, RZ ;  /* 0x0000000104007819 */ /* 0x042fe200000006ff */
[----:B-----5:R-:W-:Y:S01]  /*17a30*/  HMMA.16816.F32.BF16 R12, R12, R6, R8 ;  /* 0x000000060c0c723c */ /* 0x020fe20000041808 */
[----:B------:R-:W4:Y:S04]  /*17a40*/  LDL.LU.64 R10, [R1+0x2f38] ;  /* 0x002f3800010a7983 */ /* 0x000f280000300a00 */
[----:B------:R-:W4:Y:S04]  /*17a50*/  LDL.LU.64 R8, [R1+0x2f30] ;  /* 0x002f300001087983 */ /* 0x000f280000300a00 */
[----:B---3--:R-:W-:Y:S11]  /*17a60*/  LDSM.16.MT88.4 R20, [R2+0x9000] ;  /* 0x009000000214783b */ /* 0x008ff60000004200 */
[----:B------:R-:W-:Y:S03]  /*17a70*/  @!UPT UIADD3 URZ, URZ, URZ, URZ ;  /* 0x0000003f3f3ff290 */ /* 0x000fe6000fffe03f */
        /* <DEDUP_REMOVED lines=18> */
[----:B--2---:R-:W-:Y:S01]  /*17ba0*/  HMMA.16816.F32.BF16 R16, R16, R6, R24 ;  /* 0x000000061010723c */ /* 0x004fe20000041818 */
[----:B------:R-:W0:Y:S02]  /*17bb0*/  LDSM.16.MT88.4 R24, [R3+0xa080] ;  /* 0x00a080000318783b */ /* 0x000e240000004200 */
[----:B0-----:R-:W-:Y:S01]  /*17bc0*/  IMAD.MOV.U32 R2, RZ, RZ, R27 ;  /* 0x000000ffff027224 */ /* 0x001fe200078e001b */
[----:B------:R-:W-:-:S04]  /*17bd0*/  MOV R4, R24 ;  /* 0x0000001800047202 */ /* 0x000fc80000000f00 */
[----:B----4-:R-:W-:Y:S01]  /*17be0*/  HMMA.16816.F32.BF16 R8, R8, R6, R12 ;  /* 0x000000060808723c */ /* 0x010fe2000004180c */
        /* <DEDUP_REMOVED lines=16> */
[----:B------:R2:W-:Y:S01]  /*17cf0*/  STL.64 [R1+0xb0], R16 ;  /* 0x0000b01001007387 */ /* 0x0005e20000100a00 */
[----:B0-----:R-:W-:Y:S01]  /*17d00*/  MOV R9, R26 ;  /* 0x0000001a00097202 */ /* 0x001fe20000000f00 */
[----:B-1----:R-:W-:-:S02]  /*17d10*/  IMAD.MOV.U32 R11, RZ, RZ, R18 ;  /* 0x000000ffff0b7224 */ /* 0x002fc400078e0012 */
[----:B--2---:R-:W2:Y:S04]  /*17d20*/  LDL.LU R16, [R1+0x90] ;  /* 0x0000900001107983 */ /* 0x004ea80000300800 */
[----:B------:R-:W2:Y:S04]  /*17d30*/  LDL.LU R17, [R1+0x94] ;  /* 0x0000940001117983 */ /* 0x000ea80000300800 */
[----:B------:R-:W2:Y:S04]  /*17d40*/  LDL.LU R18, [R1+0x98] ;  /* 0x0000980001127983 */ /* 0x000ea80000300800 */
[----:B------:R-:W2:Y:S04]  /*17d50*/  LDL.LU.64 R26, [R1+0x2f28] ;  /* 0x002f2800011a7983 */ /* 0x000ea80000300a00 */
[----:B------:R-:W2:Y:S01]  /*17d60*/  LDL.LU.64 R24, [R1+0x2f20] ;  /* 0x002f200001187983 */ /* 0x000ea20000300a00 */
[----:B------:R-:W-:Y:S01]  /*17d70*/  MOV R10, R19 ;  /* 0x00000013000a7202 */ /* 0x000fe20000000f00 */
[----:B------:R-:W-:-:S07]  /*17d80*/  IMAD.MOV.U32 R19, RZ, RZ, R28 ;  /* 0x000000ffff137224 */ /* 0x000fce00078e001c */
[----:B--2---:R-:W-:Y:S11]  /*17d90*/  HMMA.16816.F32.BF16 R16, R24, R6, R16 ;  /* 0x000000061810723c */ /* 0x004ff60000041810 */
[----:B------:R-:W-:Y:S11]  /*17da0*/  @!UPT UIADD3 URZ, URZ, URZ, URZ ;  /* 0x0000003f3f3ff290 */ /* 0x000ff6000fffe03f */
[----:B------:R-:W-:Y:S01]  /*17db0*/  @!UPT UIADD3 URZ, URZ, URZ, URZ ;  /* 0x0000003f3f3ff290 */ /* 0x000fe2000fffe03f */
[----:B------:R-:W-:Y:S01]  /*17dc0*/  STL.64 [R1+0x90], R16 ;  /* 0x0000901001007387 */ /* 0x000fe20000100a00 */
[----:B------:R-:W-:-:S03]  /*17dd0*/  MOV R28, R19 ;  /* 0x00000013001c7202 */ /* 0x000fc60000000f00 */
[----:B------:R-:W-:Y:S04]  /*17de0*/  STL [R1+0x98], R18 ;  /* 0x0000981201007387 */ /* 0x000fe80000100800 */
        /* <DEDUP_REMOVED lines=22> */
[----:B------:R-:W-:Y:S04]  /*17f50*/  STL [R1+0x2eb8], R29 ;  /* 0x002eb81d01007387 */ /* 0x000fe80000100800 */
[----:B------:R-:W-:Y:S01]  /*17f60*/  LDSM.16.MT88.4 R20, [R29+0xa080] ;  /* 0x00a080001d14783b */ /* 0x000fe20000004200 */
[----:B--2---:R-:W-:Y:S03]  /*17f70*/  HMMA.16816.F32.BF16 R24, R12, R6, R24 ;  /* 0x000000060c18723c */ /* 0x004fe60000041818 */
[----:B------:R-:W3:Y:S04]  /*17f80*/  LDL.LU R12, [R1+0x10] ;  /* 0x00001000010c7983 */ /* 0x000ee80000300800 */
[----:B------:R-:W-:Y:S11]  /*17f90*/  IMAD.MOV.U32 R13, RZ, RZ, R0 ;  /* 0x000000ffff0d7224 */ /* 0x000ff600078e0000 */
[----:B------:R-:W-:Y:S05]  /*17fa0*/  @!UPT UIADD3 URZ, URZ, URZ, URZ ;  /* 0x0000003f3f3ff290 */ /* 0x000fea000fffe03f */
[----:B------:R-:W-:Y:S04]  /*17fb0*/  STL.64 [R1+0x30], R24 ;  /* 0x0000301801007387 */ /* 0x000fe80000100a00 */
[----:B------:R-:W-:Y:S04]  /*17fc0*/  STL.64 [R1+0x38], R26 ;  /* 0x0000381a01007387 */ /* 0x000fe80000100a00 */
[----:B------:R-:W2:Y:S01]  /*17fd0*/  LDL.LU R0, [R1+0x2f08] ;  /* 0x002f080001007983 */ /* 0x000ea20000300800 */
[----:B------:R-:W-:-:S03]  /*17fe0*/  MOV R6, R9 ;  /* 0x0000000900067202 */ /* 0x000fc60000000f00 */
[----:B------:R-:W3:Y:S04]  /*17ff0*/  LDL.LU R14, [R1+0x18] ;  /* 0x00001800010e7983 */ /* 0x000ee80000300800 */
[----:B------:R-:W3:Y:S04]  /*18000*/  LDL.LU R15, [R1+0x1c] ;  /* 0x00001c00010f7983 */ /* 0x000ee80000300800 */
[----:B------:R-:W3:Y:S01]  /*18010*/  LDL.LU R9, [R1+0x2f04] ;  /* 0x002f040001097983 */ /* 0x000ee20000300800 */
[----:B------:R-:W-:-:S03]  /*18020*/  IMAD.MOV.U32 R7, RZ, RZ, R2 ;  /* 0x000000ffff077224 */ /* 0x000fc600078e0002 */
[----:B------:R-:W4:Y:S04]  /*18030*/  LDL.LU R2, [R1+0x2f00] ;  /* 0x002f000001027983 */ /* 0x000f280000300800 */
        /* <DEDUP_REMOVED lines=10> */
[----:B------:R-:W-:-:S03]  /*180e0*/  MOV R29, R12 ;  /* 0x0000000c001d7202 */ /* 0x000fc60000000f00 */
[----:B------:R-:W-:Y:S04]  /*180f0*/  STL [R1+0x24], R13 ;  /* 0x0000240d01007387 */ /* 0x000fe80000100800 */
[----:B------:R-:W-:Y:S04]  /*18100*/  STL.64 [R1+0x28], R14 ;  /* 0x0000280e01007387 */ /* 0x000fe80000100a00 */
[----:B------:R-:W0:Y:S04]  /*18110*/  LDSM.16.MT88.4 R12, [R0+0xa080] ;  /* 0x00a08000000c783b */ /* 0x000e280000004200 */
[----:B0-----:R-:W-:Y:S04]  /*18120*/  STL.64 [R1+0x2ec8], R14 ;  /* 0x002ec80e01007387 */ /* 0x001fe80000100a00 */
[----:B------:R0:W-:Y:S04]  /*18130*/  STL.64 [R1+0x2ec0], R12 ;  /* 0x002ec00c01007387 */ /* 0x0001e80000100a00 */
[----:B0-----:R-:W5:Y:S04]  /*18140*/  LDL.LU R12, [R1+0xb0] ;  /* 0x0000b000010c7983 */ /* 0x001f680000300800 */
[----:B------:R-:W5:Y:S01]  /*18150*/  LDL.LU R13, [R1+0xb4] ;  /* 0x0000b400010d7983 */ /* 0x000f620000300800 */
        /* <DEDUP_REMOVED lines=16> */
[----:B------:R-:W0:Y:S07]  /*18260*/  LDSM.16.MT88.4 R24, [R3+0xb000] ;  /* 0x00b000000318783b */ /* 0x000e2e0000004200 */
[----:B---3--:R-:W-:Y:S11]  /*18270*/  HMMA.16816.F32.BF16 R16, R16, R8, R4 ;  /* 0x000000081010723c */ /* 0x008ff60000041804 */
[----:B------:R-:W-:Y:S11]  /*18280*/  @!UPT UIADD3 URZ, URZ, URZ, URZ ;  /* 0x0000003f3f3ff290 */ /* 0x000ff6000fffe03f */
[----:B------:R-:W-:Y:S01]  /*18290*/  @!UPT UIADD3 URZ, URZ, URZ, URZ ;  /* 0x0000003f3f3ff290 */ /* 0x000fe2000fffe03f */
[----:B------:R-:W-:Y:S01]  /*182a0*/  STL.64 [R1+0x58], R18 ;  /* 0x0000581201007387 */ /* 0x000fe20000100a00 */
[----:B------:R-:W-:Y:S01]  /*182b0*/  IMAD.MOV.U32 R10, RZ, RZ, R16 ;  /* 0x000000ffff0a7224 */ /* 0x000fe200078e0010 */
[----:B------:R-:W-:Y:S02]  /*182c0*/  MOV R11, R17 ;  /* 0x00000011000b7202 */ /* 0x000fe40000000f00 */
[----:B------:R-:W1:Y:S04]  /*182d0*/  LDSM.16.MT88.4 R16, [R2+0xa080] ;  /* 0x00a080000210783b */ /* 0x000e680000004200 */
[----:B------:R-:W2:Y:S04]  /*182e0*/  LDL.LU R4, [R1+0x90] ;  /* 0x0000900001047983 */ /* 0x000ea80000300800 */
[----:B------:R-:W2:Y:S04]  /*182f0*/  LDL.LU R5, [R1+0x94] ;  /* 0x0000940001057983 */ /* 0x000ea80000300800 */
[----:B------:R-:W2:Y:S01]  /*18300*/  LDL.LU R6, [R1+0x98] ;  /* 0x0000980001067983 */ /* 0x000ea20000300800 */
[----:B------:R-:W-:Y:S01]  /*18310*/  IMAD.MOV.U32 R7, RZ, RZ, R28 ;  /* 0x000000ffff077224 */ /* 0x000fe200078e001c */
[----:B------:R-:W-:Y:S01]  /*18320*/  MOV R28, R23 ;  /* 0x00000017001c7202 */ /* 0x000fe20000000f00 */
[----:B0-----:R-:W-:Y:S01]  /*18330*/  IMAD.MOV.U32 R23, RZ, RZ, R24 ;  /* 0x000000ffff177224 */ /* 0x001fe200078e0018 */
[----:B-1----:R-:W-:Y:S04]  /*18340*/  STL.64 [R1+0x2ea0], R18 ;  /* 0x002ea01201007387 */ /* 0x002fe80000100a00 */
[----:B------:R0:W-:Y:S04]  /*18350*/  STL.64 [R1+0x2e98], R16 ;  /* 0x002e981001007387 */ /* 0x0001e80000100a00 */
[----:B------:R-:W-:Y:S04]  /*18360*/  STL [R1+0x2e6c], R2 ;  /* 0x002e6c0201007387 */ /* 0x000fe80000100800 */
[----:B------:R1:W-:Y:S04]  /*18370*/  STL.64 [R1+0x40], R20 ;  /* 0x0000401401007387 */ /* 0x0003e80000100a00 */
[----:B------:R3:W-:Y:S04]  /*18380*/  STL [R1+0x48], R22 ;  /* 0x0000481601007387 */ /* 0x0007e80000100800 */
[----:B0-----:R-:W4:Y:S04]  /*18390*/  LDL.LU R16, [R1+0xa0] ;  /* 0x0000a00001107983 */ /* 0x001f280000300800 */
[----:B------:R-:W4:Y:S01]  /*183a0*/  LDL.LU R17, [R1+0xa4] ;  /* 0x0000a40001117983 */ /* 0x000f220000300800 */
[----:B-1----:R-:W-:Y:S01]  /*183b0*/  IMAD.MOV.U32 R21, RZ, RZ, R26 ;  /* 0x000000ffff157224 */ /* 0x002fe200078e001a */
[----:B------:R-:W-:-:S02]  /*183c0*/  MOV R20, R27 ;  /* 0x0000001b00147202 */ /* 0x000fc40000000f00 */
[----:B------:R-:W4:Y:S01]  /*183d0*/  LDL.LU R18, [R1+0xa8] ;  /* 0x0000a80001127983 */ /* 0x000f220000300800 */
[----:B---3--:R-:W-:-:S03]  /*183e0*/  MOV R22, R25 ;  /* 0x0000001900167202 */ /* 0x008fc60000000f00 */
[----:B------:R-:W4:Y:S04]  /*183f0*/  LDL.LU R19, [R1+0xac] ;  /* 0x0000ac0001137983 */ /* 0x000f280000300800 */
[----:B------:R0:W-:Y:S04]  /*18400*/  STL [R1+0x2e68], R28 ;  /* 0x002e681c01007387 */ /* 0x0001e80000100800 */
[----:B------:R-:W5:Y:S04]  /*18410*/  LDL.LU.64 R26, [R1+0x2ed8] ;  /* 0x002ed800011a7983 */ /* 0x000f680000300a00 */
[----:B------:R-:W5:Y:S02]  /*18420*/  LDL.LU.64 R24, [R1+0x2ed0] ;  /* 0x002ed00001187983 */ /* 0x000f640000300a00 */
[----:B-----5:R-:W-:Y:S02]  /*18430*/  HMMA.16816.F32.BF16 R24, R24, R8, R12 ;  /* 0x000000081818723c */ /* 0x020fe4000004180c */
[----:B------:R-:W2:Y:S04]  /*18440*/  LDL.LU.64 R14, [R1+0x2ec8] ;  /* 0x002ec800010e7983 */ /* 0x000ea80000300a00 */
[----:B------:R-:W2:Y:S11]  /*18450*/  LDL.LU.64 R12, [R1+0x2ec0] ;  /* 0x002ec000010c7983 */ /* 0x000eb60000300a00 */
[----:B------:R-:W-:Y:S06]  /*18460*/  @!UPT UIADD3 URZ, URZ, URZ, URZ ;  /* 0x0000003f3f3ff290 */ /* 0x000fec000fffe03f */
[----:B------:R1:W-:Y:S01]  /*18470*/  STL [R1+0xb0], R24 ;  /* 0x0000b01801007387 */ /* 0x0003e20000100800 */
[----:B------:R-:W-:Y:S01]  /*18480*/  IMAD.MOV.U32 R2, RZ, RZ, R25 ;  /* 0x000000ffff027224 */ /* 0x000fe200078e0019 */
[----:B0-----:R-:W-:Y:S02]  /*18490*/  MOV R28, R27 ;  /* 0x0000001b001c7202 */ /* 0x001fe40000000f00 */
[----:B------:R0:W-:Y:S01]  /*184a0*/  STL [R1+0xb8], R26 ;  /* 0x0000b81a01007387 */ /* 0x0001e20000100800 */
[----:B------:R-:W-:Y:S02]  /*184b0*/  MOV R25, R22 ;  /* 0x0000001600197202 */ /* 0x000fe40000000f00 */
[----:B------:R-:W-:Y:S01]  /*184c0*/  MOV R27, R20 ;  /* 0x00000014001b7202 */ /* 0x000fe20000000f00 */
[----:B-1----:R-:W-:Y:S02]  /*184d0*/  IMAD.MOV.U32 R24, RZ, RZ, R23 ;  /* 0x000000ffff187224 */ /* 0x002fe400078e0017 */
[----:B0-----:R-:W-:-:S02]  /*184e0*/  IMAD.MOV.U32 R26, RZ, RZ, R21 ;  /* 0x000000ffff1a7224 */ /* 0x001fc400078e0015 */
[----:B------:R-:W0:Y:S04]  /*184f0*/  LDSM.16.MT88.4 R20, [R3+0xb080] ;  /* 0x00b080000314783b */ /* 0x000e280000004200 */
[----:B------:R-:W-:Y:S04]  /*18500*/  STL.64 [R1+0x2e88], R26 ;  /* 0x002e881a01007387 */ /* 0x000fe80000100a00 */
[----:B------:R1:W-:Y:S04]  /*18510*/  STL.64 [R1+0x2e80], R24 ;  /* 0x002e801801007387 */ /* 0x0003e80000100a00 */
[----:B-1----:R-:W3:Y:S04]  /*18520*/  LDL.LU R24, [R1+0x30] ;  /* 0x0000300001187983 */ /* 0x002ee80000300800 */
[----:B------:R-:W3:Y:S04]  /*18530*/  LDL.LU R25, [R1+0x34] ;  /* 0x0000340001197983 */ /* 0x000ee80000300800 */
[----:B------:R-:W3:Y:S04]  /*18540*/  LDL.LU R26, [R1+0x38] ;  /* 0x00003800011a7983 */ /* 0x000ee80000300800 */
[----:B------:R-:W3:Y:S04]  /*18550*/  LDL.LU R27, [R1+0x3c] ;  /* 0x00003c00011b7983 */ /* 0x000ee80000300800 */
        /* <DEDUP_REMOVED lines=8> */
[----:B------:R-:W4:Y:S04]  /*185e0*/  LDL.LU.64 R6, [R1+0x2eb0] ;  /* 0x002eb00001067983 */ /* 0x000f280000300a00 */
[----:B------:R-:W4:Y:S11]  /*185f0*/  LDL.LU.64 R4, [R1+0x2ea8] ;  /* 0x002ea80001047983 */ /* 0x000f360000300a00 */
        /* <DEDUP_REMOVED lines=16> */
[----:B------:R-:W0:Y:S04]  /*18700*/  LDSM.16.MT88.4 R4, [R29+0xb080] ;  /* 0x00b080001d04783b */ /* 0x000e280000004200 */
[----:B0-----:R-:W-:Y:S04]  /*18710*/  STL.64 [R1+0x2e50], R6 ;  /* 0x002e500601007387 */ /* 0x001fe80000100a00 */
[----:B------:R0:W-:Y:S02]  /*18720*/  STL.64 [R1+0x2e48], R4 ;  /* 0x002e480401007387 */ /* 0x0001e40000100a00 */
[----:B0-----:R-:W-:Y:S01]  /*18730*/  MOV R4, R10 ;  /* 0x0000000a00047202 */ /* 0x001fe20000000f00 */
[----:B------:R-:W-:Y:S01]  /*18740*/  IMAD.MOV.U32 R5, RZ, RZ, R11 ;  /* 0x000000ffff057224 */ /* 0x000fe200078e000b */
[----:B------:R-:W4:Y:S04]  /*18750*/  LDL.LU R10, [R1+0x2e94] ;  /* 0x002e9400010a7983 */ /* 0x000f280000300800 */
[----:B------:R-:W4:Y:S04]  /*18760*/  LDL.LU R11, [R1+0x2e90] ;  /* 0x002e9000010b7983 */ /* 0x000f280000300800 */
[----:B------:R-:W5:Y:S04]  /*18770*/  LDL.LU R6, [R1+0x58] ;  /* 0x0000580001067983 */ /* 0x000f680000300800 */
[----:B------:R-:W5:Y:S01]  /*18780*/  LDL.LU R7, [R1+0x5c] ;  /* 0x00005c0001077983 */ /* 0x000f620000300800 */
[----:B---3--:R-:W-:Y:S03]  /*18790*/  HMMA.16816.F32.BF16 R16, R16, R8, R24 ;  /* 0x000000081010723c */ /* 0x008fe60000041818 */
[----:B------:R-:W4:Y:S04]  /*187a0*/  LDL.LU.64 R26, [R1+0x2e88] ;  /* 0x002e8800011a7983 */ /* 0x000f280000300a00 */
[----:B------:R-:W4:Y:S11]  /*187b0*/  LDL.LU.64 R24, [R1+0x2e80] ;  /* 0x002e800001187983 */ /* 0x000f360000300a00 */
[----:B------:R-:W-:Y:S05]  /*187c0*/  @!UPT UIADD3 URZ, URZ, URZ, URZ ;  /* 0x0000003f3f3ff290 */ /* 0x000fea000fffe03f */
[----:B------:R-:W-:Y:S04]  /*187d0*/  STL.64 [R1+0x80], R16 ;  /* 0x0000801001007387 */ /* 0x000fe80000100a00 */
[----:B------:R-:W-:Y:S04]  /*187e0*/  STL.64 [R1+0x88], R18 ;  /* 0x0000881201007387 */ /* 0x000fe80000100a00 */
[----:B------:R-:W-:Y:S01]  /*187f0*/  LDSM.16.MT88.4 R16, [R0+0xb000] ;  /* 0x00b000000010783b */ /* 0x000fe20000004200 */
[----:B----4-:R-:W-:Y:S03]  /*18800*/  HMMA.16816.F32.BF16 R24, R24, R10, R20 ;  /* 0x0000000a1818723c */ /* 0x010fe60000041814 */
        /* <DEDUP_REMOVED lines=8> */
[----:B0-----:R-:W-:-:S03]  /*18890*/  IMAD.MOV.U32 R27, RZ, RZ, R28 ;  /* 0x000000ffff1b7224 */ /* 0x001fc600078e001c */
[----:B-1----:R-:W3:Y:S01]  /*188a0*/  LDL.LU R24, [R1+0xb0] ;  /* 0x0000b00001187983 */ /* 0x002ee20000300800 */
[----:B------:R-:W-:-:S03]  /*188b0*/  MOV R25, R2 ;  /* 0x0000000200197202 */ /* 0x000fc60000000f00 */
[----:B------:R-:W4:Y:S04]  /*188c0*/  LDL.LU R2, [R1+0x2e6c] ;  /* 0x002e6c0001027983 */ /* 0x000f280000300800 */
[----:B------:R-:W3:Y:S04]  /*188d0*/  LDL.LU R26, [R1+0xb8] ;  /* 0x0000b800011a7983 */ /* 0x000ee80000300800 */
[----:B------:R-:W3:Y:S04]  /*188e0*/  LDL.LU R28, [R1+0x2e68] ;  /* 0x002e6800011c7983 */ /* 0x000ee80000300800 */
[----:B------:R-:W-:Y:S01]  /*188f0*/  STL [R1+0x2e18], R0 ;  /* 0x002e180001007387 */ /* 0x000fe20000100800 */
[-C--:B--2---:R-:W-:Y:S03]  /*18900*/  HMMA.16816.F32.BF16 R20, R20, R10.reuse, R12 ;  /* 0x0000000a1414723c */ /* 0x084fe6000004180c */
[----:B------:R-:W5:Y:S04]  /*18910*/  LDL.LU.64 R14, [R1+0x2e60] ;  /* 0x002e6000010e7983 */ /* 0x000f680000300a00 */
[----:B------:R-:W5:Y:S11]  /*18920*/  LDL.LU.64 R12, [R1+0x2e58] ;  /* 0x002e5800010c7983 */ /* 0x000f760000300a00 */
[----:B------:R-:W-:Y:S05]  /*18930*/  @!UPT UIADD3 URZ, URZ, URZ, URZ ;  /* 0x0000003f3f3ff290 */ /* 0x000fea000fffe03f */
[----:B------:R-:W-:Y:S04]  /*18940*/  STL.64 [R1+0x20], R20 ;  /* 0x0000201401007387 */ /* 0x000fe80000100a00 */
[----:B------:R-:W-:Y:S04]  /*18950*/  STL.64 [R1+0x28], R22 ;  /* 0x0000281601007387 */ /* 0x000fe80000100a00 */
[----:B----4-:R-:W-:Y:S01]  /*18960*/  LDSM.16.MT88.4 R20, [R2+0xb000] ;  /* 0x00b000000214783b */ /* 0x010fe20000004200 */
[----:B-----5:R-:W-:Y:S03]  /*18970*/  HMMA.16816.F32.BF16 R12, R12, R10, R4 ;  /* 0x0000000a0c0c723c */ /* 0x020fe60000041804 */
        /* <DEDUP_REMOVED lines=11> */
[----:B---3--:R-:W-:-:S03]  /*18a30*/  MOV R15, R28 ;  /* 0x0000001c000f7202 */ /* 0x008fc60000000f00 */
[----:B------:R-:W3:Y:S04]  /*18a40*/  LDL.LU R28, [R1+0x2e40] ;  /* 0x002e4000011c7983 */ /* 0x000ee80000300800 */
[----:B------:R0:W-:Y:S01]  /*18a50*/  STL [R1+0x2df8], R2 ;  /* 0x002df80201007387 */ /* 0x0001e20000100800 */
[-C--:B------:R-:W-:Y:S03]  /*18a60*/  HMMA.16816.F32.BF16 R16, R16, R10.reuse, R24 ;  /* 0x0000000a1010723c */ /* 0x080fe60000041818 */
[----:B------:R-:W1:Y:S11]  /*18a70*/  LDSM.16.MT88.4 R24, [R3+0xc080] ;  /* 0x00c080000318783b */ /* 0x000e760000004200 */
[----:B------:R-:W-:Y:S10]  /*18a80*/  @!UPT UIADD3 URZ, URZ, URZ, URZ ;  /* 0x0000003f3f3ff290 */ /* 0x000ff4000fffe03f */
[----:B0-----:R-:W-:Y:S01]  /*18a90*/  MOV R2, R16 ;  /* 0x0000001000027202 */ /* 0x001fe20000000f00 */
[----:B-1----:R-:W-:Y:S01]  /*18aa0*/  IMAD.MOV.U32 R8, RZ, RZ, R24 ;  /* 0x000000ffff087224 */ /* 0x002fe200078e0018 */
[----:B------:R-:W-:Y:S01]  /*18ab0*/  MOV R9, R25 ;  /* 0x0000001900097202 */ /* 0x000fe20000000f00 */
[----:B--2---:R-:W-:Y:S01]  /*18ac0*/  HMMA.16816.F32.BF16 R4, R4, R10, R12 ;  /* 0x0000000a0404723c */ /* 0x004fe2000004180c */
[----:B------:R-:W0:Y:S04]  /*18ad0*/  LDSM.16.MT88.4 R12, [R3+0xc000] ;  /* 0x00c00000030c783b */ /* 0x000e280000004200 */
[----:B0-----:R0:W-:Y:S11]  /*18ae0*/  STL [R1+0x10], R12 ;  /* 0x0000100c01007387 */ /* 0x0011f60000100800 */
[----:B------:R-:W-:Y:S07]  /*18af0*/  @!UPT UIADD3 URZ, URZ, URZ, URZ ;  /* 0x0000003f3f3ff290 */ /* 0x000fee000fffe03f */
[----:B------:R-:W-:Y:S04]  /*18b00*/  STL.64 [R1+0x60], R4 ;  /* 0x0000600401007387 */ /* 0x000fe80000100a00 */
[----:B------:R-:W-:Y:S04]  /*18b10*/  STL.64 [R1+0x68], R6 ;  /* 0x0000680601007387 */ /* 0x000fe80000100a00 */
[----:B---3--:R-:W1:Y:S01]  /*18b20*/  LDSM.16.M88.4 R4, [R28+0x20180] ;  /* 0x020180001c04783b */ /* 0x008e620000000200 */
        /* <DEDUP_REMOVED lines=9> */
[----:B------:R1:W-:Y:S04]  /*18bc0*/  STL [R1+0x2d90], R7 ;  /* 0x002d900701007387 */ /* 0x0003e80000100800 */
[----:B------:R-:W-:Y:S04]  /*18bd0*/  STL [R1+0x2c48], R28 ;  /* 0x002c481c01007387 */ /* 0x000fe80000100800 */
[----:B------:R2:W-:Y:S01]  /*18be0*/  STL [R1+0xb4], R17 ;  /* 0x0000b41101007387 */ /* 0x0005e20000100800 */
[----:B0-----:R-:W-:Y:S01]  /*18bf0*/  MOV R6, R19 ;  /* 0x0000001300067202 */ /* 0x001fe20000000f00 */
[----:B-1----:R-:W-:-:S02]  /*18c00*/  IMAD.MOV.U32 R7, RZ, RZ, R18 ;  /* 0x000000ffff077224 */ /* 0x002fc400078e0012 */
[----:B------:R-:W4:Y:S01]  /*18c10*/  LDL.LU R16, [R1+0x90] ;  /* 0x0000900001107983 */ /* 0x000f220000300800 */
[----:B------:R-:W-:Y:S01]  /*18c20*/  IMAD.MOV.U32 R4, RZ, RZ, R26 ;  /* 0x000000ffff047224 */ /* 0x000fe200078e001a */
[----:B------:R-:W-:Y:S02]  /*18c30*/  MOV R5, R27 ;  /* 0x0000001b00057202 */ /* 0x000fe40000000f00 */
[----:B--2---:R-:W4:Y:S04]  /*18c40*/  LDL.LU R17, [R1+0x94] ;  /* 0x0000940001117983 */ /* 0x004f280000300800 */
[----:B------:R-:W4:Y:S04]  /*18c50*/  LDL.LU R18, [R1+0x98] ;  /* 0x0000980001127983 */ /* 0x000f280000300800 */
[----:B------:R-:W4:Y:S04]  /*18c60*/  LDL.LU R19, [R1+0x9c] ;  /* 0x00009c0001137983 */ /* 0x000f280000300800 */
[----:B------:R-:W4:Y:S04]  /*18c70*/  LDL.LU.64 R26, [R1+0x2e38] ;  /* 0x002e3800011a7983 */ /* 0x000f280000300a00 */
[----:B------:R-:W4:Y:S02]  /*18c80*/  LDL.LU.64 R24, [R1+0x2e30] ;  /* 0x002e300001187983 */ /* 0x000f240000300a00 */
[-C--:B----4-:R-:W-:Y:S02]  /*18c90*/  HMMA.16816.F32.BF16 R16, R24, R10.reuse, R16 ;  /* 0x0000000a1810723c */ /* 0x090fe40000041810 */
        /* <DEDUP_REMOVED lines=39> */
[----:B------:R-:W-:-:S03]  /*18f10*/  IMAD.MOV.U32 R28, RZ, RZ, R23 ;  /* 0x000000ffff1c7224 */ /* 0x000fc600078e0017 */
        /* <DEDUP_REMOVED lines=72> */
[----:B------:R-:W-:Y:S01]  /*193a0*/  MOV R28, R27 ;  /* 0x0000001b001c7202 */ /* 0x000fe20000000f00 */
[----:B------:R-:W-:Y:S01]  /*193b0*/  IMAD.MOV.U32 R24, RZ, RZ, R23 ;  /* 0x000000ffff187224 */ /* 0x000fe200078e0017 */
[----:B------:R1:W-:Y:S01]  /*193c0*/  STL [R1+0xb8], R26 ;  /* 0x0000b81a01007387 */ /* 0x0003e20000100800 */
[----:B------:R-:W-:Y:S02]  /*193d0*/  MOV R27, R20 ;  /* 0x00000014001b7202 */ /* 0x000fe40000000f00 */
[----:B0-----:R-:W-:Y:S01]  /*193e0*/  MOV R25, R22 ;  /* 0x0000001600197202 */ /* 0x001fe20000000f00 */
[----:B-1----:R-:W-:Y:S02]  /*193f0*/  IMAD.MOV.U32 R26, RZ, RZ, R21 ;  /* 0x000000ffff1a7224 */ /* 0x002fe400078e0015 */
        /* <DEDUP_REMOVED lines=65> */
[----:B0-----:R-:W-:-:S02]  /*19810*/  IMAD.MOV.U32 R24, RZ, RZ, R2 ;  /* 0x000000ffff187224 */ /* 0x001fc400078e0002 */
[----:B------:R-:W4:Y:S04]  /*19820*/  LDL.LU R2, [R1+0x2d68] ;  /* 0x002d680001027983 */ /* 0x000f280000300800 */
[----:B------:R-:W3:Y:S04]  /*19830*/  LDL.LU R25, [R1+0xb4] ;  /* 0x0000b40001197983 */ /* 0x000ee80000300800 */
[----:B------:R-:W3:Y:S04]  /*19840*/  LDL.LU R26, [R1+0xb8] ;  /* 0x0000b800011a7983 */ /* 0x000ee80000300800 */
[----:B------:R0:W-:Y:S01]  /*19850*/  STL [R1+0x2d20], R0 ;  /* 0x002d200001007387 */ /* 0x0001e20000100800 */
[-C--:B--2---:R-:W-:Y:S03]  /*19860*/  HMMA.16816.F32.BF16 R20, R20, R6.reuse, R12 ;  /* 0x000000061414723c */ /* 0x084fe6000004180c */
[----:B------:R-:W5:Y:S04]  /*19870*/  LDL.LU.64 R14, [R1+0x2d60] ;  /* 0x002d6000010e7983 */ /* 0x000f680000300a00 */
[----:B------:R-:W5:Y:S11]  /*19880*/  LDL.LU.64 R12, [R1+0x2d58] ;  /* 0x002d5800010c7983 */ /* 0x000f760000300a00 */
[----:B------:R-:W-:Y:S05]  /*19890*/  @!UPT UIADD3 URZ, URZ, URZ, URZ ;  /* 0x0000003f3f3ff290 */ /* 0x000fea000fffe03f */
[----:B------:R-:W-:Y:S04]  /*198a0*/  STL.64 [R1+0x50], R20 ;  /* 0x0000501401007387 */ /* 0x000fe80000100a00 */
[----:B------:R-:W-:Y:S04]  /*198b0*/  STL.64 [R1+0x58], R22 ;  /* 0x0000581601007387 */ /* 0x000fe80000100a00 */
[----:B------:R-:W0:Y:S01]  /*198c0*/  S2R R5, SR_TID.X ;  /* 0x0000000000057919 */ /* 0x000e220000002100 */
[----:B-----5:R-:W-:Y:S03]  /*198d0*/  HMMA.16816.F32.BF16 R12, R12, R6, R8 ;  /* 0x000000060c0c723c */ /* 0x020fe60000041808 */
[----:B------:R-:W3:Y:S04]  /*198e0*/  LDL.LU.64 R10, [R1+0x2d50] ;  /* 0x002d5000010a7983 */ /* 0x000ee80000300a00 */
[----:B------:R-:W3:Y:S01]  /*198f0*/  LDL.LU.64 R8, [R1+0x2d48] ;  /* 0x002d480001087983 */ /* 0x000ee20000300a00 */
[----:B------:R-:W-:-:S03]  /*19900*/  MOV R27, R28 ;  /* 0x0000001c001b7202 */ /* 0x000fc60000000f00 */
[----:B----4-:R-:W-:Y:S11]  /*19910*/  LDSM.16.MT88.4 R20, [R2+0xd000] ;  /* 0x00d000000214783b */ /* 0x010ff60000004200 */
[----:B------:R-:W-:Y:S01]  /*19920*/  @!UPT UIADD3 URZ, URZ, URZ, URZ ;  /* 0x0000003f3f3ff290 */ /* 0x000fe2000fffe03f */
[----:B------:R-:W-:Y:S04]  /*19930*/  STL.64 [R1+0x60], R12 ;  /* 0x0000600c01007387 */ /* 0x000fe80000100a00 */
[----:B------:R-:W-:Y:S04]  /*19940*/  STL.64 [R1+0x68], R14 ;  /* 0x0000680e01007387 */ /* 0x000fe80000100a00 */
[----:B------:R-:W-:Y:S04]  /*19950*/  STL [R1+0x2d00], R2 ;  /* 0x002d000201007387 */ /* 0x000fe80000100800 */
[----:B------:R-:W1:Y:S01]  /*19960*/  S2R R28, SR_TID.X ;  /* 0x00000000001c7919 */ /* 0x000e620000002100 */
[----:B0-----:R-:W-:-:S03]  /*19970*/  LOP3.LUT R0, R5, 0x7, RZ, 0xc0, !PT ;  /* 0x0000000705007812 */ /* 0x001fc600078ec0ff */
[----:B------:R0:W-:Y:S02]  /*19980*/  LDSM.16.MT88.4 R12, [R2+0xd080] ;  /* 0x00d08000020c783b */ /* 0x0001e40000004200 */
[----:B0-----:R-:W-:Y:S01]  /*19990*/  IMAD.SHL.U32 R2, R0, 0x10, RZ ;  /* 0x0000001000027824 */ /* 0x001fe200078e00ff */
[----:B---3--:R-:W-:Y:S01]  /*199a0*/  HMMA.16816.F32.BF16 R8, R8, R6, R16 ;  /* 0x000000060808723c */ /* 0x008fe20000041810 */
[----:B------:R-:W2:Y:S04]  /*199b0*/  LDL.LU.64 R18, [R1+0x2d40] ;  /* 0x002d400001127983 */ /* 0x000ea80000300a00 */
[----:B------:R-:W2:Y:S01]  /*199c0*/  LDL.LU.64 R16, [R1+0x2d38] ;  /* 0x002d380001107983 */ /* 0x000ea20000300a00 */
[C---:B-1----:R-:W-:Y:S02]  /*199d0*/  LOP3.LUT R4, R28.reuse, 0x7, RZ, 0xc0, !PT ;  /* 0x000000071c047812 */ /* 0x042fe400078ec0ff */
[----:B------:R-:W-:-:S02]  /*199e0*/  LOP3.LUT R5, R28, 0xe0, RZ, 0xc0, !PT ;  /* 0x000000e01c057812 */ /* 0x000fc400078ec0ff */
[----:B------:R-:W-:Y:S11]  /*199f0*/  SHF.L.U32 R0, R28, 0x1, RZ ;  /* 0x000000011c007819 */ /* 0x000ff600000006ff */
[----:B------:R-:W-:Y:S02]  /*19a00*/  @!UPT UIADD3 URZ, URZ, URZ, URZ ;  /* 0x0000003f3f3ff290 */ /* 0x000fe4000fffe03f */
[----:B------:R-:W-:Y:S01]  /*19a10*/  STL.64 [R1+0x40], R8 ;  /* 0x0000400801007387 */ /* 0x000fe20000100a00 */
[----:B------:R-:W-:-:S03]  /*19a20*/  IMAD.MOV.U32 R28, RZ, RZ, R11 ;  /* 0x000000ffff1c7224 */ /* 0x000fc600078e000b */
[----:B------:R-:W-:Y:S04]  /*19a30*/  STL [R1+0x48], R10 ;  /* 0x0000480a01007387 */ /* 0x000fe80000100800 */
[----:B------:R-:W0:Y:S01]  /*19a40*/  LDSM.16.MT88.4 R8, [R3+0xe000] ;  /* 0x00e000000308783b */ /* 0x000e220000004200 */
[----:B------:R-:W-:-:S04]  /*19a50*/  LEA R5, R5, R2, 0x8 ;  /* 0x0000000205057211 */ /* 0x000fc800078e40ff */
[----:B------:R-:W-:-:S05]  /*19a60*/  LOP3.LUT R5, R5, 0x30, R0, 0x78, !PT ;  /* 0x0000003005057812 */ /* 0x000fca00078e7800 */
[----:B------:R-:W-:Y:S01]  /*19a70*/  IMAD R5, R4, 0x400, R5 ;  /* 0x0000040004057824 */ /* 0x000fe200078e0205 */
[----:B------:R-:W-:Y:S04]  /*19a80*/  STL [R1+0x2d1c], R28 ;  /* 0x002d1c1c01007387 */ /* 0x000fe80000100800 */
[----:B------:R-:W-:Y:S01]  /*19a90*/  LOP3.LUT R5, R5, 0x40, RZ, 0x3c, !PT ;  /* 0x0000004005057812 */ /* 0x000fe200078e3cff */
[----:B0-----:R-:W-:Y:S01]  /*19aa0*/  STL [R1+0x10], R8 ;  /* 0x0000100801007387 */ /* 0x001fe20000100800 */
[----:B------:R-:W-:-:S03]  /*19ab0*/  MOV R0, R9 ;  /* 0x0000000900007202 */ /* 0x000fc60000000f00 */
[----:B------:R-:W-:Y:S04]  /*19ac0*/  STL.64 [R1+0x18], R10 ;  /* 0x0000180a01007387 */ /* 0x000fe80000100a00 */
[----:B------:R-:W0:Y:S04]  /*19ad0*/  LDSM.16.M88.4 R8, [R5+0x20180] ;  /* 0x020180000508783b */ /* 0x000e280000000200 */
[----:B0-----:R-:W-:Y:S04]  /*19ae0*/  STL [R1+0x2d18], R9 ;  /* 0x002d180901007387 */ /* 0x001fe80000100800 */
[----:B------:R-:W-:Y:S04]  /*19af0*/  STL [R1+0x2c94], R10 ;  /* 0x002c940a01007387 */ /* 0x000fe80000100800 */
[----:B------:R-:W-:Y:S01]  /*19b00*/  STL [R1+0x2c90], R11 ;  /* 0x002c900b01007387 */ /* 0x000fe20000100800 */
[----:B--2---:R-:W-:Y:S03]  /*19b10*/  HMMA.16816.F32.BF16 R16, R16, R6, R24 ;  /* 0x000000061010723c */ /* 0x004fe60000041818 */
[----:B------:R-:W0:Y:S11]  /*19b20*/  LDSM.16.MT88.4 R24, [R3+0xe080] ;  /* 0x00e080000318783b */ /* 0x000e360000004200 */
[----:B------:R-:W-:Y:S09]  /*19b30*/  @!UPT UIADD3 URZ, URZ, URZ, URZ ;  /* 0x0000003f3f3ff290 */ /* 0x000ff2000fffe03f */
[----:B------:R1:W-:Y:S01]  /*19b40*/  STL [R1+0xb4], R17 ;  /* 0x0000b41101007387 */ /* 0x0003e20000100800 */
[----:B------:R-:W-:-:S03]  /*19b50*/  IMAD.MOV.U32 R2, RZ, RZ, R16 ;  /* 0x000000ffff027224 */ /* 0x000fc600078e0010 */
[----:B------:R2:W-:Y:S04]  /*19b60*/  STL.64 [R1+0xb8], R18 ;  /* 0x0000b81201007387 */ /* 0x0005e80000100a00 */
[----:B------:R-:W3:Y:S04]  /*19b70*/  LDL.LU R16, [R1+0x90] ;  /* 0x0000900001107983 */ /* 0x000ee80000300800 */
[----:B-1----:R-:W3:Y:S04]  /*19b80*/  LDL.LU R17, [R1+0x94] ;  /* 0x0000940001117983 */ /* 0x002ee80000300800 */
[----:B--2---:R-:W3:Y:S01]  /*19b90*/  LDL.LU R18, [R1+0x98] ;  /* 0x0000980001127983 */ /* 0x004ee20000300800 */
[----:B0-----:R-:W-:Y:S01]  /*19ba0*/  MOV R28, R26 ;  /* 0x0000001a001c7202 */ /* 0x001fe20000000f00 */
[----:B------:R-:W-:-:S02]  /*19bb0*/  IMAD.MOV.U32 R9, RZ, RZ, R27 ;  /* 0x000000ffff097224 */ /* 0x000fc400078e001b */
[----:B------:R-:W3:Y:S01]  /*19bc0*/  LDL.LU R19, [R1+0x9c] ;  /* 0x00009c0001137983 */ /* 0x000ee20000300800 */
[----:B------:R-:W-:Y:S01]  /*19bd0*/  MOV R4, R24 ;  /* 0x0000001800047202 */ /* 0x000fe20000000f00 */
[----:B------:R-:W-:Y:S02]  /*19be0*/  IMAD.MOV.U32 R5, RZ, RZ, R25 ;  /* 0x000000ffff057224 */ /* 0x000fe400078e0019 */
[----:B------:R-:W3:Y:S04]  /*19bf0*/  LDL.LU.64 R26, [R1+0x2d30] ;  /* 0x002d3000011a7983 */ /* 0x000ee80000300a00 */
[----:B------:R-:W3:Y:S02]  /*19c00*/  LDL.LU.64 R24, [R1+0x2d28] ;  /* 0x002d280001187983 */ /* 0x000ee40000300a00 */
[-C--:B---3--:R-:W-:Y:S11]  /*19c10*/  HMMA.16816.F32.BF16 R16, R24, R6.reuse, R16 ;  /* 0x000000061810723c */ /* 0x088ff60000041810 */
        /* <DEDUP_REMOVED lines=26> */
[----:B------:R-:W-:Y:S01]  /*19dc0*/  MOV R13, R0 ;  /* 0x00000000000d7202 */ /* 0x000fe20000000f00 */
        /* <DEDUP_REMOVED lines=15> */
[----:B------:R-:W2:Y:S04]  /*19ec0*/  LDL.LU R12, [R1+0x10] ;  /* 0x00001000010c7983 */ /* 0x000ea80000300800 */
[----:B------:R-:W-:Y:S04]  /*19ed0*/  STL.64 [R1+0x30], R24 ;  /* 0x0000301801007387 */ /* 0x000fe80000100a00 */
[----:B------:R-:W-:Y:S04]  /*19ee0*/  STL.64 [R1+0x38], R26 ;  /* 0x0000381a01007387 */ /* 0x000fe80000100a00 */
[----:B------:R-:W4:Y:S04]  /*19ef0*/  LDL.LU R0, [R1+0x2d20] ;  /* 0x002d200001007983 */ /* 0x000f280000300800 */
[----:B------:R-:W2:Y:S04]  /*19f00*/  LDL.LU R14, [R1+0x18] ;  /* 0x00001800010e7983 */ /* 0x000ea80000300800 */
[----:B------:R-:W2:Y:S04]  /*19f10*/  LDL.LU R15, [R1+0x1c] ;  /* 0x00001c00010f7983 */ /* 0x000ea80000300800 */
[----:B------:R-:W5:Y:S04]  /*19f20*/  LDL.LU R28, [R1+0x2d1c] ;  /* 0x002d1c00011c7983 */ /* 0x000f680000300800 */
[----:B------:R-:W2:Y:S04]  /*19f30*/  LDL.LU R9, [R1+0x2d18] ;  /* 0x002d180001097983 */ /* 0x000ea80000300800 */
[----:B----4-:R-:W0:Y:S01]  /*19f40*/  LDSM.16.MT88.4 R24, [R0+0xe000] ;  /* 0x00e000000018783b */ /* 0x010e220000004200 */
[----:B--2---:R-:W-:Y:S03]  /*19f50*/  HMMA.16816.F32.BF16 R12, R12, R8, R16 ;  /* 0x000000080c0c723c */ /* 0x004fe60000041810 */
[----:B0-----:R-:W-:Y:S04]  /*19f60*/  STL.64 [R1+0x2cd8], R26 ;  /* 0x002cd81a01007387 */ /* 0x001fe80000100a00 */
[----:B------:R0:W-:Y:S04]  /*19f70*/  STL.64 [R1+0x2cd0], R24 ;  /* 0x002cd01801007387 */ /* 0x0001e80000100a00 */
[----:B0-----:R-:W2:Y:S04]  /*19f80*/  LDL.LU R24, [R1+0x40] ;  /* 0x0000400001187983 */ /* 0x001ea80000300800 */
[----:B------:R-:W2:Y:S04]  /*19f90*/  LDL.LU R25, [R1+0x44] ;  /* 0x0000440001197983 */ /* 0x000ea80000300800 */
[----:B------:R-:W2:Y:S04]  /*19fa0*/  LDL.LU R26, [R1+0x48] ;  /* 0x00004800011a7983 */ /* 0x000ea80000300800 */
[----:B------:R-:W4:Y:S04]  /*19fb0*/  LDL.LU.64 R18, [R1+0x2d10] ;  /* 0x002d100001127983 */ /* 0x000f280000300a00 */
[----:B------:R-:W4:Y:S01]  /*19fc0*/  LDL.LU.64 R16, [R1+0x2d08] ;  /* 0x002d080001107983 */ /* 0x000f220000300a00 */
[----:B-----5:R-:W-:Y:S01]  /*19fd0*/  IMAD.MOV.U32 R27, RZ, RZ, R28 ;  /* 0x000000ffff1b7224 */ /* 0x020fe200078e001c */
[----:B------:R-:W-:Y:S01]  /*19fe0*/  MOV R29, R12 ;  /* 0x0000000c001d7202 */ /* 0x000fe20000000f00 */
[----:B------:R-:W-:Y:S01]  /*19ff0*/  IMAD.MOV.U32 R28, RZ, RZ, R15 ;  /* 0x000000ffff1c7224 */ /* 0x000fe200078e000f */
        /* <DEDUP_REMOVED lines=36> */
[----:B------:R-:W3:Y:S01]  /*1a240*/  LDL.LU R19, [R1+0xac] ;  /* 0x0000ac0001137983 */ /* 0x000ee20000300800 */
        /* <DEDUP_REMOVED lines=15> */
[----:B------:R0:W-:Y:S04]  /*1a340*/  STL.64 [R1+0xc0], R24 ;  /* 0x0000c01801007387 */ /* 0x0001e80000100a00 */
[----:B------:R1:W-:Y:S01]  /*1a350*/  STL.64 [R1+0xc8], R26 ;  /* 0x0000c81a01007387 */ /* 0x0003e20000100a00 */
[----:B0-----:R-:W-:Y:S01]  /*1a360*/  IMAD.MOV.U32 R24, RZ, RZ, R23 ;  /* 0x000000ffff187224 */ /* 0x001fe200078e0017 */
[----:B------:R-:W-:Y:S01]  /*1a370*/  MOV R25, R22 ;  /* 0x0000001600197202 */ /* 0x000fe20000000f00 */
[----:B-1----:R-:W-:Y:S01]  /*1a380*/  IMAD.MOV.U32 R26, RZ, RZ, R21 ;  /* 0x000000ffff1a7224 */ /* 0x002fe200078e0015 */
[----:B------:R-:W-:Y:S02]  /*1a390*/  MOV R27, R20 ;  /* 0x00000014001b7202 */ /* 0x000fe40000000f00 */
        /* <DEDUP_REMOVED lines=9> */
[----:B0-----:R-:W-:-:S02]  /*1a430*/  IMAD.MOV.U32 R20, RZ, RZ, R29 ;  /* 0x000000ffff147224 */ /* 0x001fc400078e001d */
[----:B------:R-:W5:Y:S04]  /*1a440*/  LDL.LU R29, [R1+0x2cb8] ;  /* 0x002cb800011d7983 */ /* 0x000f680000300800 */
[----:B------:R-:W2:Y:S04]  /*1a450*/  LDL.LU R21, [R1+0x24] ;  /* 0x0000240001157983 */ /* 0x000ea80000300800 */
[----:B------:R-:W2:Y:S01]  /*1a460*/  LDL.LU R22, [R1+0x28] ;  /* 0x0000280001167983 */ /* 0x000ea20000300800 */
[----:B----4-:R-:W-:Y:S03]  /*1a470*/  HMMA.16816.F32.BF16 R12, R12, R8, R4 ;  /* 0x000000080c0c723c */ /* 0x010fe60000041804 */
[----:B------:R-:W3:Y:S04]  /*1a480*/  LDL.LU.64 R6, [R1+0x2cb0] ;  /* 0x002cb00001067983 */ /* 0x000ee80000300a00 */
[----:B------:R-:W3:Y:S01]  /*1a490*/  LDL.LU.64 R4, [R1+0x2ca8] ;  /* 0x002ca80001047983 */ /* 0x000ee20000300a00 */
[----:B------:R-:W-:Y:S11]  /*1a4a0*/  MOV R23, R28 ;  /* 0x0000001c00177202 */ /* 0x000ff60000000f00 */
[----:B------:R-:W-:Y:S04]  /*1a4b0*/  @!UPT UIADD3 URZ, URZ, URZ, URZ ;  /* 0x0000003f3f3ff290 */ /* 0x000fe8000fffe03f */
[----:B------:R-:W-:Y:S01]  /*1a4c0*/  STL.64 [R1+0x90], R12 ;  /* 0x0000900c01007387 */ /* 0x000fe20000100a00 */
[----:B------:R-:W-:-:S03]  /*1a4d0*/  IMAD.MOV.U32 R28, RZ, RZ, R15 ;  /* 0x000000ffff1c7224 */ /* 0x000fc600078e000f */
        /* <DEDUP_REMOVED lines=19> */
[----:B------:R-:W3:Y:S04]  /*1a610*/  LDL.LU R10, [R1+0x2c94] ;  /* 0x002c9400010a7983 */ /* 0x000ee80000300800 */
[----:B------:R-:W3:Y:S04]  /*1a620*/  LDL.LU R11, [R1+0x2c90] ;  /* 0x002c9000010b7983 */ /* 0x000ee80000300800 */
[----:B------:R-:W5:Y:S04]  /*1a630*/  LDL.LU R6, [R1+0x78] ;  /* 0x0000780001067983 */ /* 0x000f680000300800 */
[----:B------:R-:W5:Y:S04]  /*1a640*/  LDL.LU R7, [R1+0x7c] ;  /* 0x00007c0001077983 */ /* 0x000f680000300800 */
[----:B------:R-:W-:Y:S01]  /*1a650*/  STL [R1+0x2c30], R29 ;  /* 0x002c301d01007387 */ /* 0x000fe20000100800 */
[----:B--2---:R-:W-:Y:S03]  /*1a660*/  HMMA.16816.F32.BF16 R16, R16, R8, R24 ;  /* 0x000000081010723c */ /* 0x004fe60000041818 */
[----:B------:R-:W3:Y:S04]  /*1a670*/  LDL.LU.64 R26, [R1+0x2c88] ;  /* 0x002c8800011a7983 */ /* 0x000ee80000300a00 */
[----:B------:R-:W3:Y:S11]  /*1a680*/  LDL.LU.64 R24, [R1+0x2c80] ;  /* 0x002c800001187983 */ /* 0x000ef60000300a00 */
[----:B------:R-:W-:Y:S05]  /*1a690*/  @!UPT UIADD3 URZ, URZ, URZ, URZ ;  /* 0x0000003f3f3ff290 */ /* 0x000fea000fffe03f */
[----:B------:R-:W-:Y:S04]  /*1a6a0*/  STL.64 [R1+0x80], R16 ;  /* 0x0000801001007387 */ /* 0x000fe80000100a00 */
[----:B------:R-:W-:Y:S04]  /*1a6b0*/  STL.64 [R1+0x88], R18 ;  /* 0x0000881201007387 */ /* 0x000fe80000100a00 */
[----:B------:R-:W-:Y:S01]  /*1a6c0*/  LDSM.16.MT88.4 R16, [R0+0xf000] ;  /* 0x00f000000010783b */ /* 0x000fe20000004200 */
[-C--:B---3--:R-:W-:Y:S03]  /*1a6d0*/  HMMA.16816.F32.BF16 R24, R24, R10.reuse, R20 ;  /* 0x0000000a1818723c */ /* 0x088fe60000041814 */
[----:B------:R-:W4:Y:S04]  /*1a6e0*/  LDL.LU.64 R22, [R1+0x2c78] ;  /* 0x002c780001167983 */ /* 0x000f280000300a00 */
[----:B------:R-:W4:Y:S11]  /*1a6f0*/  LDL.LU.64 R20, [R1+0x2c70] ;  /* 0x002c700001147983 */ /* 0x000f360000300a00 */
[----:B------:R-:W-:Y:S05]  /*1a700*/  @!UPT UIADD3 URZ, URZ, URZ, URZ ;  /* 0x0000003f3f3ff290 */ /* 0x000fea000fffe03f */
[----:B------:R-:W-:Y:S04]  /*1a710*/  STL.64 [R1+0x50], R24 ;  /* 0x0000501801007387 */ /* 0x000fe80000100a00 */
[----:B------:R-:W-:Y:S04]  /*1a720*/  STL.64 [R1+0x58], R26 ;  /* 0x0000581a01007387 */ /* 0x000fe80000100a00 */
[----:B------:R-:W-:Y:S04]  /*1a730*/  STL [R1+0x2c34], R0 ;  /* 0x002c340001007387 */ /* 0x000fe80000100800 */
[----:B------:R-:W-:Y:S01]  /*1a740*/  LDSM.16.MT88.4 R24, [R0+0xf080] ;  /* 0x00f080000018783b */ /* 0x000fe20000004200 */
[-C--:B----4-:R-:W-:Y:S03]  /*1a750*/  HMMA.16816.F32.BF16 R20, R20, R10.reuse, R12 ;  /* 0x0000000a1414723c */ /* 0x090fe6000004180c */
[----:B------:R-:W5:Y:S04]  /*1a760*/  LDL.LU.64 R14, [R1+0x2c68] ;  /* 0x002c6800010e7983 */ /* 0x000f680000300a00 */
[----:B------:R-:W5:Y:S11]  /*1a770*/  LDL.LU.64 R12, [R1+0x2c60] ;  /* 0x002c6000010c7983 */ /* 0x000f760000300a00 */
[----:B------:R-:W-:Y:S05]  /*1a780*/  @!UPT UIADD3 URZ, URZ, URZ, URZ ;  /* 0x0000003f3f3ff290 */ /* 0x000fea000fffe03f */
[----:B------:R-:W-:Y:S04]  /*1a790*/  STL.64 [R1+0x30], R20 ;  /* 0x0000301401007387 */ /* 0x000fe80000100a00 */
[----:B------:R-:W-:Y:S04]  /*1a7a0*/  STL.64 [R1+0x38], R22 ;  /* 0x0000381601007387 */ /* 0x000fe80000100a00 */
[----:B------:R-:W0:Y:S04]  /*1a7b0*/  LDSM.16.MT88.4 R20, [R2+0xf000] ;  /* 0x00f000000214783b */ /* 0x000e280000004200 */
[----:B0-----:R0:W-:Y:S04]  /*1a7c0*/  STL [R1+0x2c44], R20 ;  /* 0x002c441401007387 */ /* 0x0011e80000100800 */
[----:B------:R1:W-:Y:S04]  /*1a7d0*/  STL [R1+0x2c40], R21 ;  /* 0x002c401501007387 */ /* 0x0003e80000100800 */
[----:B------:R2:W-:Y:S04]  /*1a7e0*/  STL [R1+0x2c3c], R22 ;  /* 0x002c3c1601007387 */ /* 0x0005e80000100800 */
[----:B------:R3:W-:Y:S04]  /*1a7f0*/  STL [R1+0x2c38], R23 ;  /* 0x002c381701007387 */ /* 0x0007e80000100800 */
[----:B0-----:R-:W4:Y:S04]  /*1a800*/  LDL.LU R20, [R1+0x60] ;  /* 0x0000600001147983 */ /* 0x001f280000300800 */
[----:B-1----:R-:W4:Y:S04]  /*1a810*/  LDL.LU R21, [R1+0x64] ;  /* 0x0000640001157983 */ /* 0x002f280000300800 */
[----:B--2---:R-:W4:Y:S04]  /*1a820*/  LDL.LU R22, [R1+0x68] ;  /* 0x0000680001167983 */ /* 0x004f280000300800 */
[----:B---3--:R-:W4:Y:S01]  /*1a830*/  LDL.LU R23, [R1+0x6c] ;  /* 0x00006c0001177983 */ /* 0x008f220000300800 */
[----:B-----5:R-:W-:Y:S03]  /*1a840*/  HMMA.16816.F32.BF16 R12, R12, R10, R4 ;  /* 0x0000000a0c0c723c */ /* 0x020fe60000041804 */
[----:B------:R-:W4:Y:S04]  /*1a850*/  LDL.LU.64 R6, [R1+0x2c58] ;  /* 0x002c580001067983 */ /* 0x000f280000300a00 */
[----:B------:R-:W4:Y:S11]  /*1a860*/  LDL.LU.64 R4, [R1+0x2c50] ;  /* 0x002c500001047983 */ /* 0x000f360000300a00 */
[----:B------:R-:W-:Y:S05]  /*1a870*/  @!UPT UIADD3 URZ, URZ, URZ, URZ ;  /* 0x0000003f3f3ff290 */ /* 0x000fea000fffe03f */
[----:B------:R-:W-:Y:S01]  /*1a880*/  STL.64 [R1+0x40], R12 ;  /* 0x0000400c01007387 */ /* 0x000fe20000100a00 */
[----:B------:R-:W-:Y:S01]  /*1a890*/  MOV R0, R14 ;  /* 0x0000000e00007202 */ /* 0x000fe20000000f00 */
[----:B------:R-:W-:Y:S02]  /*1a8a0*/  IMAD.MOV.U32 R29, RZ, RZ, R15 ;  /* 0x000000ffff1d7224 */ /* 0x000fe400078e000f */
[----:B------:R-:W0:Y:S04]  /*1a8b0*/  LDSM.16.MT88.4 R12, [R2+0xf080] ;  /* 0x00f08000020c783b */ /* 0x000e280000004200 */
[----:B0-----:R0:W-:Y:S04]  /*1a8c0*/  STL.64 [R1+0x2c28], R14 ;  /* 0x002c280e01007387 */ /* 0x0011e80000100a00 */
[----:B------:R1:W-:Y:S01]  /*1a8d0*/  STL.64 [R1+0x2c20], R12 ;  /* 0x002c200c01007387 */ /* 0x0003e20000100a00 */
[----:B0-----:R-:W-:-:S03]  /*1a8e0*/  MOV R15, R28 ;  /* 0x0000001c000f7202 */ /* 0x001fc60000000f00 */
[----:B-1----:R-:W2:Y:S04]  /*1a8f0*/  LDL.LU R12, [R1+0x90] ;  /* 0x00009000010c7983 */ /* 0x002ea80000300800 */
[----:B------:R-:W2:Y:S04]  /*1a900*/  LDL.LU R13, [R1+0x94] ;  /* 0x00009400010d7983 */ /* 0x000ea80000300800 */
[----:B------:R-:W2:Y:S04]  /*1a910*/  LDL.LU R14, [R1+0x98] ;  /* 0x00009800010e7983 */ /* 0x000ea80000300800 */
[----:B------:R-:W3:Y:S04]  /*1a920*/  LDL.LU R28, [R1+0x2c48] ;  /* 0x002c4800011c7983 */ /* 0x000ee80000300800 */
[----:B------:R-:W-:Y:S01]  /*1a930*/  STL [R1+0x2c10], R2 ;  /* 0x002c100201007387 */ /* 0x000fe20000100800 */
[----:B----4-:R-:W-:Y:S11]  /*1a940*/  HMMA.16816.F32.BF16 R4, R4, R10, R20 ;  /* 0x0000000a0404723c */ /* 0x010ff60000041814 */
[----:B------:R-:W-:Y:S11]  /*1a950*/  @!UPT UIADD3 URZ, URZ, URZ, URZ ;  /* 0x0000003f3f3ff290 */ /* 0x000ff6000fffe03f */
[----:B------:R-:W-:Y:S02]  /*1a960*/  @!UPT UIADD3 URZ, URZ, URZ, URZ ;  /* 0x0000003f3f3ff290 */ /* 0x000fe4000fffe03f */
[----:B------:R-:W-:Y:S01]  /*1a970*/  IMAD.MOV.U32 R20, RZ, RZ, R4 ;  /* 0x000000ffff147224 */ /* 0x000fe200078e0004 */
[----:B------:R-:W-:Y:S01]  /*1a980*/  MOV R21, R5 ;  /* 0x0000000500157202 */ /* 0x000fe20000000f00 */
[----:B------:R-:W-:Y:S01]  /*1a990*/  IMAD.MOV.U32 R22, RZ, RZ, R6 ;  /* 0x000000ffff167224 */ /* 0x000fe200078e0006 */
[----:B------:R-:W-:Y:S02]  /*1a9a0*/  MOV R23, R7 ;  /* 0x0000000700177202 */ /* 0x000fe40000000f00 */
[----:B------:R-:W0:Y:S02]  /*1a9b0*/  LDSM.16.MT88.4 R4, [R3+0x10000] ;  /* 0x010000000304783b */ /* 0x000e240000004200 */
[----:B0-----:R-:W-:Y:S01]  /*1a9c0*/  IMAD.MOV.U32 R8, RZ, RZ, R4 ;  /* 0x000000ffff087224 */ /* 0x001fe200078e0004 */
[----:B------:R-:W-:Y:S01]  /*1a9d0*/  MOV R9, R5 ;  /* 0x0000000500097202 */ /* 0x000fe20000000f00 */
[----:B------:R-:W-:Y:S01]  /*1a9e0*/  STL [R1+0x18], R6 ;  /* 0x0000180601007387 */ /* 0x000fe20000100800 */
[----:B------:R-:W-:-:S03]  /*1a9f0*/  IMAD.MOV.U32 R2, RZ, RZ, R7 ;  /* 0x000000ffff027224 */ /* 0x000fc600078e0007 */
[----:B---3--:R-:W0:Y:S04]  /*1aa00*/  LDSM.16.M88.4 R4, [R28+0x20200] ;  /* 0x020200001c04783b */ /* 0x008e280000000200 */
[----:B0-----:R-:W-:Y:S04]  /*1aa10*/  STL [R1+0x2bac], R6 ;  /* 0x002bac0601007387 */ /* 0x001fe80000100800 */
[----:B------:R-:W-:Y:S04]  /*1aa20*/  STL [R1+0x2ba8], R7 ;  /* 0x002ba80701007387 */ /* 0x000fe80000100800 */
[----:B------:R0:W-:Y:S04]  /*1aa30*/  STL.64 [R1+0x2c18], R4 ;  /* 0x002c180401007387 */ /* 0x0001e80000100a00 */
[----:B0-----:R-:W3:Y:S04]  /*1aa40*/  LDL.LU R4, [R1+0xc0] ;  /* 0x0000c00001047983 */ /* 0x001ee80000300800 */
[----:B------:R-:W3:Y:S04]  /*1aa50*/  LDL.LU R5, [R1+0xc4] ;  /* 0x0000c40001057983 */ /* 0x000ee80000300800 */
[----:B------:R-:W3:Y:S04]  /*1aa60*/  LDL.LU R6, [R1+0xc8] ;  /* 0x0000c80001067983 */ /* 0x000ee80000300800 */
[----:B------:R-:W3:Y:S04]  /*1aa70*/  LDL.LU R7, [R1+0xcc] ;  /* 0x0000cc0001077983 */ /* 0x000ee80000300800 */
[----:B------:R-:W-:Y:S01]  /*1aa80*/  STL [R1+0x2a48], R28 ;  /* 0x002a481c01007387 */ /* 0x000fe20000100800 */
[-C--:B---3--:R-:W-:Y:S03]  /*1aa90*/  HMMA.16816.F32.BF16 R16, R16, R10.reuse, R4 ;  /* 0x0000000a1010723c */ /* 0x088fe60000041804 */
[----:B------:R-:W0:Y:S11]  /*1aaa0*/  LDSM.16.MT88.4 R4, [R3+0x10080] ;  /* 0x010080000304783b */ /* 0x000e360000004200 */
[----:B------:R-:W-:Y:S09]  /*1aab0*/  @!UPT UIADD3 URZ, URZ, URZ, URZ ;  /* 0x0000003f3f3ff290 */ /* 0x000ff2000fffe03f */
[----:B------:R-:W-:Y:S04]  /*1aac0*/  STL.64 [R1+0xc0], R16 ;  /* 0x0000c01001007387 */ /* 0x000fe80000100a00 */
[----:B------:R0:W-:Y:S02]  /*1aad0*/  STL.64 [R1+0xc8], R18 ;  /* 0x0000c81201007387 */ /* 0x0001e40000100a00 */
[----:B0-----:R-:W-:Y:S01]  /*1aae0*/  MOV R19, R4 ;  /* 0x0000000400137202 */ /* 0x001fe20000000f00 */
[----:B------:R-:W-:Y:S01]  /*1aaf0*/  IMAD.MOV.U32 R18, RZ, RZ, R5 ;  /* 0x000000ffff127224 */ /* 0x000fe200078e0005 */
[----:B------:R-:W-:Y:S01]  /*1ab00*/  MOV R17, R6 ;  /* 0x0000000600117202 */ /* 0x000fe20000000f00 */
[----:B------:R-:W-:Y:S02]  /*1ab10*/  IMAD.MOV.U32 R16, RZ, RZ, R7 ;  /* 0x000000ffff107224 */ /* 0x000fe400078e0007 */
[----:B--2---:R-:W-:Y:S01]  /*1ab20*/  HMMA.16816.F32.BF16 R4, R24, R10, R12 ;  /* 0x0000000a1804723c */ /* 0x004fe2000004180c */
[----:B------:R-:W-:Y:S04]  /*1ab30*/  STL [R1+0x2bcc], R3 ;  /* 0x002bcc0301007387 */ /* 0x000fe80000100800 */
[----:B------:R-:W2:Y:S02]  /*1ab40*/  LDL.LU R12, [R1+0xb0] ;  /* 0x0000b000010c7983 */ /* 0x000ea40000300800 */
[----:B------:R-:W-:Y:S01]  /*1ab50*/  MOV R24, R20 ;  /* 0x0000001400187202 */ /* 0x000fe20000000f00 */
[----:B------:R-:W-:Y:S01]  /*1ab60*/  IMAD.MOV.U32 R27, RZ, RZ, R23 ;  /* 0x000000ffff1b7224 */ /* 0x000fe200078e0017 */
[----:B------:R-:W-:Y:S01]  /*1ab70*/  MOV R26, R22 ;  /* 0x00000016001a7202 */ /* 0x000fe20000000f00 */
[----:B------:R-:W-:Y:S11]  /*1ab80*/  IMAD.MOV.U32 R25, RZ, RZ, R21 ;  /* 0x000000ffff197224 */ /* 0x000ff600078e0015 */
[----:B------:R-:W-:Y:S02]  /*1ab90*/  @!UPT UIADD3 URZ, URZ, URZ, URZ ;  /* 0x0000003f3f3ff290 */ /* 0x000fe4000fffe03f */
[----:B------:R0:W-:Y:S04]  /*1aba0*/  STL.64 [R1+0xa0], R4 ;  /* 0x0000a00401007387 */ /* 0x0001e80000100a00 */
[----:B------:R1:W-:Y:S04]  /*1abb0*/  STL.64 [R1+0xa8], R6 ;  /* 0x0000a80601007387 */ /* 0x0003e80000100a00 */
[----:B------:R-:W2:Y:S04]  /*1abc0*/  LDL.LU R13, [R1+0xb4] ;  /* 0x0000b400010d7983 */ /* 0x000ea80000300800 */
[----:B------:R-:W2:Y:S04]  /*1abd0*/  LDL.LU R14, [R1+0xb8] ;  /* 0x0000b800010e7983 */ /* 0x000ea80000300800 */
[----:B------:R-:W2:Y:S04]  /*1abe0*/  LDL.LU R15, [R1+0xbc] ;  /* 0x0000bc00010f7983 */ /* 0x000ea80000300800 */
[----:B0-----:R-:W3:Y:S04]  /*1abf0*/  LDL.LU R4, [R1+0x80] ;  /* 0x0000800001047983 */ /* 0x001ee80000300800 */
[----:B------:R-:W3:Y:S04]  /*1ac00*/  LDL.LU R5, [R1+0x84] ;  /* 0x0000840001057983 */ /* 0x000ee80000300800 */
[----:B-1----:R-:W3:Y:S04]  /*1ac10*/  LDL.LU R6, [R1+0x88] ;  /* 0x0000880001067983 */ /* 0x002ee80000300800 */
[----:B------:R-:W3:Y:S04]  /*1ac20*/  LDL.LU R7, [R1+0x8c] ;  /* 0x00008c0001077983 */ /* 0x000ee80000300800 */
[----:B------:R-:W2:Y:S04]  /*1ac30*/  LDL.LU R20, [R1+0x2c44] ;  /* 0x002c440001147983 */ /* 0x000ea80000300800 */
[----:B------:R-:W2:Y:S04]  /*1ac40*/  LDL.LU R21, [R1+0x2c40] ;  /* 0x002c400001157983 */ /* 0x000ea80000300800 */
[----:B------:R-:W2:Y:S04]  /*1ac50*/  LDL.LU R22, [R1+0x2c3c] ;  /* 0x002c3c0001167983 */ /* 0x000ea80000300800 */
[----:B------:R-:W2:Y:S04]  /*1ac60*/  LDL.LU R23, [R1+0x2c38] ;  /* 0x002c380001177983 */ /* 0x000ea80000300800 */
[----:B------:R0:W-:Y:S04]  /*1ac70*/  STL.64 [R1+0x2bd8], R26 ;  /* 0x002bd81a01007387 */ /* 0x0001e80000100a00 */
[----:B------:R1:W-:Y:S01]  /*1ac80*/  STL.64 [R1+0x2bd0], R24 ;  /* 0x002bd01801007387 */ /* 0x0003e20000100a00 */
[----:B0-----:R-:W-:Y:S01]  /*1ac90*/  MOV R26, R0 ;  /* 0x00000000001a7202 */ /* 0x001fe20000000f00 */
[----:B------:R-:W-:-:S02]  /*1aca0*/  IMAD.MOV.U32 R27, RZ, RZ, R29 ;  /* 0x000000ffff1b7224 */ /* 0x000fc400078e001d */
[----:B-1----:R-:W4:Y:S04]  /*1acb0*/  LDL.LU R24, [R1+0x40] ;  /* 0x0000400001187983 */ /* 0x002f280000300800 */
[----:B------:R-:W4:Y:S04]  /*1acc0*/  LDL.LU R25, [R1+0x44] ;  /* 0x0000440001197983 */ /* 0x000f280000300800 */
[----:B------:R-:W5:Y:S04]  /*1acd0*/  LDL.LU R0, [R1+0x2c34] ;  /* 0x002c340001007983 */ /* 0x000f680000300800 */
[----:B------:R-:W2:Y:S04]  /*1ace0*/  LDL.LU R29, [R1+0x2c30] ;  /* 0x002c3000011d7983 */ /* 0x000ea80000300800 */
[----:B------:R0:W-:Y:S02]  /*1acf0*/  STL.64 [R1+0x2be8], R26 ;  /* 0x002be81a01007387 */ /* 0x0001e40000100a00 */
[----:B0-----:R-:W-:Y:S01]  /*1ad00*/  MOV R26, R17 ;  /* 0x00000011001a7202 */ /* 0x001fe20000000f00 */
[----:B------:R-:W-:Y:S01]  /*1ad10*/  IMAD.MOV.U32 R27, RZ, RZ, R16 ;  /* 0x000000ffff1b7224 */ /* 0x000fe200078e0010 */
[----:B----4-:R0:W-:Y:S02]  /*1ad20*/  STL.64 [R1+0x2be0], R24 ;  /* 0x002be01801007387 */ /* 0x0101e40000100a00 */
[----:B0-----:R-:W-:Y:S01]  /*1ad30*/  MOV R24, R19 ;  /* 0x0000001300187202 */ /* 0x001fe20000000f00 */
[----:B------:R-:W-:-:S02]  /*1ad40*/  IMAD.MOV.U32 R25, RZ, RZ, R18 ;  /* 0x000000ffff197224 */ /* 0x000fc400078e0012 */
[----:B--2---:R-:W0:Y:S04]  /*1ad50*/  LDSM.16.MT88.4 R16, [R29+0x10000] ;  /* 0x010000001d10783b */ /* 0x004e280000004200 */
[----:B------:R-:W-:Y:S04]  /*1ad60*/  STL.64 [R1+0x2c08], R26 ;  /* 0x002c081a01007387 */ /* 0x000fe80000100a00 */
[----:B------:R1:W-:Y:S01]  /*1ad70*/  STL.64 [R1+0x2c00], R24 ;  /* 0x002c001801007387 */ /* 0x0003e20000100a00 */
[-C--:B------:R-:W-:Y:S03]  /*1ad80*/  HMMA.16816.F32.BF16 R20, R20, R10.reuse, R12 ;  /* 0x0000000a1414723c */ /* 0x080fe6000004180c */
[----:B-1----:R-:W2:Y:S04]  /*1ad90*/  LDL.LU R24, [R1+0x50] ;  /* 0x0000500001187983 */ /* 0x002ea80000300800 */
[----:B------:R-:W2:Y:S04]  /*1ada0*/  LDL.LU R25, [R1+0x54] ;  /* 0x0000540001197983 */ /* 0x000ea80000300800 */
[----:B------:R-:W2:Y:S04]  /*1adb0*/  LDL.LU R26, [R1+0x58] ;  /* 0x00005800011a7983 */ /* 0x000ea80000300800 */
[----:B------:R-:W2:Y:S04]  /*1adc0*/  LDL.LU R27, [R1+0x5c] ;  /* 0x00005c00011b7983 */ /* 0x000ea80000300800 */
[----:B0-----:R-:W-:Y:S04]  /*1add0*/  STL.64 [R1+0x2bf8], R18 ;  /* 0x002bf81201007387 */ /* 0x001fe80000100a00 */
[----:B------:R0:W-:Y:S04]  /*1ade0*/  STL.64 [R1+0x2bf0], R16 ;  /* 0x002bf01001007387 */ /* 0x0001e80000100a00 */
[----:B0-----:R-:W4:Y:S04]  /*1adf0*/  LDL.LU R16, [R1+0x30] ;  /* 0x0000300001107983 */ /* 0x001f280000300800 */
[----:B------:R-:W4:Y:S04]  /*1ae00*/  LDL.LU R17, [R1+0x34] ;  /* 0x0000340001117983 */ /* 0x000f280000300800 */
[----:B------:R-:W4:Y:S04]  /*1ae10*/  LDL.LU R18, [R1+0x38] ;  /* 0x0000380001127983 */ /* 0x000f280000300800 */
[----:B------:R-:W4:Y:S04]  /*1ae20*/  LDL.LU R19, [R1+0x3c] ;  /* 0x00003c0001137983 */ /* 0x000f280000300800 */
[----:B------:R-:W3:Y:S04]  /*1ae30*/  LDL.LU.64 R14, [R1+0x2c28] ;  /* 0x002c2800010e7983 */ /* 0x000ee80000300a00 */
[----:B------:R-:W3:Y:S04]  /*1ae40*/  LDL.LU.64 R12, [R1+0x2c20] ;  /* 0x002c2000010c7983 */ /* 0x000ee80000300a00 */
[----:B------:R-:W-:Y:S04]  /*1ae50*/  STL.64 [R1+0xb0], R20 ;  /* 0x0000b01401007387 */ /* 0x000fe80000100a00 */
[----:B------:R-:W-:Y:S01]  /*1ae60*/  STL [R1+0xb8], R22 ;  /* 0x0000b81601007387 */ /* 0x000fe20000100800 */
[----:B---3--:R-:W-:Y:S03]  /*1ae70*/  HMMA.16816.F32.BF16 R12, R12, R10, R4 ;  /* 0x0000000a0c0c723c */ /* 0x008fe60000041804 */
[----:B------:R-:W2:Y:S11]  /*1ae80*/  LDL.LU.64 R4, [R1+0x2c18] ;  /* 0x002c180001047983 */ /* 0x000eb60000300a00 */
[----:B------:R-:W-:Y:S09]  /*1ae90*/  @!UPT UIADD3 URZ, URZ, URZ, URZ ;  /* 0x0000003f3f3ff290 */ /* 0x000ff2000fffe03f */
[----:B------:R-:W-:Y:S04]  /*1aea0*/  STL.64 [R1+0x90], R12 ;  /* 0x0000900c01007387 */ /* 0x000fe80000100a00 */
[----:B------:R-:W-:Y:S04]  /*1aeb0*/  STL.64 [R1+0x98], R14 ;  /* 0x0000980e01007387 */ /* 0x000fe80000100a00 */
[----:B------:R-:W2:Y:S01]  /*1aec0*/  LDL.LU R10, [R1+0x18] ;  /* 0x00001800010a7983 */ /* 0x000ea20000300800 */
[----:B------:R-:W-:-:S03]  /*1aed0*/  IMAD.MOV.U32 R11, RZ, RZ, R2 ;  /* 0x000000ffff0b7224 */ /* 0x000fc600078e0002 */
[----:B------:R-:W3:Y:S04]  /*1aee0*/  LDL.LU R2, [R1+0x2c10] ;  /* 0x002c100001027983 */ /* 0x000ee80000300800 */
[----:B-----5:R-:W-:Y:S01]  /*1aef0*/  LDSM.16.MT88.4 R12, [R0+0x10000] ;  /* 0x01000000000c783b */ /* 0x020fe20000004200 */
[-C--:B--2---:R-:W-:Y:S03]  /*1af00*/  HMMA.16816.F32.BF16 R8, R8, R4.reuse, R24 ;  /* 0x000000040808723c */ /* 0x084fe60000041818 */
[----:B------:R-:W4:Y:S04]  /*1af10*/  LDL.LU.64 R26, [R1+0x2c08] ;  /* 0x002c0800011a7983 */ /* 0x000f280000300a00 */
[----:B------:R-:W4:Y:S11]  /*1af20*/  LDL.LU.64 R24, [R1+0x2c00] ;  /* 0x002c000001187983 */ /* 0x000f360000300a00 */
[----:B------:R-:W-:Y:S06]  /*1af30*/  @!UPT UIADD3 URZ, URZ, URZ, URZ ;  /* 0x0000003f3f3ff290 */ /* 0x000fec000fffe03f */
[----:B------:R-:W-:Y:S01]  /*1af40*/  IMAD.MOV.U32 R7, RZ, RZ, R9 ;  /* 0x000000ffff077224 */ /* 0x000fe200078e0009 */
[----:B------:R-:W-:Y:S01]  /*1af50*/  MOV R6, R8 ;  /* 0x0000000800067202 */ /* 0x000fe20000000f00 */
[----:B------:R-:W-:Y:S04]  /*1af60*/  STL.64 [R1+0x88], R10 ;  /* 0x0000880a01007387 */ /* 0x000fe80000100a00 */
[----:B------:R-:W-:Y:S04]  /*1af70*/  STL [R1+0x2bc4], R7 ;  /* 0x002bc40701007387 */ /* 0x000fe80000100800 */
[----:B------:R-:W-:Y:S04]  /*1af80*/  STL [R1+0x2bc0], R6 ;  /* 0x002bc00601007387 */ /* 0x000fe80000100800 */
[----:B------:R-:W-:Y:S04]  /*1af90*/  STL [R1+0x2bc8], R0 ;  /* 0x002bc80001007387 */ /* 0x000fe80000100800 */
[----:B------:R-:W-:Y:S01]  /*1afa0*/  LDSM.16.MT88.4 R8, [R0+0x10080] ;  /* 0x010080000008783b */ /* 0x000fe20000004200 */
[----:B----4-:R-:W-:Y:S03]  /*1afb0*/  HMMA.16816.F32.BF16 R24, R24, R4, R16 ;  /* 0x000000041818723c */ /* 0x010fe60000041810 */
[----:B------:R-:W2:Y:S04]  /*1afc0*/  LDL.LU.64 R18, [R1+0x2bf8] ;  /* 0x002bf80001127983 */ /* 0x000ea80000300a00 */
[----:B------:R-:W2:Y:S11]  /*1afd0*/  LDL.LU.64 R16, [R1+0x2bf0] ;  /* 0x002bf00001107983 */ /* 0x000eb60000300a00 */
[----:B------:R-:W-:Y:S05]  /*1afe0*/  @!UPT UIADD3 URZ, URZ, URZ, URZ ;  /* 0x0000003f3f3ff290 */ /* 0x000fea000fffe03f */
[----:B------:R-:W-:Y:S01]  /*1aff0*/  STL.64 [R1+0x70], R24 ;  /* 0x0000701801007387 */ /* 0x000fe20000100a00 */
[----:B------:R-:W-:-:S03]  /*1b000*/  MOV R28, R27 ;  /* 0x0000001b001c7202 */ /* 0x000fc60000000f00 */
[----:B------:R-:W-:Y:S04]  /*1b010*/  STL [R1+0x78], R26 ;  /* 0x0000781a01007387 */ /* 0x000fe80000100800 */
[----:B---3--:R-:W0:Y:S04]  /*1b020*/  LDSM.16.MT88.4 R24, [R2+0x10000] ;  /* 0x010000000218783b */ /* 0x008e280000004200 */
[----:B------:R-:W-:Y:S01]  /*1b030*/  STL [R1+0x2b90], R28 ;  /* 0x002b901c01007387 */ /* 0x000fe20000100800 */
[----:B0-----:R-:W-:-:S03]  /*1b040*/  MOV R7, R26 ;  /* 0x0000001a00077202 */ /* 0x001fc60000000f00 */
[----:B------:R0:W-:Y:S01]  /*1b050*/  STL [R1], R24 ;  /* 0x0000001801007387 */ /* 0x0001e20000100800 */
[----:B------:R-:W-:Y:S02]  /*1b060*/  IMAD.MOV.U32 R6, RZ, RZ, R27 ;  /* 0x000000ffff067224 */ /* 0x000fe400078e001b */
[----:B------:R-:W-:Y:S01]  /*1b070*/  IMAD.MOV.U32 R0, RZ, RZ, R25 ;  /* 0x000000ffff007224 */ /* 0x000fe200078e0019 */
[----:B------:R-:W2:Y:S04]  /*1b080*/  LDL.LU.64 R26, [R1+0x2be8] ;  /* 0x002be800011a7983 */ /* 0x000ea80000300a00 */
[----:B0-----:R-:W2:Y:S01]  /*1b090*/  LDL.LU.64 R24, [R1+0x2be0] ;  /* 0x002be00001187983 */ /* 0x001ea20000300a00 */
[----:B------:R-:W-:-:S03]  /*1b0a0*/  MOV R3, R23 ;  /* 0x0000001700037202 */ /* 0x000fc60000000f00 */
[----:B------:R-:W-:Y:S01]  /*1b0b0*/  LDSM.16.MT88.4 R20, [R29+0x10080] ;  /* 0x010080001d14783b */ /* 0x000fe20000004200 */
[----:B--2---:R-:W-:Y:S03]  /*1b0c0*/  HMMA.16816.F32.BF16 R16, R16, R4, R24 ;  /* 0x000000041010723c */ /* 0x004fe60000041818 */
[----:B------:R-:W2:Y:S04]  /*1b0d0*/  LDL.LU.64 R26, [R1+0x2bd8] ;  /* 0x002bd800011a7983 */ /* 0x000ea80000300a00 */
[----:B------:R-:W2:Y:S11]  /*1b0e0*/  LDL.LU.64 R24, [R1+0x2bd0] ;  /* 0x002bd00001187983 */ /* 0x000eb60000300a00 */
[----:B------:R-:W-:Y:S05]  /*1b0f0*/  @!UPT UIADD3 URZ, URZ, URZ, URZ ;  /* 0x0000003f3f3ff290 */ /* 0x000fea000fffe03f */
[----:B------:R-:W-:Y:S01]  /*1b100*/  STL.64 [R1+0x60], R16 ;  /* 0x0000601001007387 */ /* 0x000fe20000100a00 */
[----:B------:R-:W-:-:S03]  /*1b110*/  MOV R28, R18 ;  /* 0x00000012001c7202 */ /* 0x000fc60000000f00 */
[----:B------:R-:W-:Y:S04]  /*1b120*/  STL [R1+0x6c], R19 ;  /* 0x00006c1301007387 */ /* 0x000fe80000100800 */
[----:B------:R-:W0:Y:S04]  /*1b130*/  LDSM.16.MT88.4 R16, [R2+0x10080] ;  /* 0x010080000210783b */ /* 0x000e280000004200 */
[----:B0-----:R0:W-:Y:S04]  /*1b140*/  STL.64 [R1+0x2bb8], R18 ;  /* 0x002bb81201007387 */ /* 0x0011e80000100a00 */
[----:B------:R1:W-:Y:S01]  /*1b150*/  STL.64 [R1+0x2bb0], R16 ;  /* 0x002bb01001007387 */ /* 0x0003e20000100a00 */
[----:B0-----:R-:W-:-:S03]  /*1b160*/  IMAD.MOV.U32 R19, RZ, RZ, R3 ;  /* 0x000000ffff137224 */ /* 0x001fc600078e0003 */
[----:B-1----:R-:W3:Y:S04]  /*1b170*/  LDL.LU R16, [R1+0xb0] ;  /* 0x0000b00001107983 */ /* 0x002ee80000300800 */
[----:B------:R-:W3:Y:S04]  /*1b180*/  LDL.LU R17, [R1+0xb4] ;  /* 0x0000b40001117983 */ /* 0x000ee80000300800 */
[----:B------:R-:W3:Y:S04]  /*1b190*/  LDL.LU R18, [R1+0xb8] ;  /* 0x0000b80001127983 */ /* 0x000ee80000300800 */
[----:B------:R-:W4:Y:S01]  /*1b1a0*/  LDL.LU R3, [R1+0x2bcc] ;  /* 0x002bcc0001037983 */ /* 0x000f220000300800 */
[-C--:B--2---:R-:W-:Y:S03]  /*1b1b0*/  HMMA.16816.F32.BF16 R24, R20, R4.reuse, R24 ;  /* 0x000000041418723c */ /* 0x084fe60000041818 */
[----:B------:R-:W2:Y:S11]  /*1b1c0*/  LDL.LU R20, [R1+0xc0] ;  /* 0x0000c00001147983 */ /* 0x000eb60000300800 */
[----:B------:R-:W-:Y:S09]  /*1b1d0*/  @!UPT UIADD3 URZ, URZ, URZ, URZ ;  /* 0x0000003f3f3ff290 */ /* 0x000ff2000fffe03f */
[----:B------:R-:W-:Y:S04]  /*1b1e0*/  STL.64 [R1+0x40], R24 ;  /* 0x0000401801007387 */ /* 0x000fe80000100a00 */
[----:B------:R-:W-:Y:S04]  /*1b1f0*/  STL.64 [R1+0x48], R26 ;  /* 0x0000481a01007387 */ /* 0x000fe80000100a00 */
[----:B------:R-:W2:Y:S04]  /*1b200*/  LDL.LU R21, [R1+0xc4] ;  /* 0x0000c40001157983 */ /* 0x000ea80000300800 */
[----:B------:R-:W2:Y:S04]  /*1b210*/  LDL.LU R22, [R1+0xc8] ;  /* 0x0000c80001167983 */ /* 0x000ea80000300800 */
[----:B------:R-:W2:Y:S04]  /*1b220*/  LDL.LU R23, [R1+0xcc] ;  /* 0x0000cc0001177983 */ /* 0x000ea80000300800 */
[----:B----4-:R-:W0:Y:S04]  /*1b230*/  LDSM.16.MT88.4 R24, [R3+0x11000] ;  /* 0x011000000318783b */ /* 0x010e280000004200 */
[----:B0-----:R-:W-:Y:S04]  /*1b240*/  STL.64 [R1+0x2ba0], R26 ;  /* 0x002ba01a01007387 */ /* 0x001fe80000100a00 */
[----:B------:R0:W-:Y:S04]  /*1b250*/  STL.64 [R1+0x2b98], R24 ;  /* 0x002b981801007387 */ /* 0x0001e80000100a00 */
[----:B0-----:R-:W4:Y:S04]  /*1b260*/  LDL.LU R24, [R1+0x90] ;  /* 0x0000900001187983 */ /* 0x001f280000300800 */
[----:B------:R-:W4:Y:S04]  /*1b270*/  LDL.LU R25, [R1+0x94] ;  /* 0x0000940001197983 */ /* 0x000f280000300800 */
[----:B------:R-:W4:Y:S04]  /*1b280*/  LDL.LU R26, [R1+0x98] ;  /* 0x00009800011a7983 */ /* 0x000f280000300800 */
        /* <DEDUP_REMOVED lines=9> */
[----:B------:R-:W-:Y:S04]  /*1b320*/  STL [R1+0x2b80], R3 ;  /* 0x002b800301007387 */ /* 0x000fe80000100800 */
[----:B------:R0:W-:Y:S01]  /*1b330*/  LDSM.16.MT88.4 R20, [R3+0x11080] ;  /* 0x011080000314783b */ /* 0x0001e20000004200 */
[-C--:B--2---:R-:W-:Y:S03]  /*1b340*/  HMMA.16816.F32.BF16 R12, R8, R4.reuse, R12 ;  /* 0x00000004080c723c */ /* 0x084fe6000004180c */
[----:B------:R-:W3:Y:S04]  /*1b350*/  LDL.LU R8, [R1] ;  /* 0x0000000001087983 */ /* 0x000ee80000300800 */
[----:B------:R-:W-:Y:S01]  /*1b360*/  MOV R9, R0 ;  /* 0x0000000000097202 */ /* 0x000fe20000000f00 */
[----:B------:R-:W-:Y:S01]  /*1b370*/  IMAD.MOV.U32 R10, RZ, RZ, R7 ;  /* 0x000000ffff0a7224 */ /* 0x000fe200078e0007 */
[----:B------:R-:W-:Y:S11]  /*1b380*/  MOV R11, R6 ;  /* 0x00000006000b7202 */ /* 0x000ff60000000f00 */
[----:B------:R-:W-:Y:S03]  /*1b390*/  @!UPT UIADD3 URZ, URZ, URZ, URZ ;  /* 0x0000003f3f3ff290 */ /* 0x000fe6000fffe03f */
[----:B------:R-:W-:Y:S04]  /*1b3a0*/  STL.64 [R1+0x30], R12 ;  /* 0x0000300c01007387 */ /* 0x000fe80000100a00 */
[----:B------:R-:W-:Y:S04]  /*1b3b0*/  STL.64 [R1+0x38], R14 ;  /* 0x0000380e01007387 */ /* 0x000fe80000100a00 */
[----:B------:R-:W2:Y:S04]  /*1b3c0*/  LDL.LU R0, [R1+0x2bc8] ;  /* 0x002bc80001007983 */ /* 0x000ea80000300800 */
[----:B------:R-:W5:Y:S04]  /*1b3d0*/  LDL.LU R7, [R1+0x2bc4] ;  /* 0x002bc40001077983 */ /* 0x000f680000300800 */
[----:B------:R-:W2:Y:S04]  /*1b3e0*/  LDL.LU R6, [R1+0x2bc0] ;  /* 0x002bc00001067983 */ /* 0x000ea80000300800 */
[----:B------:R-:W-:Y:S01]  /*1b3f0*/  LDSM.16.MT88.4 R12, [R29+0x11000] ;  /* 0x011000001d0c783b */ /* 0x000fe20000004200 */
[----:B---3--:R-:W-:Y:S03]  /*1b400*/  HMMA.16816.F32.BF16 R8, R8, R4, R16 ;  /* 0x000000040808723c */ /* 0x008fe60000041810 */
[----:B------:R-:W4:Y:S04]  /*1b410*/  LDL.LU.64 R18, [R1+0x2bb8] ;  /* 0x002bb80001127983 */ /* 0x000f280000300a00 */
[----:B------:R-:W4:Y:S11]  /*1b420*/  LDL.LU.64 R16, [R1+0x2bb0] ;  /* 0x002bb00001107983 */ /* 0x000f360000300a00 */
[----:B------:R-:W-:Y:S05]  /*1b430*/  @!UPT UIADD3 URZ, URZ, URZ, URZ ;  /* 0x0000003f3f3ff290 */ /* 0x000fea000fffe03f */
[----:B------:R-:W-:Y:S01]  /*1b440*/  STL.64 [R1+0x20], R8 ;  /* 0x0000200801007387 */ /* 0x000fe20000100a00 */
[----:B0-----:R-:W-:-:S03]  /*1b450*/  IMAD.MOV.U32 R3, RZ, RZ, R10 ;  /* 0x000000ffff037224 */ /* 0x001fc600078e000a */
[----:B------:R-:W-:Y:S04]  /*1b460*/  STL [R1+0x2c], R11 ;  /* 0x00002c0b01007387 */ /* 0x000fe80000100800 */
[----:B------:R-:W0:Y:S04]  /*1b470*/  LDSM.16.MT88.4 R8, [R29+0x11080] ;  /* 0x011080001d08783b */ /* 0x000e280000004200 */
[----:B------:R-:W-:Y:S04]  /*1b480*/  STL [R1+0x2b84], R3 ;  /* 0x002b840301007387 */ /* 0x000fe80000100800 */
[----:B0-----:R-:W-:Y:S04]  /*1b490*/  STL [R1+0x2b8c], R11 ;  /* 0x002b8c0b01007387 */ /* 0x001fe80000100800 */
[----:B------:R-:W-:Y:S01]  /*1b4a0*/  STL [R1+0x2b88], R29 ;  /* 0x002b881d01007387 */ /* 0x000fe20000100800 */
[----:B----4-:R-:W-:Y:S03]  /*1b4b0*/  HMMA.16816.F32.BF16 R16, R16, R4, R24 ;  /* 0x000000041010723c */ /* 0x010fe60000041818 */
[----:B--2---:R-:W0:Y:S11]  /*1b4c0*/  LDSM.16.MT88.4 R24, [R0+0x11000] ;  /* 0x011000000018783b */ /* 0x004e360000004200 */
[----:B------:R-:W-:Y:S09]  /*1b4d0*/  @!UPT UIADD3 URZ, URZ, URZ, URZ ;  /* 0x0000003f3f3ff290 */ /* 0x000ff2000fffe03f */
[----:B------:R1:W-:Y:S01]  /*1b4e0*/  STL.64 [R1], R16 ;  /* 0x0000001001007387 */ /* 0x0003e20000100a00 */
[----:B------:R-:W-:-:S03]  /*1b4f0*/  MOV R4, R19 ;  /* 0x0000001300047202 */ /* 0x000fc60000000f00 */
[----:B------:R2:W-:Y:S01]  /*1b500*/  STL [R1+0x8], R18 ;  /* 0x0000081201007387 */ /* 0x0005e20000100800 */
[----:B-1----:R-:W-:Y:S01]  /*1b510*/  IMAD.MOV.U32 R16, RZ, RZ, R6 ;  /* 0x000000ffff107224 */ /* 0x002fe200078e0006 */
[----:B-----5:R-:W-:Y:S02]  /*1b520*/  MOV R17, R7 ;  /* 0x0000000700117202 */ /* 0x020fe40000000f00 */
[----:B------:R-:W3:Y:S04]  /*1b530*/  LDL.LU R6, [R1+0x2bac] ;  /* 0x002bac0001067983 */ /* 0x000ee80000300800 */
[----:B------:R-:W3:Y:S01]  /*1b540*/  LDL.LU R7, [R1+0x2ba8] ;  /* 0x002ba80001077983 */ /* 0x000ee20000300800 */
[----:B0-----:R-:W-:Y:S01]  /*1b550*/  IMAD.MOV.U32 R3, RZ, RZ, R26 ;  /* 0x000000ffff037224 */ /* 0x001fe200078e001a */
[----:B------:R-:W-:-:S02]  /*1b560*/  MOV R5, R27 ;  /* 0x0000001b00057202 */ /* 0x000fc40000000f00 */
[----:B--2---:R-:W3:Y:S01]  /*1b570*/  LDL.LU R18, [R1+0x88] ;  /* 0x0000880001127983 */ /* 0x004ee20000300800 */
[----:B------:R-:W-:Y:S01]  /*1b580*/  IMAD.MOV.U32 R11, RZ, RZ, R24 ;  /* 0x000000ffff0b7224 */ /* 0x000fe200078e0018 */
[----:B------:R-:W-:Y:S02]  /*1b590*/  MOV R29, R25 ;  /* 0x00000019001d7202 */ /* 0x000fe40000000f00 */
[----:B------:R-:W3:Y:S04]  /*1b5a0*/  LDL.LU R19, [R1+0x8c] ;  /* 0x00008c0001137983 */ /* 0x000ee80000300800 */
[----:B------:R-:W3:Y:S04]  /*1b5b0*/  LDL.LU.64 R26, [R1+0x2ba0] ;  /* 0x002ba000011a7983 */ /* 0x000ee80000300a00 */
[----:B------:R-:W3:Y:S02]  /*1b5c0*/  LDL.LU.64 R24, [R1+0x2b98] ;  /* 0x002b980001187983 */ /* 0x000ee40000300a00 */
[----:B---3--:R-:W-:Y:S02]  /*1b5d0*/  HMMA.16816.F32.BF16 R16, R24, R6, R16 ;  /* 0x000000061810723c */ /* 0x008fe40000041810 */
[----:B------:R-:W2:Y:S11]  /*1b5e0*/  LDL.LU R24, [R1+0x60] ;  /* 0x0000600001187983 */ /* 0x000eb60000300800 */
[----:B------:R-:W-:Y:S10]  /*1b5f0*/  @!UPT UIADD3 URZ, URZ, URZ, URZ ;  /* 0x0000003f3f3ff290 */ /* 0x000ff4000fffe03f */
[----:B------:R-:W-:Y:S04]  /*1b600*/  STL.64 [R1+0x80], R16 ;  /* 0x0000801001007387 */ /* 0x000fe80000100a00 */
[----:B------:R-:W-:Y:S04]  /*1b610*/  STL.64 [R1+0x88], R18 ;  /* 0x0000881201007387 */ /* 0x000fe80000100a00 */
[----:B------:R-:W0:Y:S01]  /*1b620*/  LDSM.16.MT88.4 R16, [R0+0x11080] ;  /* 0x011080000010783b */ /* 0x000e220000004200 */
[----:B------:R-:W-:-:S03]  /*1b630*/  IMAD.MOV.U32 R26, RZ, RZ, R28 ;  /* 0x000000ffff1a7224 */ /* 0x000fc600078e001c */
[----:B------:R-:W2:Y:S04]  /*1b640*/  LDL.LU R25, [R1+0x64] ;  /* 0x0000640001197983 */ /* 0x000ea80000300800 */
[----:B------:R-:W3:Y:S04]  /*1b650*/  LDL.LU R28, [R1+0x2b90] ;  /* 0x002b9000011c7983 */ /* 0x000ee80000300800 */
[----:B------:R-:W2:Y:S04]  /*1b660*/  LDL.LU R27, [R1+0x6c] ;  /* 0x00006c00011b7983 */ /* 0x000ea80000300800 */
[----:B0-----:R-:W-:Y:S04]  /*1b670*/  STL.64 [R1+0x2b68], R18 ;  /* 0x002b681201007387 */ /* 0x001fe80000100a00 */
[----:B------:R0:W-:Y:S04]  /*1b680*/  STL.64 [R1+0x2b60], R16 ;  /* 0x002b601001007387 */ /* 0x0001e80000100a00 */
[----:B0-----:R-:W4:Y:S04]  /*1b690*/  LDL.LU R16, [R1+0x70] ;  /* 0x0000700001107983 */ /* 0x001f280000300800 */
[----:B------:R-:W4:Y:S04]  /*1b6a0*/  LDL.LU R17, [R1+0x74] ;  /* 0x0000740001117983 */ /* 0x000f280000300800 */
[----:B------:R-:W4:Y:S01]  /*1b6b0*/  LDL.LU R18, [R1+0x78] ;  /* 0x0000780001127983 */ /* 0x000f220000300800 */
[----:B---3--:R-:W-:-:S07]  /*1b6c0*/  MOV R19, R28 ;  /* 0x0000001c00137202 */ /* 0x008fce0000000f00 */
[----:B----4-:R-:W-:Y:S11]  /*1b6d0*/  HMMA.16816.F32.BF16 R20, R20, R6, R16 ;  /* 0x000000061414723c */ /* 0x010ff60000041810 */
[----:B------:R-:W-:Y:S11]  /*1b6e0*/  @!UPT UIADD3 URZ, URZ, URZ, URZ ;  /* 0x0000003f3f3ff290 */ /* 0x000ff6000fffe03f */
[----:B------:R-:W-:Y:S01]  /*1b6f0*/  @!UPT UIADD3 URZ, URZ, URZ, URZ ;  /* 0x0000003f3f3ff290 */ /* 0x000fe2000fffe03f */
[----:B------:R-:W-:Y:S01]  /*1b700*/  STL.64 [R1+0xb0], R20 ;  /* 0x0000b01401007387 */ /* 0x000fe20000100a00 */
[----:B------:R-:W-:-:S03]  /*1b710*/  IMAD.MOV.U32 R28, RZ, RZ, R23 ;  /* 0x000000ffff1c7224 */ /* 0x000fc600078e0017 */
[----:B------:R-:W-:Y:S04]  /*1b720*/  STL [R1+0xb8], R22 ;  /* 0x0000b81601007387 */ /* 0x000fe80000100800 */
[----:B------:R-:W0:Y:S01]  /*1b730*/  LDSM.16.MT88.4 R20, [R2+0x11000] ;  /* 0x011000000214783b */ /* 0x000e220000004200 */
[----:B------:R-:W-:Y:S01]  /*1b740*/  MOV R16, R11 ;  /* 0x0000000b00107202 */ /* 0x000fe20000000f00 */
[----:B------:R-:W-:Y:S01]  /*1b750*/  IMAD.MOV.U32 R17, RZ, RZ, R29 ;  /* 0x000000ffff117224 */ /* 0x000fe200078e001d */
[----:B------:R-:W-:Y:S01]  /*1b760*/  MOV R18, R3 ;  /* 0x0000000300127202 */ /* 0x000fe20000000f00 */
[----:B------:R-:W3:Y:S04]  /*1b770*/  LDL.LU R11, [R1+0x2b8c] ;  /* 0x002b8c00010b7983 */ /* 0x000ee80000300800 */
[----:B------:R-:W4:Y:S04]  /*1b780*/  LDL.LU R29, [R1+0x2b88] ;  /* 0x002b8800011d7983 */ /* 0x000f280000300800 */
[----:B------:R-:W5:Y:S04]  /*1b790*/  LDL.LU R3, [R1+0x2b84] ;  /* 0x002b840001037983 */ /* 0x000f680000300800 */
[----:B------:R-:W-:Y:S04]  /*1b7a0*/  STL [R1+0x2b18], R28 ;  /* 0x002b181c01007387 */ /* 0x000fe80000100800 */
[----:B0-----:R-:W-:Y:S04]  /*1b7b0*/  STL.64 [R1+0x2b58], R22 ;  /* 0x002b581601007387 */ /* 0x001fe80000100a00 */
[----:B------:R2:W-:Y:S02]  /*1b7c0*/  STL.64 [R1+0x2b50], R20 ;  /* 0x002b501401007387 */ /* 0x0005e40000100a00 */
[----:B--2---:R-:W-:Y:S02]  /*1b7d0*/  HMMA.16816.F32.BF16 R20, R12, R6, R24 ;  /* 0x000000060c14723c */ /* 0x004fe40000041818 */
[----:B------:R-:W3:Y:S04]  /*1b7e0*/  LDL.LU R12, [R1+0x40] ;  /* 0x00004000010c7983 */ /* 0x000ee80000300800 */
[----:B------:R-:W0:Y:S11]  /*1b7f0*/  LDSM.16.MT88.4 R24, [R2+0x11080] ;  /* 0x011080000218783b */ /* 0x000e360000004200 */
[----:B------:R-:W-:Y:S06]  /*1b800*/  @!UPT UIADD3 URZ, URZ, URZ, URZ ;  /* 0x0000003f3f3ff290 */ /* 0x000fec000fffe03f */
[----:B------:R1:W-:Y:S04]  /*1b810*/  STL.64 [R1+0x60], R20 ;  /* 0x0000601401007387 */ /* 0x0003e80000100a00 */
[----:B------:R2:W-:Y:S04]  /*1b820*/  STL.64 [R1+0x68], R22 ;  /* 0x0000681601007387 */ /* 0x0005e80000100a00 */
[----:B------:R-:W3:Y:S04]  /*1b830*/  LDL.LU R13, [R1+0x44] ;  /* 0x00004400010d7983 */ /* 0x000ee80000300800 */
[----:B------:R-:W3:Y:S04]  /*1b840*/  LDL.LU R14, [R1+0x48] ;  /* 0x00004800010e7983 */ /* 0x000ee80000300800 */
[----:B------:R-:W3:Y:S04]  /*1b850*/  LDL.LU R15, [R1+0x4c] ;  /* 0x00004c00010f7983 */ /* 0x000ee80000300800 */
[----:B-1----:R-:W3:Y:S04]  /*1b860*/  LDL.LU R20, [R1+0x30] ;  /* 0x0000300001147983 */ /* 0x002ee80000300800 */
[----:B------:R-:W3:Y:S04]  /*1b870*/  LDL.LU R21, [R1+0x34] ;  /* 0x0000340001157983 */ /* 0x000ee80000300800 */
[----:B--2---:R-:W2:Y:S04]  /*1b880*/  LDL.LU R22, [R1+0x38] ;  /* 0x0000380001167983 */ /* 0x004ea80000300800 */
[----:B------:R-:W2:Y:S01]  /*1b890*/  LDL.LU R23, [R1+0x3c] ;  /* 0x00003c0001177983 */ /* 0x000ea20000300800 */
[----:B------:R-:W-:-:S03]  /*1b8a0*/  IMAD.MOV.U32 R19, RZ, RZ, R5 ;  /* 0x000000ffff137224 */ /* 0x000fc600078e0005 */
[----:B------:R-:W1:Y:S04]  /*1b8b0*/  S2R R5, SR_TID.X ;  /* 0x0000000000057919 */ /* 0x000e680000002100 */
[----:B--2---:R-:W-:Y:S04]  /*1b8c0*/  STL.64 [R1+0x2b78], R22 ;  /* 0x002b781601007387 */ /* 0x004fe80000100a00 */
[----:B---3--:R2:W-:Y:S04]  /*1b8d0*/  STL.64 [R1+0x2b70], R20 ;  /* 0x002b701401007387 */ /* 0x0085e80000100a00 */
[----:B--2---:R-:W2:Y:S04]  /*1b8e0*/  LDL.LU R20, [R1+0x50] ;  /* 0x0000500001147983 */ /* 0x004ea80000300800 */
[----:B------:R-:W2:Y:S04]  /*1b8f0*/  LDL.LU R21, [R1+0x54] ;  /* 0x0000540001157983 */ /* 0x000ea80000300800 */
[----:B------:R-:W2:Y:S04]  /*1b900*/  LDL.LU R22, [R1+0x58] ;  /* 0x0000580001167983 */ /* 0x000ea80000300800 */
[----:B------:R-:W2:Y:S04]  /*1b910*/  LDL.LU R23, [R1+0x5c] ;  /* 0x00005c0001177983 */ /* 0x000ea80000300800 */
[----:B0-----:R5:W-:Y:S04]  /*1b920*/  STL.64 [R1+0x2b48], R26 ;  /* 0x002b481a01007387 */ /* 0x001be80000100a00 */
[----:B------:R0:W-:Y:S01]  /*1b930*/  STL.64 [R1+0x2b40], R24 ;  /* 0x002b401801007387 */ /* 0x0001e20000100a00 */
[----:B-----5:R-:W-:-:S03]  /*1b940*/  MOV R26, R3 ;  /* 0x00000003001a7202 */ /* 0x020fc60000000f00 */
[----:B0-----:R-:W3:Y:S04]  /*1b950*/  LDL.LU R24, [R1+0x20] ;  /* 0x0000200001187983 */ /* 0x001ee80000300800 */
[----:B------:R-:W3:Y:S04]  /*1b960*/  LDL.LU R25, [R1+0x24] ;  /* 0x0000240001197983 */ /* 0x000ee80000300800 */
[----:B------:R-:W5:Y:S01]  /*1b970*/  LDL.LU R3, [R1+0x2b80] ;  /* 0x002b800001037983 */ /* 0x000f620000300800 */
[----:B------:R-:W-:Y:S03]  /*1b980*/  HMMA.16816.F32.BF16 R8, R8, R6, R12 ;  /* 0x000000060808723c */ /* 0x000fe6000004180c */
[----:B------:R-:W3:Y:S04]  /*1b990*/  LDL.LU R27, [R1+0x2c] ;  /* 0x00002c00011b7983 */ /* 0x000ee80000300800 */
[----:B------:R0:W-:Y:S04]  /*1b9a0*/  STL [R1+0x2b1c], R2 ;  /* 0x002b1c0201007387 */ /* 0x0001e80000100800 */
[----:B0-----:R-:W0:Y:S11]  /*1b9b0*/  S2R R2, SR_TID.X ;  /* 0x0000000000027919 */ /* 0x001e360000002100 */
[----:B------:R-:W-:Y:S02]  /*1b9c0*/  @!UPT UIADD3 URZ, URZ, URZ, URZ ;  /* 0x0000003f3f3ff290 */ /* 0x000fe4000fffe03f */
[----:B------:R-:W-:Y:S01]  /*1b9d0*/  IMAD.MOV.U32 R28, RZ, RZ, R11 ;  /* 0x000000ffff1c7224 */ /* 0x000fe200078e000b */
[----:B-1----:R-:W-:Y:S01]  /*1b9e0*/  LOP3.LUT R11, R5, 0x7, RZ, 0xc0, !PT ;  /* 0x00000007050b7812 */ /* 0x002fe200078ec0ff */
[----:B------:R-:W-:Y:S04]  /*1b9f0*/  STL.64 [R1+0xa0], R8 ;  /* 0x0000a00801007387 */ /* 0x000fe80000100a00 */
[----:B------:R1:W-:Y:S02]  /*1ba00*/  STL [R1+0xa8], R10 ;  /* 0x0000a80a01007387 */ /* 0x0003e40000100800 */
[----:B-1----:R-:W-:Y:S02]  /*1ba10*/  SHF.L.U32 R10, R11, 0x4, RZ ;  /* 0x000000040b0a7819 */ /* 0x002fe400000006ff */
[C---:B0-----:R-:W-:Y:S01]  /*1ba20*/  LOP3.LUT R5, R2.reuse, 0xe0, RZ, 0xc0, !PT ;  /* 0x000000e002057812 */ /* 0x041fe200078ec0ff */
[----:B------:R-:W-:-:S03]  /*1ba30*/  IMAD.SHL.U32 R11, R2, 0x2, RZ ;  /* 0x00000002020b7824 */ /* 0x000fc600078e00ff */
[----:B------:R-:W-:Y:S02]  /*1ba40*/  LEA R5, R5, R10, 0x8 ;  /* 0x0000000a05057211 */ /* 0x000fe400078e40ff */
[----:B------:R-:W-:Y:S02]  /*1ba50*/  LOP3.LUT R2, R2, 0x7, RZ, 0xc0, !PT ;  /* 0x0000000702027812 */ /* 0x000fe400078ec0ff */
[----:B------:R-:W-:-:S05]  /*1ba60*/  LOP3.LUT R5, R5, 0x30, R11, 0x78, !PT ;  /* 0x0000003005057812 */ /* 0x000fca00078e780b */
[----:B------:R-:W-:-:S05]  /*1ba70*/  IMAD R5, R2, 0x400, R5 ;  /* 0x0000040002057824 */ /* 0x000fca00078e0205 */
[----:B------:R-:W-:-:S05]  /*1ba80*/  LOP3.LUT R5, R5, 0x40, RZ, 0x3c, !PT ;  /* 0x0000004005057812 */ /* 0x000fca00078e3cff */
[----:B------:R-:W-:Y:S04]  /*1ba90*/  LDSM.16.M88.4 R8, [R5+0x20200] ;  /* 0x020200000508783b */ /* 0x000fe80000000200 */
[----:B------:R-:W-:Y:S01]  /*1baa0*/  STL [R1+0x2b20], R28 ;  /* 0x002b201c01007387 */ /* 0x000fe20000100800 */
[----:B--2---:R-:W-:Y:S03]  /*1bab0*/  HMMA.16816.F32.BF16 R16, R16, R6, R20 ;  /* 0x000000061010723c */ /* 0x004fe60000041814 */
[----:B-----5:R-:W0:Y:S11]  /*1bac0*/  LDSM.16.MT88.4 R12, [R3+0x12000] ;  /* 0x01200000030c783b */ /* 0x020e360000004200 */
[----:B------:R-:W-:Y:S10]  /*1bad0*/  @!UPT UIADD3 URZ, URZ, URZ, URZ ;  /* 0x0000003f3f3ff290 */ /* 0x000ff4000fffe03f */
[----:B------:R-:W-:Y:S01]  /*1bae0*/  IMAD.MOV.U32 R2, RZ, RZ, R17 ;  /* 0x000000ffff027224 */ /* 0x000fe200078e0011 */
[----:B0-----:R-:W-:Y:S04]  /*1baf0*/  STL.64 [R1+0x2b38], R14 ;  /* 0x002b380e01007387 */ /* 0x001fe80000100a00 */
[----:B------:R0:W-:Y:S04]  /*1bb00*/  STL.64 [R1+0x2b30], R12 ;  /* 0x002b300c01007387 */ /* 0x0001e80000100a00 */
[----:B0-----:R-:W2:Y:S04]  /*1bb10*/  LDL.LU R12, [R1] ;  /* 0x00000000010c7983 */ /* 0x001ea80000300800 */
[----:B------:R-:W2:Y:S04]  /*1bb20*/  LDL.LU R13, [R1+0x4] ;  /* 0x00000400010d7983 */ /* 0x000ea80000300800 */
[----:B------:R-:W2:Y:S04]  /*1bb30*/  LDL.LU R14, [R1+0x8] ;  /* 0x00000800010e7983 */ /* 0x000ea80000300800 */
[----:B------:R0:W-:Y:S04]  /*1bb40*/  STL [R1+0x2a70], R10 ;  /* 0x002a700a01007387 */ /* 0x0001e80000100800 */
[----:B------:R1:W-:Y:S04]  /*1bb50*/  STL [R1+0x2a6c], R11 ;  /* 0x002a6c0b01007387 */ /* 0x0003e80000100800 */
[----:B------:R-:W5:Y:S01]  /*1bb60*/  LDL.LU.64 R22, [R1+0x2b78] ;  /* 0x002b780001167983 */ /* 0x000f620000300a00 */
[----:B0-----:R-:W-:-:S03]  /*1bb70*/  IMAD.MOV.U32 R10, RZ, RZ, R19 ;  /* 0x000000ffff0a7224 */ /* 0x001fc600078e0013 */
[----:B------:R-:W5:Y:S01]  /*1bb80*/  LDL.LU.64 R20, [R1+0x2b70] ;  /* 0x002b700001147983 */ /* 0x000f620000300a00 */
[----:B-1----:R-:W-:-:S03]  /*1bb90*/  MOV R11, R18 ;  /* 0x00000012000b7202 */ /* 0x002fc60000000f00 */
[----:B------:R-:W-:Y:S04]  /*1bba0*/  STL [R1+0xc0], R16 ;  /* 0x0000c01001007387 */ /* 0x000fe80000100800 */
[----:B------:R-:W0:Y:S04]  /*1bbb0*/  LDSM.16.MT88.4 R16, [R3+0x12080] ;  /* 0x012080000310783b */ /* 0x000e280000004200 */
[----:B------:R-:W-:Y:S04]  /*1bbc0*/  STL [R1+0x2b2c], R10 ;  /* 0x002b2c0a01007387 */ /* 0x000fe80000100800 */
[----:B------:R-:W-:Y:S04]  /*1bbd0*/  STL [R1+0x2b28], R11 ;  /* 0x002b280b01007387 */ /* 0x000fe80000100800 */
[----:B------:R-:W-:Y:S04]  /*1bbe0*/  STL [R1+0x2b24], R2 ;  /* 0x002b240201007387 */ /* 0x000fe80000100800 */
[----:B0-----:R-:W-:Y:S01]  /*1bbf0*/  STL.64 [R1+0x10], R16 ;  /* 0x0000101001007387 */ /* 0x001fe20000100a00 */
[----:B------:R-:W-:-:S03]  /*1bc00*/  MOV R28, R19 ;  /* 0x00000013001c7202 */ /* 0x000fc60000000f00 */
[----:B------:R0:W-:Y:S04]  /*1bc10*/  STL [R1+0x18], R18 ;  /* 0x0000181201007387 */ /* 0x0001e80000100800 */
[----:B0-----:R-:W5:Y:S04]  /*1bc20*/  LDL.LU.64 R18, [R1+0x2b68] ;  /* 0x002b680001127983 */ /* 0x001f680000300a00 */
[----:B------:R-:W5:Y:S02]  /*1bc30*/  LDL.LU.64 R16, [R1+0x2b60] ;  /* 0x002b600001107983 */ /* 0x000f640000300a00 */
[-C--:B-----5:R-:W-:Y:S02]  /*1bc40*/  HMMA.16816.F32.BF16 R16, R16, R6.reuse, R20 ;  /* 0x000000061010723c */ /* 0x0a0fe40000041814 */
[----:B----4-:R-:W0:Y:S11]  /*1bc50*/  LDSM.16.MT88.4 R20, [R29+0x12000] ;  /* 0x012000001d14783b */ /* 0x010e360000004200 */
[----:B------:R-:W-:Y:S10]  /*1bc60*/  @!UPT UIADD3 URZ, URZ, URZ, URZ ;  /* 0x0000003f3f3ff290 */ /* 0x000ff4000fffe03f */
[----:B------:R1:W-:Y:S01]  /*1bc70*/  STL [R1+0x90], R16 ;  /* 0x0000901001007387 */ /* 0x0003e20000100800 */
[----:B------:R-:W-:Y:S01]  /*1bc80*/  IMAD.MOV.U32 R10, RZ, RZ, R17 ;  /* 0x000000ffff0a7224 */ /* 0x000fe200078e0011 */
[----:B------:R-:W-:Y:S01]  /*1bc90*/  MOV R11, R18 ;  /* 0x00000012000b7202 */ /* 0x000fe20000000f00 */
[----:B------:R-:W-:Y:S01]  /*1bca0*/  IMAD.MOV.U32 R2, RZ, RZ, R19 ;  /* 0x000000ffff027224 */ /* 0x000fe200078e0013 */
[----:B0-----:R-:W-:Y:S01]  /*1bcb0*/  MOV R17, R22 ;  /* 0x0000001600117202 */ /* 0x001fe20000000f00 */
[----:B-1----:R-:W-:Y:S01]  /*1bcc0*/  IMAD.MOV.U32 R16, RZ, RZ, R23 ;  /* 0x000000ffff107224 */ /* 0x002fe200078e0017 */
[----:B------:R-:W-:Y:S01]  /*1bcd0*/  MOV R19, R20 ;  /* 0x0000001400137202 */ /* 0x000fe20000000f00 */
[----:B------:R-:W-:Y:S01]  /*1bce0*/  IMAD.MOV.U32 R18, RZ, RZ, R21 ;  /* 0x000000ffff127224 */ /* 0x000fe200078e0015 */
[----:B------:R-:W3:Y:S04]  /*1bcf0*/  LDL.LU.64 R22, [R1+0x2b58] ;  /* 0x002b580001167983 */ /* 0x000ee80000300a00 */
[----:B------:R-:W3:Y:S02]  /*1bd00*/  LDL.LU.64 R20, [R1+0x2b50] ;  /* 0x002b500001147983 */ /* 0x000ee40000300a00 */
[----:B---3--:R-:W-:Y:S02]  /*1bd10*/  HMMA.16816.F32.BF16 R20, R20, R6, R24 ;  /* 0x000000061414723c */ /* 0x008fe40000041818 */
[----:B------:R-:W0:Y:S11]  /*1bd20*/  LDSM.16.MT88.4 R24, [R29+0x12080] ;  /* 0x012080001d18783b */ /* 0x000e360000004200 */
[----:B------:R-:W-:Y:S10]  /*1bd30*/  @!UPT UIADD3 URZ, URZ, URZ, URZ ;  /* 0x0000003f3f3ff290 */ /* 0x000ff4000fffe03f */
[----:B------:R0:W-:Y:S04]  /*1bd40*/  STL.64 [R1+0x70], R20 ;  /* 0x0000701401007387 */ /* 0x0001e80000100a00 */
[----:B------:R1:W-:Y:S01]  /*1bd50*/  STL.64 [R1+0x78], R22 ;  /* 0x0000781601007387 */ /* 0x0003e20000100a00 */
[----:B0-----:R-:W-:Y:S01]  /*1bd60*/  MOV R21, R26 ;  /* 0x0000001a00157202 */ /* 0x001fe20000000f00 */
[----:B------:R-:W-:Y:S01]  /*1bd70*/  IMAD.MOV.U32 R20, RZ, RZ, R27 ;  /* 0x000000ffff147224 */ /* 0x000fe200078e001b */
[----:B-1----:R-:W-:Y:S01]  /*1bd80*/  MOV R23, R24 ;  /* 0x0000001800177202 */ /* 0x002fe20000000f00 */
[----:B------:R-:W-:Y:S01]  /*1bd90*/  IMAD.MOV.U32 R22, RZ, RZ, R25 ;  /* 0x000000ffff167224 */ /* 0x000fe200078e0019 */
[----:B------:R-:W2:Y:S04]  /*1bda0*/  LDL.LU.64 R26, [R1+0x2b48] ;  /* 0x002b4800011a7983 */ /* 0x000ea80000300a00 */
[----:B------:R-:W2:Y:S01]  /*1bdb0*/  LDL.LU.64 R24, [R1+0x2b40] ;  /* 0x002b400001187983 */ /* 0x000ea20000300a00 */
[----:B------:R-:W-:-:S07]  /*1bdc0*/  MOV R15, R4 ;  /* 0x00000004000f7202 */ /* 0x000fce0000000f00 */
[----:B--2---:R-:W-:Y:S01]  /*1bdd0*/  HMMA.16816.F32.BF16 R4, R24, R6, R12 ;  /* 0x000000061804723c */ /* 0x004fe2000004180c */
[----:B------:R-:W0:Y:S11]  /*1bde0*/  LDSM.16.MT88.4 R12, [R0+0x12000] ;  /* 0x01200000000c783b */ /* 0x000e360000004200 */
[----:B------:R-:W-:Y:S11]  /*1bdf0*/  @!UPT UIADD3 URZ, URZ, URZ, URZ ;  /* 0x0000003f3f3ff290 */ /* 0x000ff6000fffe03f */
[----:B------:R-:W-:Y:S04]  /*1be00*/  STL.64 [R1+0x2aa0], R6 ;  /* 0x002aa00601007387 */ /* 0x000fe80000100a00 */
[----:B------:R1:W-:Y:S04]  /*1be10*/  STL.64 [R1+0x2a98], R4 ;  /* 0x002a980401007387 */ /* 0x0003e80000100a00 */
[----:B-1----:R-:W2:Y:S01]  /*1be20*/  LDL.LU R4, [R1+0x80] ;  /* 0x0000800001047983 */ /* 0x002ea20000300800 */
[----:B0-----:R-:W-:-:S03]  /*1be30*/  MOV R25, R14 ;  /* 0x0000000e00197202 */ /* 0x001fc60000000f00 */
[----:B------:R-:W2:Y:S01]  /*1be40*/  LDL.LU R5, [R1+0x84] ;  /* 0x0000840001057983 */ /* 0x000ea20000300800 */
[----:B------:R-:W-:Y:S01]  /*1be50*/  IMAD.MOV.U32 R24, RZ, RZ, R15 ;  /* 0x000000ffff187224 */ /* 0x000fe200078e000f */
[----:B------:R-:W-:Y:S02]  /*1be60*/  MOV R27, R12 ;  /* 0x0000000c001b7202 */ /* 0x000fe40000000f00 */
[----:B------:R-:W2:Y:S01]  /*1be70*/  LDL.LU R6, [R1+0x88] ;  /* 0x0000880001067983 */ /* 0x000ea20000300800 */
[----:B------:R-:W-:-:S03]  /*1be80*/  IMAD.MOV.U32 R26, RZ, RZ, R13 ;  /* 0x000000ffff1a7224 */ /* 0x000fc600078e000d */
[----:B------:R-:W2:Y:S04]  /*1be90*/  LDL.LU R7, [R1+0x8c] ;  /* 0x00008c0001077983 */ /* 0x000ea80000300800 */
[----:B------:R-:W2:Y:S04]  /*1bea0*/  LDL.LU.64 R14, [R1+0x2b38] ;  /* 0x002b3800010e7983 */ /* 0x000ea80000300a00 */
[----:B------:R-:W2:Y:S02]  /*1beb0*/  LDL.LU.64 R12, [R1+0x2b30] ;  /* 0x002b3000010c7983 */ /* 0x000ea40000300a00 */
[----:B--2---:R-:W-:Y:S02]  /*1bec0*/  HMMA.16816.F32.BF16 R12, R12, R8, R4 ;  /* 0x000000080c0c723c */ /* 0x004fe40000041804 */
[----:B------:R-:W2:Y:S05]  /*1bed0*/  LDL.LU R4, [R1+0x90] ;  /* 0x0000900001047983 */ /* 0x000eaa0000300800 */
[----:B------:R-:W-:Y:S01]  /*1bee0*/  IMAD.MOV.U32 R6, RZ, RZ, R11 ;  /* 0x000000ffff067224 */ /* 0x000fe200078e000b */
[----:B------:R-:W-:-:S02]  /*1bef0*/  MOV R7, R2 ;  /* 0x0000000200077202 */ /* 0x000fc40000000f00 */
[----:B------:R-:W-:Y:S02]  /*1bf00*/  MOV R5, R10 ;  /* 0x0000000a00057202 */ /* 0x000fe40000000f00 */
[----:B------:R-:W3:Y:S04]  /*1bf10*/  LDL.LU R10, [R1+0x2b2c] ;  /* 0x002b2c00010a7983 */ /* 0x000ee80000300800 */
[----:B------:R-:W4:Y:S04]  /*1bf20*/  LDL.LU R11, [R1+0x2b28] ;  /* 0x002b2800010b7983 */ /* 0x000f280000300800 */
[----:B------:R-:W5:Y:S04]  /*1bf30*/  LDL.LU R2, [R1+0x2b24] ;  /* 0x002b240001027983 */ /* 0x000f680000300800 */
[----:B------:R0:W-:Y:S02]  /*1bf40*/  STL.64 [R1+0x2ab0], R6 ;  /* 0x002ab00601007387 */ /* 0x0001e40000100a00 */
[----:B0-----:R-:W-:Y:S01]  /*1bf50*/  IMAD.MOV.U32 R6, RZ, RZ, R25 ;  /* 0x000000ffff067224 */ /* 0x001fe200078e0019 */
[----:B------:R-:W-:Y:S01]  /*1bf60*/  MOV R7, R24 ;  /* 0x0000001800077202 */ /* 0x000fe20000000f00 */
[----:B--2---:R0:W-:Y:S04]  /*1bf70*/  STL.64 [R1+0x2aa8], R4 ;  /* 0x002aa80401007387 */ /* 0x0041e80000100a00 */
[----:B------:R1:W-:Y:S01]  /*1bf80*/  STL.64 [R1+0x2ac0], R6 ;  /* 0x002ac00601007387 */ /* 0x0003e20000100a00 */
[----:B0-----:R-:W-:Y:S01]  /*1bf90*/  IMAD.MOV.U32 R4, RZ, RZ, R27 ;  /* 0x000000ffff047224 */ /* 0x001fe200078e001b */
[----:B------:R-:W-:Y:S01]  /*1bfa0*/  MOV R5, R26 ;  /* 0x0000001a00057202 */ /* 0x000fe20000000f00 */
[----:B-1----:R-:W-:Y:S01]  /*1bfb0*/  IMAD.MOV.U32 R6, RZ, RZ, R21 ;  /* 0x000000ffff067224 */ /* 0x002fe200078e0015 */
[----:B------:R-:W-:-:S03]  /*1bfc0*/  MOV R7, R20 ;  /* 0x0000001400077202 */ /* 0x000fc60000000f00 */
[----:B------:R0:W-:Y:S04]  /*1bfd0*/  STL.64 [R1+0x2ab8], R4 ;  /* 0x002ab80401007387 */ /* 0x0001e80000100a00 */
        /* <DEDUP_REMOVED lines=8> */
[----:B------:R-:W-:Y:S02]  /*1c060*/  MOV R5, R18 ;  /* 0x0000001200057202 */ /* 0x000fe40000000f00 */
[----:B------:R-:W-:Y:S01]  /*1c070*/  LDSM.16.MT88.4 R16, [R0+0x12080] ;  /* 0x012080000010783b */ /* 0x000fe20000004200 */
[----:B-1----:R-:W-:-:S03]  /*1c080*/  IMAD.MOV.U32 R7, RZ, RZ, R28 ;  /* 0x000000ffff077224 */ /* 0x002fc600078e001c */
[----:B------:R0:W-:Y:S04]  /*1c090*/  STL.64 [R1+0x2af8], R4 ;  /* 0x002af80401007387 */ /* 0x0001e80000100a00 */
[----:B0-----:R-:W2:Y:S04]  /*1c0a0*/  LDL.LU R4, [R1+0x10] ;  /* 0x0000100001047983 */ /* 0x001ea80000300800 */
[----:B------:R-:W2:Y:S04]  /*1c0b0*/  LDL.LU R5, [R1+0x14] ;  /* 0x0000140001057983 */ /* 0x000ea80000300800 */
[----:B------:R-:W2:Y:S04]  /*1c0c0*/  LDL.LU R6, [R1+0x18] ;  /* 0x0000180001067983 */ /* 0x000ea80000300800 */
[----:B------:R-:W2:Y:S04]  /*1c0d0*/  LDL.LU R28, [R1+0x2b20] ;  /* 0x002b2000011c7983 */ /* 0x000ea80000300800 */
[----:B------:R0:W-:Y:S04]  /*1c0e0*/  STL [R1+0x2a80], R12 ;  /* 0x002a800c01007387 */ /* 0x0001e80000100800 */
[----:B------:R5:W-:Y:S04]  /*1c0f0*/  STL [R1+0x2a7c], R13 ;  /* 0x002a7c0d01007387 */ /* 0x000be80000100800 */
[----:B------:R4:W-:Y:S04]  /*1c100*/  STL [R1+0x2a78], R14 ;  /* 0x002a780e01007387 */ /* 0x0009e80000100800 */
[----:B------:R3:W-:Y:S04]  /*1c110*/  STL [R1+0x2a74], R15 ;  /* 0x002a740f01007387 */ /* 0x0007e80000100800 */
[----:B0-----:R-:W2:Y:S01]  /*1c120*/  LDL.LU R12, [R1+0xc0] ;  /* 0x0000c000010c7983 */ /* 0x001ea20000300800 */
[----:B-----5:R-:W-:Y:S01]  /*1c130*/  MOV R13, R2 ;  /* 0x00000002000d7202 */ /* 0x020fe20000000f00 */
[----:B----4-:R-:W-:-:S02]  /*1c140*/  IMAD.MOV.U32 R14, RZ, RZ, R11 ;  /* 0x000000ffff0e7224 */ /* 0x010fc400078e000b */
[----:B------:R-:W4:Y:S01]  /*1c150*/  LDL.LU R2, [R1+0x2b1c] ;  /* 0x002b1c0001027983 */ /* 0x000f220000300800 */
[----:B---3--:R-:W-:-:S05]  /*1c160*/  MOV R15, R10 ;  /* 0x0000000a000f7202 */ /* 0x008fca0000000f00 */
[----:B------:R-:W-:Y:S04]  /*1c170*/  STL.64 [R1+0x2ad0], R14 ;  /* 0x002ad00e01007387 */ /* 0x000fe80000100a00 */
[----:B--2---:R0:W-:Y:S04]  /*1c180*/  STL.64 [R1+0x2ac8], R12 ;  /* 0x002ac80c01007387 */ /* 0x0041e80000100a00 */
[----:B----4-:R-:W-:Y:S04]  /*1c190*/  LDSM.16.MT88.4 R20, [R2+0x12000] ;  /* 0x012000000214783b */ /* 0x010fe80000004200 */
[----:B------:R-:W-:Y:S04]  /*1c1a0*/  LDSM.16.MT88.4 R24, [R2+0x12080] ;  /* 0x012080000218783b */ /* 0x000fe80000004200 */
[----:B0-----:R-:W2:Y:S04]  /*1c1b0*/  LDL.LU R12, [R1+0xa0] ;  /* 0x0000a000010c7983 */ /* 0x001ea80000300800 */
[----:B------:R-:W2:Y:S04]  /*1c1c0*/  LDL.LU R13, [R1+0xa4] ;  /* 0x0000a400010d7983 */ /* 0x000ea80000300800 */
[----:B------:R-:W3:Y:S01]  /*1c1d0*/  LDL.LU R14, [R1+0xa8] ;  /* 0x0000a800010e7983 */ /* 0x000ee20000300800 */
[----:B------:R-:W-:-:S03]  /*1c1e0*/  IMAD.MOV.U32 R15, RZ, RZ, R28 ;  /* 0x000000ffff0f7224 */ /* 0x000fc600078e001c */
[----:B------:R-:W4:Y:S04]  /*1c1f0*/  LDL.LU R28, [R1+0x2b18] ;  /* 0x002b1800011c7983 */ /* 0x000f280000300800 */
[----:B---3--:R-:W-:Y:S04]  /*1c200*/  STL.64 [R1+0x2af0], R14 ;  /* 0x002af00e01007387 */ /* 0x008fe80000100a00 */
[----:B--2---:R0:W-:Y:S04]  /*1c210*/  STL.64 [R1+0x2ae8], R12 ;  /* 0x002ae80c01007387 */ /* 0x0041e80000100a00 */
[----:B0-----:R-:W2:Y:S04]  /*1c220*/  LDL.LU R12, [R1+0x60] ;  /* 0x00006000010c7983 */ /* 0x001ea80000300800 */
[----:B------:R-:W2:Y:S04]  /*1c230*/  LDL.LU R13, [R1+0x64] ;  /* 0x00006400010d7983 */ /* 0x000ea80000300800 */
[----:B------:R-:W3:Y:S04]  /*1c240*/  LDL.LU R14, [R1+0x68] ;  /* 0x00006800010e7983 */ /* 0x000ee80000300800 */
[----:B------:R-:W3:Y:S04]  /*1c250*/  LDL.LU R15, [R1+0x6c] ;  /* 0x00006c00010f7983 */ /* 0x000ee80000300800 */
[----:B---3--:R-:W-:Y:S04]  /*1c260*/  STL.64 [R1+0x2b10], R14 ;  /* 0x002b100e01007387 */ /* 0x008fe80000100a00 */
[----:B--2---:R0:W-:Y:S04]  /*1c270*/  STL.64 [R1+0x2b08], R12 ;  /* 0x002b080c01007387 */ /* 0x0041e80000100a00 */
[----:B0-----:R-:W2:Y:S04]  /*1c280*/  LDL.LU R12, [R1+0xb0] ;  /* 0x0000b000010c7983 */ /* 0x001ea80000300800 */
[----:B------:R-:W2:Y:S04]  /*1c290*/  LDL.LU R13, [R1+0xb4] ;  /* 0x0000b400010d7983 */ /* 0x000ea80000300800 */
[----:B------:R-:W2:Y:S01]  /*1c2a0*/  LDL.LU R14, [R1+0xb8] ;  /* 0x0000b800010e7983 */ /* 0x000ea20000300800 */
[----:B----4-:R-:W-:-:S03]  /*1c2b0*/  MOV R15, R28 ;  /* 0x0000001c000f7202 */ /* 0x010fc60000000f00 */
[----:B------:R-:W-:Y:S04]  /*1c2c0*/  STL [R1+0x2a84], R0 ;  /* 0x002a840001007387 */ /* 0x000fe80000100800 */
[----:B------:R-:W-:Y:S01]  /*1c2d0*/  STL [R1+0x2a68], R2 ;  /* 0x002a680201007387 */ /* 0x000fe20000100800 */
[----:B--2---:R-:W-:Y:S03]  /*1c2e0*/  HMMA.16816.F32.BF16 R4, R4, R8, R12 ;  /* 0x000000080404723c */ /* 0x004fe6000004180c */
[----:B------:R-:W2:Y:S04]  /*1c2f0*/  LDL.LU.64 R14, [R1+0x2b10] ;  /* 0x002b1000010e7983 */ /* 0x000ea80000300a00 */
[----:B------:R-:W2:Y:S11]  /*1c300*/  LDL.LU.64 R12, [R1+0x2b08] ;  /* 0x002b0800010c7983 */ /* 0x000eb60000300a00 */
[----:B------:R-:W-:Y:S05]  /*1c310*/  @!UPT UIADD3 URZ, URZ, URZ, URZ ;  /* 0x0000003f3f3ff290 */ /* 0x000fea000fffe03f */
[----:B------:R-:W-:Y:S01]  /*1c320*/  STL.64 [R1+0x20], R4 ;  /* 0x0000200401007387 */ /* 0x000fe20000100a00 */
[----:B------:R-:W-:Y:S01]  /*1c330*/  IMAD.MOV.U32 R10, RZ, RZ, R6 ;  /* 0x000000ffff0a7224 */ /* 0x000fe200078e0006 */
[----:B------:R-:W-:Y:S02]  /*1c340*/  MOV R11, R7 ;  /* 0x00000007000b7202 */ /* 0x000fe40000000f00 */
[----:B------:R-:W0:Y:S04]  /*1c350*/  LDSM.16.MT88.4 R4, [R3+0x13000] ;  /* 0x013000000304783b */ /* 0x000e280000004200 */
[----:B------:R-:W-:Y:S04]  /*1c360*/  STL [R1+0x2a8c], R11 ;  /* 0x002a8c0b01007387 */ /* 0x000fe80000100800 */
[----:B------:R-:W-:Y:S04]  /*1c370*/  STL [R1+0x2a88], R10 ;  /* 0x002a880a01007387 */ /* 0x000fe80000100800 */
[----:B0-----:R-:W-:Y:S01]  /*1c380*/  STL.64 [R1+0x10], R4 ;  /* 0x0000100401007387 */ /* 0x001fe20000100a00 */
[----:B------:R-:W-:-:S03]  /*1c390*/  IMAD.MOV.U32 R0, RZ, RZ, R7 ;  /* 0x000000ffff007224 */ /* 0x000fc600078e0007 */
[----:B------:R0:W-:Y:S04]  /*1c3a0*/  STL [R1+0x18], R6 ;  /* 0x0000180601007387 */ /* 0x0001e80000100800 */
[----:B0-----:R-:W2:Y:S04]  /*1c3b0*/  LDL.LU.64 R6, [R1+0x2b00] ;  /* 0x002b000001067983 */ /* 0x001ea80000300a00 */
[----:B------:R-:W2:Y:S04]  /*1c3c0*/  LDL.LU.64 R4, [R1+0x2af8] ;  /* 0x002af80001047983 */ /* 0x000ea80000300a00 */
[----:B------:R-:W-:Y:S01]  /*1c3d0*/  STL [R1+0x2a90], R0 ;  /* 0x002a900001007387 */ /* 0x000fe20000100800 */
[----:B--2---:R-:W-:Y:S03]  /*1c3e0*/  HMMA.16816.F32.BF16 R4, R4, R8, R12 ;  /* 0x000000080404723c */ /* 0x004fe6000004180c */
[----:B------:R-:W2:Y:S04]  /*1c3f0*/  LDL.LU.64 R14, [R1+0x2af0] ;  /* 0x002af000010e7983 */ /* 0x000ea80000300a00 */
[----:B------:R-:W2:Y:S11]  /*1c400*/  LDL.LU.64 R12, [R1+0x2ae8] ;  /* 0x002ae800010c7983 */ /* 0x000eb60000300a00 */
[----:B------:R-:W-:Y:S05]  /*1c410*/  @!UPT UIADD3 URZ, URZ, URZ, URZ ;  /* 0x0000003f3f3ff290 */ /* 0x000fea000fffe03f */
[----:B------:R-:W-:Y:S04]  /*1c420*/  STL.64 [R1+0x60], R4 ;  /* 0x0000600401007387 */ /* 0x000fe80000100a00 */
[----:B------:R-:W-:Y:S04]  /*1c430*/  STL.64 [R1+0x68], R6 ;  /* 0x0000680601007387 */ /* 0x000fe80000100a00 */
[----:B------:R-:W0:Y:S02]  /*1c440*/  LDSM.16.MT88.4 R4, [R3+0x13080] ;  /* 0x013080000304783b */ /* 0x000e240000004200 */
[----:B0-----:R-:W-:-:S02]  /*1c450*/  IMAD.MOV.U32 R11, RZ, RZ, R6 ;  /* 0x000000ffff0b7224 */ /* 0x001fc400078e0006 */
[----:B------:R0:W-:Y:S01]  /*1c460*/  STL [R1+0x40], R4 ;  /* 0x0000400401007387 */ /* 0x0001e20000100800 */
[----:B------:R-:W-:Y:S02]  /*1c470*/  MOV R10, R7 ;  /* 0x00000007000a7202 */ /* 0x000fe40000000f00 */
[----:B------:R-:W-:Y:S01]  /*1c480*/  MOV R0, R5 ;  /* 0x0000000500007202 */ /* 0x000fe20000000f00 */
[----:B------:R-:W2:Y:S04]  /*1c490*/  LDL.LU.64 R6, [R1+0x2ae0] ;  /* 0x002ae00001067983 */ /* 0x000ea80000300a00 */
[----:B0-----:R-:W2:Y:S04]  /*1c4a0*/  LDL.LU.64 R4, [R1+0x2ad8] ;  /* 0x002ad80001047983 */ /* 0x001ea80000300a00 */
[----:B------:R-:W-:Y:S01]  /*1c4b0*/  STL [R1+0x2a4c], R3 ;  /* 0x002a4c0301007387 */ /* 0x000fe20000100800 */
        /* <DEDUP_REMOVED lines=9> */
[----:B------:R0:W-:Y:S04]  /*1c550*/  STL.64 [R1+0x38], R6 ;  /* 0x0000380601007387 */ /* 0x0001e80000100a00 */
[----:B0-----:R-:W2:Y:S04]  /*1c560*/  LDL.LU.64 R6, [R1+0x2ac0] ;  /* 0x002ac00001067983 */ /* 0x001ea80000300a00 */
[----:B------:R-:W2:Y:S02]  /*1c570*/  LDL.LU.64 R4, [R1+0x2ab8] ;  /* 0x002ab80001047983 */ /* 0x000ea40000300a00 */
[----:B--2---:R-:W-:Y:S11]  /*1c580*/  HMMA.16816.F32.BF16 R4, R4, R8, R12 ;  /* 0x000000080404723c */ /* 0x004ff6000004180c */
[----:B------:R-:W-:Y:S11]  /*1c590*/  @!UPT UIADD3 URZ, URZ, URZ, URZ ;  /* 0x0000003f3f3ff290 */ /* 0x000ff6000fffe03f */
[----:B------:R-:W-:Y:S01]  /*1c5a0*/  @!UPT UIADD3 URZ, URZ, URZ, URZ ;  /* 0x0000003f3f3ff290 */ /* 0x000fe2000fffe03f */
[----:B------:R-:W-:Y:S01]  /*1c5b0*/  STL [R1+0xd4], R5 ;  /* 0x0000d40501007387 */ /* 0x000fe20000100800 */
[----:B------:R-:W-:-:S03]  /*1c5c0*/  MOV R28, R4 ;  /* 0x00000004001c7202 */ /* 0x000fc60000000f00 */
[----:B------:R-:W-:Y:S04]  /*1c5d0*/  STL.64 [R1+0xd8], R6 ;  /* 0x0000d80601007387 */ /* 0x000fe80000100a00 */
[----:B------:R-:W0:Y:S04]  /*1c5e0*/  LDSM.16.MT88.4 R4, [R29+0x13080] ;  /* 0x013080001d04783b */ /* 0x000e280000004200 */
[----:B------:R1:W-:Y:S01]  /*1c5f0*/  STL [R1+0x2a50], R28 ;  /* 0x002a501c01007387 */ /* 0x0003e20000100800 */
[----:B0-----:R-:W-:Y:S01]  /*1c600*/  IMAD.MOV.U32 R14, RZ, RZ, R6 ;  /* 0x000000ffff0e7224 */ /* 0x001fe200078e0006 */
[----:B------:R-:W-:Y:S01]  /*1c610*/  MOV R15, R7 ;  /* 0x00000007000f7202 */ /* 0x000fe20000000f00 */
[----:B------:R-:W-:Y:S01]  /*1c620*/  IMAD.MOV.U32 R12, RZ, RZ, R4 ;  /* 0x000000ffff0c7224 */ /* 0x000fe200078e0004 */
[----:B------:R-:W-:Y:S01]  /*1c630*/  MOV R13, R5 ;  /* 0x00000005000d7202 */ /* 0x000fe20000000f00 */
[----:B------:R-:W2:Y:S04]  /*1c640*/  LDL.LU.64 R6, [R1+0x2ab0] ;  /* 0x002ab00001067983 */ /* 0x000ea80000300a00 */
[----:B------:R-:W2:Y:S02]  /*1c650*/  LDL.LU.64 R4, [R1+0x2aa8] ;  /* 0x002aa80001047983 */ /* 0x000ea40000300a00 */
[----:B--2---:R-:W-:Y:S02]  /*1c660*/  HMMA.16816.F32.BF16 R16, R16, R8, R4 ;  /* 0x000000081010723c */ /* 0x004fe40000041804 */
[----:B------:R-:W2:Y:S04]  /*1c670*/  LDL.LU.64 R6, [R1+0x2aa0] ;  /* 0x002aa00001067983 */ /* 0x000ea80000300a00 */
[----:B------:R-:W2:Y:S11]  /*1c680*/  LDL.LU.64 R4, [R1+0x2a98] ;  /* 0x002a980001047983 */ /* 0x000eb60000300a00 */
[----:B------:R-:W-:Y:S06]  /*1c690*/  @!UPT UIADD3 URZ, URZ, URZ, URZ ;  /* 0x0000003f3f3ff290 */ /* 0x000fec000fffe03f */
[----:B------:R0:W-:Y:S01]  /*1c6a0*/  STL [R1+0xb0], R16 ;  /* 0x0000b01001007387 */ /* 0x0001e20000100800 */
[----:B-1----:R-:W-:-:S03]  /*1c6b0*/  IMAD.MOV.U32 R28, RZ, RZ, R17 ;  /* 0x000000ffff1c7224 */ /* 0x002fc600078e0011 */
[----:B------:R1:W-:Y:S01]  /*1c6c0*/  STL [R1+0xb8], R18 ;  /* 0x0000b81201007387 */ /* 0x0003e20000100800 */
[----:B------:R-:W-:-:S03]  /*1c6d0*/  MOV R3, R19 ;  /* 0x0000001300037202 */ /* 0x000fc60000000f00 */
[----:B0-----:R-:W3:Y:S04]  /*1c6e0*/  LDL.LU R16, [R1+0x70] ;  /* 0x0000700001107983 */ /* 0x001ee80000300800 */
[----:B------:R-:W3:Y:S04]  /*1c6f0*/  LDL.LU R17, [R1+0x74] ;  /* 0x0000740001117983 */ /* 0x000ee80000300800 */
[----:B-1----:R-:W3:Y:S04]  /*1c700*/  LDL.LU R18, [R1+0x78] ;  /* 0x0000780001127983 */ /* 0x002ee80000300800 */
[----:B------:R-:W3:Y:S02]  /*1c710*/  LDL.LU R19, [R1+0x7c] ;  /* 0x00007c0001137983 */ /* 0x000ee40000300800 */
[----:B---3--:R-:W-:Y:S02]  /*1c720*/  HMMA.16816.F32.BF16 R16, R20, R8, R16 ;  /* 0x000000081410723c */ /* 0x008fe40000041810 */
[----:B------:R-:W3:Y:S05]  /*1c730*/  LDL.LU R20, [R1+0x40] ;  /* 0x0000400001147983 */ /* 0x000eea0000300800 */
[----:B------:R-:W-:Y:S11]  /*1c740*/  IMAD.MOV.U32 R21, RZ, RZ, R0 ;  /* 0x000000ffff157224 */ /* 0x000ff600078e0000 */
[----:B------:R-:W-:Y:S05]  /*1c750*/  @!UPT UIADD3 URZ, URZ, URZ, URZ ;  /* 0x0000003f3f3ff290 */ /* 0x000fea000fffe03f */
[----:B------:R-:W-:Y:S04]  /*1c760*/  STL.64 [R1+0xc0], R16 ;  /* 0x0000c01001007387 */ /* 0x000fe80000100a00 */
[----:B------:R-:W-:Y:S04]  /*1c770*/  STL.64 [R1+0xc8], R18 ;  /* 0x0000c81201007387 */ /* 0x000fe80000100a00 */
[----:B------:R-:W4:Y:S01]  /*1c780*/  LDL.LU R0, [R1+0x2a90] ;  /* 0x002a900001007983 */ /* 0x000f220000300800 */
[----:B------:R-:W-:Y:S01]  /*1c790*/  MOV R22, R11 ;  /* 0x0000000b00167202 */ /* 0x000fe20000000f00 */
[----:B------:R-:W-:-:S02]  /*1c7a0*/  IMAD.MOV.U32 R23, RZ, RZ, R10 ;  /* 0x000000ffff177224 */ /* 0x000fc400078e000a */
[----:B------:R-:W5:Y:S04]  /*1c7b0*/  LDL.LU R11, [R1+0x2a8c] ;  /* 0x002a8c00010b7983 */ /* 0x000f680000300800 */
[----:B------:R-:W3:Y:S01]  /*1c7c0*/  LDL.LU R10, [R1+0x2a88] ;  /* 0x002a8800010a7983 */ /* 0x000ee20000300800 */
[----:B--2---:R-:W-:Y:S03]  /*1c7d0*/  HMMA.16816.F32.BF16 R4, R24, R8, R4 ;  /* 0x000000081804723c */ /* 0x004fe60000041804 */
[----:B------:R-:W2:Y:S11]  /*1c7e0*/  LDL.LU R24, [R1+0x10] ;  /* 0x0000100001187983 */ /* 0x000eb60000300800 */
[----:B------:R-:W-:Y:S09]  /*1c7f0*/  @!UPT UIADD3 URZ, URZ, URZ, URZ ;  /* 0x0000003f3f3ff290 */ /* 0x000ff2000fffe03f */
[----:B------:R0:W-:Y:S04]  /*1c800*/  STL.64 [R1+0x90], R4 ;  /* 0x0000900401007387 */ /* 0x0001e80000100a00 */
[----:B------:R1:W-:Y:S04]  /*1c810*/  STL.64 [R1+0x98], R6 ;  /* 0x0000980601007387 */ /* 0x0003e80000100a00 */
[----:B------:R-:W2:Y:S04]  /*1c820*/  LDL.LU R25, [R1+0x14] ;  /* 0x0000140001197983 */ /* 0x000ea80000300800 */
[----:B------:R-:W2:Y:S01]  /*1c830*/  LDL.LU R26, [R1+0x18] ;  /* 0x00001800011a7983 */ /* 0x000ea20000300800 */
[----:B0-----:R-:W-:Y:S01]  /*1c840*/  IMAD.MOV.U32 R4, RZ, RZ, R12 ;  /* 0x000000ffff047224 */ /* 0x001fe200078e000c */
[----:B------:R-:W-:Y:S01]  /*1c850*/  MOV R5, R13 ;  /* 0x0000000d00057202 */ /* 0x000fe20000000f00 */
[----:B-1----:R-:W-:Y:S01]  /*1c860*/  IMAD.MOV.U32 R6, RZ, RZ, R14 ;  /* 0x000000ffff067224 */ /* 0x002fe200078e000e */
[----:B------:R-:W-:-:S02]  /*1c870*/  MOV R7, R15 ;  /* 0x0000000f00077202 */ /* 0x000fc40000000f00 */
[----:B----4-:R-:W-:Y:S02]  /*1c880*/  MOV R27, R0 ;  /* 0x00000000001b7202 */ /* 0x010fe40000000f00 */
[----:B------:R-:W4:Y:S04]  /*1c890*/  LDL.LU R0, [R1+0x2a84] ;  /* 0x002a840001007983 */ /* 0x000f280000300800 */
[----:B------:R-:W2:Y:S04]  /*1c8a0*/  LDL.LU R12, [R1+0x2a80] ;  /* 0x002a8000010c7983 */ /* 0x000ea80000300800 */
[----:B------:R-:W2:Y:S04]  /*1c8b0*/  LDL.LU R13, [R1+0x2a7c] ;  /* 0x002a7c00010d7983 */ /* 0x000ea80000300800 */
[----:B------:R-:W2:Y:S04]  /*1c8c0*/  LDL.LU R14, [R1+0x2a78] ;  /* 0x002a7800010e7983 */ /* 0x000ea80000300800 */
[----:B------:R-:W2:Y:S04]  /*1c8d0*/  LDL.LU R15, [R1+0x2a74] ;  /* 0x002a7400010f7983 */ /* 0x000ea80000300800 */
[----:B------:R3:W-:Y:S04]  /*1c8e0*/  STL.64 [R1+0x2a60], R6 ;  /* 0x002a600601007387 */ /* 0x0007e80000100a00 */
[----:B------:R0:W-:Y:S01]  /*1c8f0*/  STL.64 [R1+0x2a58], R4 ;  /* 0x002a580401007387 */ /* 0x0001e20000100a00 */
[----:B---3--:R-:W-:Y:S01]  /*1c900*/  IMAD.MOV.U32 R6, RZ, RZ, R10 ;  /* 0x000000ffff067224 */ /* 0x008fe200078e000a */
[----:B-----5:R-:W-:-:S02]  /*1c910*/  MOV R7, R11 ;  /* 0x0000000b00077202 */ /* 0x020fc40000000f00 */
[----:B0-----:R-:W3:Y:S04]  /*1c920*/  LDL.LU R4, [R1+0x20] ;  /* 0x0000200001047983 */ /* 0x001ee80000300800 */
[----:B------:R-:W3:Y:S04]  /*1c930*/  LDL.LU R5, [R1+0x24] ;  /* 0x0000240001057983 */ /* 0x000ee80000300800 */
[----:B------:R-:W2:Y:S04]  /*1c940*/  LDL.LU R10, [R1+0x2a70] ;  /* 0x002a7000010a7983 */ /* 0x000ea80000300800 */
[----:B------:R-:W2:Y:S04]  /*1c950*/  LDL.LU R11, [R1+0x2a6c] ;  /* 0x002a6c00010b7983 */ /* 0x000ea80000300800 */
[----:B----4-:R-:W0:Y:S01]  /*1c960*/  LDSM.16.MT88.4 R16, [R0+0x13000] ;  /* 0x013000000010783b */ /* 0x010e220000004200 */
[----:B--2---:R-:W-:Y:S03]  /*1c970*/  HMMA.16816.F32.BF16 R24, R24, R10, R12 ;  /* 0x0000000a1818723c */ /* 0x004fe6000004180c */
[----:B0-----:R-:W-:Y:S04]  /*1c980*/  STL.64 [R1+0x2a40], R18 ;  /* 0x002a401201007387 */ /* 0x001fe80000100a00 */
[----:B------:R0:W-:Y:S01]  /*1c990*/  STL.64 [R1+0x2a38], R16 ;  /* 0x002a381001007387 */ /* 0x0001e20000100a00 */
[----:B------:R-:W-:-:S03]  /*1c9a0*/  IMAD.MOV.U32 R13, RZ, RZ, R2 ;  /* 0x000000ffff0d7224 */ /* 0x000fc600078e0002 */
[----:B0-----:R-:W2:Y:S04]  /*1c9b0*/  LDL.LU R16, [R1+0x50] ;  /* 0x0000500001107983 */ /* 0x001ea80000300800 */
[----:B------:R-:W2:Y:S04]  /*1c9c0*/  LDL.LU R17, [R1+0x54] ;  /* 0x0000540001117983 */ /* 0x000ea80000300800 */
[----:B------:R-:W2:Y:S04]  /*1c9d0*/  LDL.LU R18, [R1+0x58] ;  /* 0x0000580001127983 */ /* 0x000ea80000300800 */
[----:B------:R-:W2:Y:S04]  /*1c9e0*/  LDL.LU R19, [R1+0x5c] ;  /* 0x00005c0001137983 */ /* 0x000ea80000300800 */
[----:B------:R-:W4:Y:S04]  /*1c9f0*/  LDL.LU R12, [R1+0x30] ;  /* 0x00003000010c7983 */ /* 0x000f280000300800 */
[----:B------:R-:W-:Y:S04]  /*1ca00*/  STL.64 [R1+0xe0], R24 ;  /* 0x0000e01801007387 */ /* 0x000fe80000100a00 */
[----:B------:R-:W-:Y:S04]  /*1ca10*/  STL.64 [R1+0xe8], R26 ;  /* 0x0000e81a01007387 */ /* 0x000fe80000100a00 */
[----:B------:R-:W5:Y:S01]  /*1ca20*/  LDL.LU R2, [R1+0x2a68] ;  /* 0x002a680001027983 */ /* 0x000f620000300800 */
[-C--:B---3--:R-:W-:Y:S03]  /*1ca30*/  HMMA.16816.F32.BF16 R20, R20, R10.reuse, R4 ;  /* 0x0000000a1414723c */ /* 0x088fe60000041804 */
[----:B------:R-:W4:Y:S04]  /*1ca40*/  LDL.LU R14, [R1+0x38] ;  /* 0x00003800010e7983 */ /* 0x000f280000300800 */
[----:B------:R-:W4:Y:S04]  /*1ca50*/  LDL.LU R15, [R1+0x3c] ;  /* 0x00003c00010f7983 */ /* 0x000f280000300800 */
[----:B------:R-:W2:Y:S04]  /*1ca60*/  LDL.LU.64 R6, [R1+0x2a60] ;  /* 0x002a600001067983 */ /* 0x000ea80000300a00 */
[----:B------:R-:W2:Y:S04]  /*1ca70*/  LDL.LU.64 R4, [R1+0x2a58] ;  /* 0x002a580001047983 */ /* 0x000ea80000300a00 */
[----:B------:R-:W-:Y:S04]  /*1ca80*/  LDSM.16.MT88.4 R24, [R0+0x13080] ;  /* 0x013080000018783b */ /* 0x000fe80000004200 */
[----:B------:R-:W-:Y:S04]  /*1ca90*/  STL.64 [R1+0xa0], R20 ;  /* 0x0000a01401007387 */ /* 0x000fe80000100a00 */
[----:B------:R-:W-:Y:S04]  /*1caa0*/  STL.64 [R1+0xa8], R22 ;  /* 0x0000a81601007387 */ /* 0x000fe80000100a00 */
[----:B-----5:R-:W0:Y:S04]  /*1cab0*/  LDSM.16.MT88.4 R20, [R2+0x13000] ;  /* 0x013000000214783b */ /* 0x020e280000004200 */
[----:B0-----:R-:W-:Y:S04]  /*1cac0*/  STL.64 [R1+0x2a30], R22 ;  /* 0x002a301601007387 */ /* 0x001fe80000100a00 */
[----:B------:R0:W-:Y:S04]  /*1cad0*/  STL.64 [R1+0x2a28], R20 ;  /* 0x002a281401007387 */ /* 0x0001e80000100a00 */
[----:B0-----:R-:W4:Y:S04]  /*1cae0*/  LDL.LU R20, [R1+0x60] ;  /* 0x0000600001147983 */ /* 0x001f280000300800 */
[----:B------:R-:W4:Y:S04]  /*1caf0*/  LDL.LU R21, [R1+0x64] ;  /* 0x0000640001157983 */ /* 0x000f280000300800 */
[----:B------:R-:W4:Y:S04]  /*1cb00*/  LDL.LU R22, [R1+0x68] ;  /* 0x0000680001167983 */ /* 0x000f280000300800 */
[----:B------:R-:W4:Y:S02]  /*1cb10*/  LDL.LU R23, [R1+0x6c] ;  /* 0x00006c0001177983 */ /* 0x000f240000300800 */
[----:B----4-:R-:W-:Y:S07]  /*1cb20*/  HMMA.16816.F32.BF16 R12, R12, R10, R20 ;  /* 0x0000000a0c0c723c */ /* 0x010fee0000041814 */
[----:B------:R-:W-:Y:S11]  /*1cb30*/  MOV R21, R28 ;  /* 0x0000001c00157202 */ /* 0x000ff60000000f00 */
[----:B------:R-:W-:Y:S05]  /*1cb40*/  @!UPT UIADD3 URZ, URZ, URZ, URZ ;  /* 0x0000003f3f3ff290 */ /* 0x000fea000fffe03f */
[----:B------:R-:W-:Y:S04]  /*1cb50*/  STL.64 [R1+0x80], R12 ;  /* 0x0000800c01007387 */ /* 0x000fe80000100a00 */
[----:B------:R-:W3:Y:S04]  /*1cb60*/  LDL.LU R20, [R1+0xb0] ;  /* 0x0000b00001147983 */ /* 0x000ee80000300800 */
[----:B------:R-:W4:Y:S01]  /*1cb70*/  LDL.LU R28, [R1+0x2a50] ;  /* 0x002a5000011c7983 */ /* 0x000f220000300800 */
[----:B------:R-:W-:Y:S01]  /*1cb80*/  MOV R9, R14 ;  /* 0x0000000e00097202 */ /* 0x000fe20000000f00 */
[----:B------:R-:W-:-:S02]  /*1cb90*/  IMAD.MOV.U32 R8, RZ, RZ, R15 ;  /* 0x000000ffff087224 */ /* 0x000fc400078e000f */
[----:B------:R-:W0:Y:S01]  /*1cba0*/  LDSM.16.MT88.4 R12, [R2+0x13080] ;  /* 0x01308000020c783b */ /* 0x000e220000004200 */
[----:B------:R-:W-:-:S03]  /*1cbb0*/  IMAD.MOV.U32 R23, RZ, RZ, R3 ;  /* 0x000000ffff177224 */ /* 0x000fc600078e0003 */
[----:B------:R-:W3:Y:S04]  /*1cbc0*/  LDL.LU R22, [R1+0xb8] ;  /* 0x0000b80001167983 */ /* 0x000ee80000300800 */
[----:B------:R-:W5:Y:S04]  /*1cbd0*/  LDL.LU R3, [R1+0x2a4c] ;  /* 0x002a4c0001037983 */ /* 0x000f680000300800 */
[----:B------:R-:W-:Y:S04]  /*1cbe0*/  STL [R1+0x29fc], R8 ;  /* 0x0029fc0801007387 */ /* 0x000fe80000100800 */
[----:B------:R-:W-:Y:S04]  /*1cbf0*/  STL [R1+0x29f8], R9 ;  /* 0x0029f80901007387 */ /* 0x000fe80000100800 */
[----:B0-----:R4:W-:Y:S04]  /*1cc00*/  STL [R1+0x2a10], R12 ;  /* 0x002a100c01007387 */ /* 0x0019e80000100800 */
[----:B------:R0:W-:Y:S04]  /*1cc10*/  STL [R1+0x2a0c], R13 ;  /* 0x002a0c0d01007387 */ /* 0x0001e80000100800 */
[----:B------:R1:W-:Y:S04]  /*1cc20*/  STL [R1+0x2a08], R14 ;  /* 0x002a080e01007387 */ /* 0x0003e80000100800 */
[----:B------:R0:W-:Y:S01]  /*1cc30*/  STL [R1+0x2a04], R15 ;  /* 0x002a040f01007387 */ /* 0x0001e20000100800 */
[----:B----4-:R-:W-:-:S03]  /*1cc40*/  MOV R12, R28 ;  /* 0x0000001c000c7202 */ /* 0x010fc60000000f00 */
[----:B------:R-:W4:Y:S01]  /*1cc50*/  LDL.LU R28, [R1+0x2a48] ;  /* 0x002a4800011c7983 */ /* 0x000f220000300800 */
[----:B--2---:R-:W-:Y:S03]  /*1cc60*/  HMMA.16816.F32.BF16 R4, R4, R10, R16 ;  /* 0x0000000a0404723c */ /* 0x004fe60000041810 */
[----:B0-----:R-:W2:Y:S04]  /*1cc70*/  LDL.LU R13, [R1+0xd4] ;  /* 0x0000d400010d7983 */ /* 0x001ea80000300800 */
[----:B-1----:R-:W2:Y:S04]  /*1cc80*/  LDL.LU R14, [R1+0xd8] ;  /* 0x0000d800010e7983 */ /* 0x002ea80000300800 */
[----:B------:R-:W2:Y:S04]  /*1cc90*/  LDL.LU R15, [R1+0xdc] ;  /* 0x0000dc00010f7983 */ /* 0x000ea80000300800 */
[----:B------:R-:W-:Y:S04]  /*1cca0*/  STL [R1+0x2a00], R2 ;  /* 0x002a000201007387 */ /* 0x000fe80000100800 */
[----:B-----5:R-:W-:Y:S04]  /*1ccb0*/  LDSM.16.MT88.4 R16, [R3+0x14000] ;  /* 0x014000000310783b */ /* 0x020fe80000004200 */
[----:B------:R-:W-:Y:S04]  /*1ccc0*/  STL.64 [R1+0x40], R4 ;  /* 0x0000400401007387 */ /* 0x000fe80000100a00 */
[----:B------:R-:W-:Y:S04]  /*1ccd0*/  STL.64 [R1+0x48], R6 ;  /* 0x0000480601007387 */ /* 0x000fe80000100a00 */
[----:B----4-:R-:W0:Y:S04]  /*1cce0*/  LDSM.16.M88.4 R4, [R28+0x20280] ;  /* 0x020280001c04783b */ /* 0x010e280000000200 */
[----:B0-----:R-:W-:Y:S04]  /*1ccf0*/  STL [R1+0x293c], R6 ;  /* 0x00293c0601007387 */ /* 0x001fe80000100800 */
[----:B------:R-:W-:Y:S04]  /*1cd00*/  STL.64 [R1+0x30], R16 ;  /* 0x0000301001007387 */ /* 0x000fe80000100a00 */
[----:B------:R-:W-:Y:S04]  /*1cd10*/  STL.64 [R1+0x38], R18 ;  /* 0x0000381201007387 */ /* 0x000fe80000100a00 */
        /* <DEDUP_REMOVED lines=9> */
[-C--:B--2---:R-:W-:Y:S03]  /*1cdb0*/  HMMA.16816.F32.BF16 R12, R16, R10.reuse, R12 ;  /* 0x0000000a100c723c */ /* 0x084fe6000004180c */
[----:B------:R-:W0:Y:S11]  /*1cdc0*/  LDSM.16.MT88.4 R16, [R29+0x14000] ;  /* 0x014000001d10783b */ /* 0x000e360000004200 */
[----:B------:R-:W-:Y:S10]  /*1cdd0*/  @!UPT UIADD3 URZ, URZ, URZ, URZ ;  /* 0x0000003f3f3ff290 */ /* 0x000ff4000fffe03f */
[----:B------:R-:W-:Y:S01]  /*1cde0*/  MOV R8, R12 ;  /* 0x0000000c00087202 */ /* 0x000fe20000000f00 */
[----:B------:R-:W-:Y:S01]  /*1cdf0*/  IMAD.MOV.U32 R9, RZ, RZ, R13 ;  /* 0x000000ffff097224 */ /* 0x000fe200078e000d */
[----:B------:R-:W-:Y:S01]  /*1ce00*/  MOV R7, R14 ;  /* 0x0000000e00077202 */ /* 0x000fe20000000f00 */
[----:B------:R-:W-:Y:S01]  /*1ce10*/  IMAD.MOV.U32 R6, RZ, RZ, R15 ;  /* 0x000000ffff067224 */ /* 0x000fe200078e000f */
[----:B0-----:R-:W-:Y:S01]  /*1ce20*/  MOV R12, R16 ;  /* 0x00000010000c7202 */ /* 0x001fe20000000f00 */
[----:B------:R-:W-:Y:S01]  /*1ce30*/  IMAD.MOV.U32 R13, RZ, RZ, R17 ;  /* 0x000000ffff0d7224 */ /* 0x000fe200078e0011 */
[----:B------:R-:W-:Y:S01]  /*1ce40*/  MOV R14, R18 ;  /* 0x00000012000e7202 */ /* 0x000fe20000000f00 */
[----:B------:R-:W-:Y:S02]  /*1ce50*/  IMAD.MOV.U32 R15, RZ, RZ, R19 ;  /* 0x000000ffff0f7224 */ /* 0x000fe400078e0013 */
[----:B---3--:R-:W-:Y:S01]  /*1ce60*/  HMMA.16816.F32.BF16 R16, R24, R10, R20 ;  /* 0x0000000a1810723c */ /* 0x008fe20000041814 */
[----:B------:R-:W0:Y:S04]  /*1ce70*/  LDSM.16.MT88.4 R20, [R29+0x14080] ;  /* 0x014080001d14783b */ /* 0x000e280000004200 */
[----:B------:R-:W-:Y:S04]  /*1ce80*/  STL.64 [R1+0x2a20], R6 ;  /* 0x002a200601007387 */ /* 0x000fe80000100a00 */
[----:B------:R1:W-:Y:S04]  /*1ce90*/  STL.64 [R1+0x2a18], R4 ;  /* 0x002a180401007387 */ /* 0x0003e80000100a00 */
[----:B-1----:R-:W2:Y:S04]  /*1cea0*/  LDL.LU R4, [R1+0xc0] ;  /* 0x0000c00001047983 */ /* 0x002ea80000300800 */
[----:B------:R-:W2:Y:S04]  /*1ceb0*/  LDL.LU R5, [R1+0xc4] ;  /* 0x0000c40001057983 */ /* 0x000ea80000300800 */
[----:B------:R-:W2:Y:S04]  /*1cec0*/  LDL.LU R6, [R1+0xc8] ;  /* 0x0000c80001067983 */ /* 0x000ea80000300800 */
[----:B------:R-:W2:Y:S04]  /*1ced0*/  LDL.LU R7, [R1+0xcc] ;  /* 0x0000cc0001077983 */ /* 0x000ea80000300800 */
[----:B------:R-:W3:Y:S04]  /*1cee0*/  LDL.LU R24, [R1+0x90] ;  /* 0x0000900001187983 */ /* 0x000ee80000300800 */
[----:B------:R-:W3:Y:S04]  /*1cef0*/  LDL.LU R25, [R1+0x94] ;  /* 0x0000940001197983 */ /* 0x000ee80000300800 */
[----:B------:R-:W3:Y:S04]  /*1cf00*/  LDL.LU R26, [R1+0x98] ;  /* 0x00009800011a7983 */ /* 0x000ee80000300800 */
[----:B------:R-:W3:Y:S04]  /*1cf10*/  LDL.LU R27, [R1+0x9c] ;  /* 0x00009c00011b7983 */ /* 0x000ee80000300800 */
[----:B------:R0:W-:Y:S04]  /*1cf20*/  STL.64 [R1+0x2968], R18 ;  /* 0x0029681201007387 */ /* 0x0001e80000100a00 */
[----:B------:R1:W-:Y:S01]  /*1cf30*/  STL.64 [R1+0x2960], R16 ;  /* 0x0029601001007387 */ /* 0x0003e20000100a00 */
[----:B0-----:R-:W-:Y:S01]  /*1cf40*/  MOV R19, R20 ;  /* 0x0000001400137202 */ /* 0x001fe20000000f00 */
[----:B------:R-:W-:Y:S01]  /*1cf50*/  IMAD.MOV.U32 R18, RZ, RZ, R21 ;  /* 0x000000ffff127224 */ /* 0x000fe200078e0015 */
[----:B-1----:R-:W-:Y:S01]  /*1cf60*/  MOV R17, R22 ;  /* 0x0000001600117202 */ /* 0x002fe20000000f00 */
[----:B------:R-:W-:-:S02]  /*1cf70*/  IMAD.MOV.U32 R16, RZ, RZ, R23 ;  /* 0x000000ffff107224 */ /* 0x000fc400078e0017 */
[----:B------:R-:W2:Y:S04]  /*1cf80*/  LDL.LU.64 R22, [R1+0x2a30] ;  /* 0x002a300001167983 */ /* 0x000ea80000300a00 */
[----:B------:R-:W2:Y:S02]  /*1cf90*/  LDL.LU.64 R20, [R1+0x2a28] ;  /* 0x002a280001147983 */ /* 0x000ea40000300a00 */
[----:B--2---:R-:W-:Y:S02]  /*1cfa0*/  HMMA.16816.F32.BF16 R20, R20, R10, R4 ;  /* 0x0000000a1414723c */ /* 0x004fe40000041804 */
[----:B------:R-:W2:Y:S04]  /*1cfb0*/  LDL.LU.64 R6, [R1+0x2a20] ;  /* 0x002a200001067983 */ /* 0x000ea80000300a00 */
[----:B------:R-:W4:Y:S11]  /*1cfc0*/  LDL.LU.64 R4, [R1+0x2a18] ;  /* 0x002a180001047983 */ /* 0x000f360000300a00 */
[----:B------:R-:W-:Y:S06]  /*1cfd0*/  @!UPT UIADD3 URZ, URZ, URZ, URZ ;  /* 0x0000003f3f3ff290 */ /* 0x000fec000fffe03f */
[----:B------:R-:W-:Y:S01]  /*1cfe0*/  STL [R1+0x60], R20 ;  /* 0x0000601401007387 */ /* 0x000fe20000100800 */
[----:B------:R-:W-:Y:S01]  /*1cff0*/  MOV R3, R21 ;  /* 0x0000001500037202 */ /* 0x000fe20000000f00 */
[----:B------:R-:W-:Y:S02]  /*1d000*/  IMAD.MOV.U32 R28, RZ, RZ, R23 ;  /* 0x000000ffff1c7224 */ /* 0x000fe400078e0017 */
[----:B------:R-:W-:Y:S04]  /*1d010*/  STL [R1+0x68], R22 ;  /* 0x0000681601007387 */ /* 0x000fe80000100800 */
[----:B------:R-:W0:Y:S04]  /*1d020*/  LDSM.16.MT88.4 R20, [R0+0x14000] ;  /* 0x014000000014783b */ /* 0x000e280000004200 */
[----:B0-----:R0:W-:Y:S04]  /*1d030*/  STL.64 [R1+0x2988], R22 ;  /* 0x0029881601007387 */ /* 0x0011e80000100a00 */
[----:B------:R1:W-:Y:S01]  /*1d040*/  STL.64 [R1+0x2980], R20 ;  /* 0x0029801401007387 */ /* 0x0003e20000100a00 */
[----:B0-----:R-:W-:Y:S01]  /*1d050*/  MOV R22, R17 ;  /* 0x0000001100167202 */ /* 0x001fe20000000f00 */
[----:B------:R-:W-:Y:S01]  /*1d060*/  IMAD.MOV.U32 R23, RZ, RZ, R16 ;  /* 0x000000ffff177224 */ /* 0x000fe200078e0010 */
[----:B-1----:R-:W-:Y:S01]  /*1d070*/  MOV R20, R19 ;  /* 0x0000001300147202 */ /* 0x002fe20000000f00 */
[----:B------:R-:W-:-:S03]  /*1d080*/  IMAD.MOV.U32 R21, RZ, RZ, R18 ;  /* 0x000000ffff157224 */ /* 0x000fc600078e0012 */
[----:B------:R0:W-:Y:S04]  /*1d090*/  STL.64 [R1+0x29a8], R22 ;  /* 0x0029a81601007387 */ /* 0x0001e80000100a00 */
[----:B------:R1:W-:Y:S01]  /*1d0a0*/  STL.64 [R1+0x29a0], R20 ;  /* 0x0029a01401007387 */ /* 0x0003e20000100a00 */
[----:B0-----:R-:W-:Y:S01]  /*1d0b0*/  MOV R22, R14 ;  /* 0x0000000e00167202 */ /* 0x001fe20000000f00 */
[----:B------:R-:W-:Y:S01]  /*1d0c0*/  IMAD.MOV.U32 R23, RZ, RZ, R15 ;  /* 0x000000ffff177224 */ /* 0x000fe200078e000f */
[----:B-1----:R-:W-:Y:S01]  /*1d0d0*/  MOV R20, R12 ;  /* 0x0000000c00147202 */ /* 0x002fe20000000f00 */
[----:B------:R-:W-:Y:S01]  /*1d0e0*/  IMAD.MOV.U32 R21, RZ, RZ, R13 ;  /* 0x000000ffff157224 */ /* 0x000fe200078e000d */
[----:B------:R-:W3:Y:S04]  /*1d0f0*/  LDL.LU R12, [R1+0x2a10] ;  /* 0x002a1000010c7983 */ /* 0x000ee80000300800 */
[----:B------:R-:W3:Y:S04]  /*1d100*/  LDL.LU R13, [R1+0x2a0c] ;  /* 0x002a0c00010d7983 */ /* 0x000ee80000300800 */
[----:B------:R-:W3:Y:S04]  /*1d110*/  LDL.LU R14, [R1+0x2a08] ;  /* 0x002a0800010e7983 */ /* 0x000ee80000300800 */
[----:B------:R-:W3:Y:S04]  /*1d120*/  LDL.LU R15, [R1+0x2a04] ;  /* 0x002a0400010f7983 */ /* 0x000ee80000300800 */
[----:B------:R-:W-:Y:S04]  /*1d130*/  STL.64 [R1+0x29d0], R22 ;  /* 0x0029d01601007387 */ /* 0x000fe80000100a00 */
[----:B------:R0:W-:Y:S04]  /*1d140*/  STL.64 [R1+0x29c8], R20 ;  /* 0x0029c81401007387 */ /* 0x0001e80000100a00 */
[----:B0-----:R-:W5:Y:S04]  /*1d150*/  LDL.LU R20, [R1+0xa0] ;  /* 0x0000a00001147983 */ /* 0x001f680000300800 */
[----:B------:R-:W5:Y:S04]  /*1d160*/  LDL.LU R21, [R1+0xa4] ;  /* 0x0000a40001157983 */ /* 0x000f680000300800 */
[----:B------:R-:W2:Y:S04]  /*1d170*/  LDL.LU R22, [R1+0xa8] ;  /* 0x0000a80001167983 */ /* 0x000ea80000300800 */
[----:B------:R-:W2:Y:S01]  /*1d180*/  LDL.LU R23, [R1+0xac] ;  /* 0x0000ac0001177983 */ /* 0x000ea20000300800 */
[----:B---3--:R-:W-:Y:S11]  /*1d190*/  HMMA.16816.F32.BF16 R12, R12, R10, R24 ;  /* 0x0000000a0c0c723c */ /* 0x008ff60000041818 */
[----:B------:R-:W-:Y:S11]  /*1d1a0*/  @!UPT UIADD3 URZ, URZ, URZ, URZ ;  /* 0x0000003f3f3ff290 */ /* 0x000ff6000fffe03f */
[----:B------:R-:W-:Y:S02]  /*1d1b0*/  @!UPT UIADD3 URZ, URZ, URZ, URZ ;  /* 0x0000003f3f3ff290 */ /* 0x000fe4000fffe03f */
[----:B------:R-:W-:Y:S01]  /*1d1c0*/  MOV R19, R12 ;  /* 0x0000000c00137202 */ /* 0x000fe20000000f00 */
[----:B------:R-:W-:Y:S01]  /*1d1d0*/  IMAD.MOV.U32 R18, RZ, RZ, R13 ;  /* 0x000000ffff127224 */ /* 0x000fe200078e000d */
[----:B--2---:R-:W-:Y:S04]  /*1d1e0*/  STL.64 [R1+0x29e0], R22 ;  /* 0x0029e01601007387 */ /* 0x004fe80000100a00 */
[----:B-----5:R0:W-:Y:S01]  /*1d1f0*/  STL.64 [R1+0x29d8], R20 ;  /* 0x0029d81401007387 */ /* 0x0201e20000100a00 */
[----:B------:R-:W-:-:S03]  /*1d200*/  MOV R17, R14 ;  /* 0x0000000e00117202 */ /* 0x000fc60000000f00 */
[----:B0-----:R-:W4:Y:S04]  /*1d210*/  LDL.LU R20, [R1+0x30] ;  /* 0x0000300001147983 */ /* 0x001f280000300800 */
[----:B------:R-:W4:Y:S04]  /*1d220*/  LDL.LU R21, [R1+0x34] ;  /* 0x0000340001157983 */ /* 0x000f280000300800 */
[----:B------:R-:W4:Y:S04]  /*1d230*/  LDL.LU R22, [R1+0x38] ;  /* 0x0000380001167983 */ /* 0x000f280000300800 */
[----:B------:R-:W4:Y:S04]  /*1d240*/  LDL.LU R23, [R1+0x3c] ;  /* 0x00003c0001177983 */ /* 0x000f280000300800 */
[----:B------:R-:W2:Y:S04]  /*1d250*/  LDL.LU R12, [R1+0x20] ;  /* 0x00002000010c7983 */ /* 0x000ea80000300800 */
[----:B------:R-:W2:Y:S04]  /*1d260*/  LDL.LU R13, [R1+0x24] ;  /* 0x00002400010d7983 */ /* 0x000ea80000300800 */
[----:B------:R-:W3:Y:S01]  /*1d270*/  LDL.LU R14, [R1+0x28] ;  /* 0x00002800010e7983 */ /* 0x000ee20000300800 */
[----:B------:R-:W-:Y:S01]  /*1d280*/  IMAD.MOV.U32 R16, RZ, RZ, R15 ;  /* 0x000000ffff107224 */ /* 0x000fe200078e000f */
[----:B------:R-:W-:-:S02]  /*1d290*/  MOV R15, R2 ;  /* 0x00000002000f7202 */ /* 0x000fc40000000f00 */
[----:B------:R-:W5:Y:S04]  /*1d2a0*/  LDL.LU R2, [R1+0x2a00] ;  /* 0x002a000001027983 */ /* 0x000f680000300800 */
[----:B---3--:R-:W-:Y:S04]  /*1d2b0*/  STL.64 [R1+0x29f0], R14 ;  /* 0x0029f00e01007387 */ /* 0x008fe80000100a00 */
[----:B--2---:R0:W-:Y:S04]  /*1d2c0*/  STL.64 [R1+0x29e8], R12 ;  /* 0x0029e80c01007387 */ /* 0x0041e80000100a00 */
[----:B-----5:R-:W-:Y:S04]  /*1d2d0*/  LDSM.16.MT88.4 R24, [R2+0x14000] ;  /* 0x014000000218783b */ /* 0x020fe80000004200 */
[----:B0-----:R-:W4:Y:S04]  /*1d2e0*/  LDL.LU R12, [R1+0xe0] ;  /* 0x0000e000010c7983 */ /* 0x001f280000300800 */
[----:B------:R-:W4:Y:S04]  /*1d2f0*/  LDL.LU R13, [R1+0xe4] ;  /* 0x0000e400010d7983 */ /* 0x000f280000300800 */
[----:B------:R-:W4:Y:S04]  /*1d300*/  LDL.LU R14, [R1+0xe8] ;  /* 0x0000e800010e7983 */ /* 0x000f280000300800 */
[----:B------:R-:W4:Y:S04]  /*1d310*/  LDL.LU R15, [R1+0xec] ;  /* 0x0000ec00010f7983 */ /* 0x000f280000300800 */
[----:B------:R0:W-:Y:S04]  /*1d320*/  STL.64 [R1+0x2978], R18 ;  /* 0x0029781201007387 */ /* 0x0001e80000100a00 */
[----:B------:R1:W-:Y:S01]  /*1d330*/  STL.64 [R1+0x2970], R16 ;  /* 0x0029701001007387 */ /* 0x0003e20000100a00 */
[----:B0-----:R-:W-:Y:S01]  /*1d340*/  IMAD.MOV.U32 R18, RZ, RZ, R7 ;  /* 0x000000ffff127224 */ /* 0x001fe200078e0007 */
[----:B------:R-:W-:Y:S01]  /*1d350*/  MOV R19, R6 ;  /* 0x0000000600137202 */ /* 0x000fe20000000f00 */
[----:B-1----:R-:W-:Y:S01]  /*1d360*/  IMAD.MOV.U32 R16, RZ, RZ, R8 ;  /* 0x000000ffff107224 */ /* 0x002fe200078e0008 */
[----:B------:R-:W-:Y:S01]  /*1d370*/  MOV R17, R9 ;  /* 0x0000000900117202 */ /* 0x000fe20000000f00 */
[----:B------:R-:W2:Y:S04]  /*1d380*/  LDL.LU R8, [R1+0x29fc] ;  /* 0x0029fc0001087983 */ /* 0x000ea80000300800 */
[----:B------:R-:W3:Y:S04]  /*1d390*/  LDL.LU R9, [R1+0x29f8] ;  /* 0x0029f80001097983 */ /* 0x000ee80000300800 */
[----:B------:R-:W-:Y:S04]  /*1d3a0*/  STL.64 [R1+0x2998], R18 ;  /* 0x0029981201007387 */ /* 0x000fe80000100a00 */
[----:B------:R0:W-:Y:S04]  /*1d3b0*/  STL.64 [R1+0x2990], R16 ;  /* 0x0029901001007387 */ /* 0x0001e80000100a00 */
[----:B0-----:R-:W5:Y:S04]  /*1d3c0*/  LDL.LU R16, [R1+0x40] ;  /* 0x0000400001107983 */ /* 0x001f680000300800 */
[----:B------:R-:W5:Y:S04]  /*1d3d0*/  LDL.LU R17, [R1+0x44] ;  /* 0x0000440001117983 */ /* 0x000f680000300800 */
[----:B------:R-:W2:Y:S04]  /*1d3e0*/  LDL.LU R18, [R1+0x48] ;  /* 0x0000480001127983 */ /* 0x000ea80000300800 */
[----:B------:R-:W2:Y:S01]  /*1d3f0*/  LDL.LU R19, [R1+0x4c] ;  /* 0x00004c0001137983 */ /* 0x000ea20000300800 */
[-C--:B----4-:R-:W-:Y:S03]  /*1d400*/  HMMA.16816.F32.BF16 R20, R20, R4.reuse, R12 ;  /* 0x000000041414723c */ /* 0x090fe6000004180c */
[----:B--2---:R-:W-:Y:S04]  /*1d410*/  STL.64 [R1+0x29b8], R18 ;  /* 0x0029b81201007387 */ /* 0x004fe80000100a00 */
[----:B-----5:R0:W-:Y:S04]  /*1d420*/  STL.64 [R1+0x29b0], R16 ;  /* 0x0029b01001007387 */ /* 0x0201e80000100a00 */
[----:B0-----:R-:W2:Y:S04]  /*1d430*/  LDL.LU R16, [R1+0x80] ;  /* 0x0000800001107983 */ /* 0x001ea80000300800 */
[----:B------:R-:W2:Y:S04]  /*1d440*/  LDL.LU R17, [R1+0x84] ;  /* 0x0000840001117983 */ /* 0x000ea80000300800 */
[----:B------:R-:W4:Y:S04]  /*1d450*/  LDL.LU.64 R14, [R1+0x29f0] ;  /* 0x0029f000010e7983 */ /* 0x000f280000300a00 */
[----:B------:R-:W4:Y:S04]  /*1d460*/  LDL.LU.64 R12, [R1+0x29e8] ;  /* 0x0029e800010c7983 */ /* 0x000f280000300a00 */
[----:B------:R-:W-:Y:S04]  /*1d470*/  STL.64 [R1+0xc0], R20 ;  /* 0x0000c01401007387 */ /* 0x000fe80000100a00 */
[----:B------:R0:W-:Y:S04]  /*1d480*/  STL.64 [R1+0xc8], R22 ;  /* 0x0000c81601007387 */ /* 0x0001e80000100a00 */
[----:B0-----:R-:W4:Y:S04]  /*1d490*/  LDL.LU.64 R22, [R1+0x29e0] ;  /* 0x0029e00001167983 */ /* 0x001f280000300a00 */
[----:B------:R-:W4:Y:S02]  /*1d4a0*/  LDL.LU.64 R20, [R1+0x29d8] ;  /* 0x0029d80001147983 */ /* 0x000f240000300a00 */
[----:B----4-:R-:W-:Y:S02]  /*1d4b0*/  HMMA.16816.F32.BF16 R12, R12, R4, R20 ;  /* 0x000000040c0c723c */ /* 0x010fe40000041814 */
[----:B------:R-:W2:Y:S04]  /*1d4c0*/  LDL.LU.64 R22, [R1+0x29d0] ;  /* 0x0029d00001167983 */ /* 0x000ea80000300a00 */
[----:B------:R-:W2:Y:S11]  /*1d4d0*/  LDL.LU.64 R20, [R1+0x29c8] ;  /* 0x0029c80001147983 */ /* 0x000eb60000300a00 */
[----:B------:R-:W-:Y:S06]  /*1d4e0*/  @!UPT UIADD3 URZ, URZ, URZ, URZ ;  /* 0x0000003f3f3ff290 */ /* 0x000fec000fffe03f */
[----:B------:R-:W-:Y:S01]  /*1d4f0*/  STL.64 [R1+0xa0], R12 ;  /* 0x0000a00c01007387 */ /* 0x000fe20000100a00 */
[----:B------:R-:W-:Y:S01]  /*1d500*/  IMAD.MOV.U32 R6, RZ, RZ, R14 ;  /* 0x000000ffff067224 */ /* 0x000fe200078e000e */
[----:B------:R-:W-:Y:S02]  /*1d510*/  MOV R7, R15 ;  /* 0x0000000f00077202 */ /* 0x000fe40000000f00 */
[----:B------:R-:W0:Y:S04]  /*1d520*/  LDSM.16.MT88.4 R12, [R2+0x14080] ;  /* 0x01408000020c783b */ /* 0x000e280000004200 */
[----:B------:R-:W-:Y:S04]  /*1d530*/  STL [R1+0x2948], R6 ;  /* 0x0029480601007387 */ /* 0x000fe80000100800 */
[----:B------:R-:W-:Y:S04]  /*1d540*/  STL [R1+0x2944], R7 ;  /* 0x0029440701007387 */ /* 0x000fe80000100800 */
[----:B0-----:R-:W-:Y:S04]  /*1d550*/  STL.64 [R1+0x2958], R14 ;  /* 0x0029580e01007387 */ /* 0x001fe80000100a00 */
[----:B------:R0:W-:Y:S04]  /*1d560*/  STL.64 [R1+0x2950], R12 ;  /* 0x0029500c01007387 */ /* 0x0001e80000100a00 */
[----:B0-----:R-:W4:Y:S01]  /*1d570*/  LDL.LU R12, [R1+0x60] ;  /* 0x00006000010c7983 */ /* 0x001f220000300800 */
[----:B------:R-:W-:-:S03]  /*1d580*/  IMAD.MOV.U32 R13, RZ, RZ, R3 ;  /* 0x000000ffff0d7224 */ /* 0x000fc600078e0003 */
[----:B------:R-:W5:Y:S01]  /*1d590*/  LDL.LU R3, [R1+0x29c0] ;  /* 0x0029c00001037983 */ /* 0x000f620000300800 */
[----:B---3--:R-:W-:Y:S01]  /*1d5a0*/  IMAD.MOV.U32 R18, RZ, RZ, R9 ;  /* 0x000000ffff127224 */ /* 0x008fe200078e0009 */
[----:B------:R-:W-:Y:S02]  /*1d5b0*/  MOV R19, R8 ;  /* 0x0000000800137202 */ /* 0x000fe40000000f00 */
[----:B------:R-:W4:Y:S01]  /*1d5c0*/  LDL.LU R14, [R1+0x68] ;  /* 0x00006800010e7983 */ /* 0x000f220000300800 */
[----:B------:R-:W-:-:S03]  /*1d5d0*/  MOV R15, R28 ;  /* 0x0000001c000f7202 */ /* 0x000fc60000000f00 */
[----:B------:R-:W-:Y:S04]  /*1d5e0*/  STL [R1+0x2940], R2 ;  /* 0x0029400201007387 */ /* 0x000fe80000100800 */
[----:B------:R-:W-:Y:S01]  /*1d5f0*/  LDSM.16.MT88.4 R8, [R0+0x14080] ;  /* 0x014080000008783b */ /* 0x000fe20000004200 */
[----:B--2---:R-:W-:Y:S03]  /*1d600*/  HMMA.16816.F32.BF16 R20, R20, R4, R16 ;  /* 0x000000041414723c */ /* 0x004fe60000041810 */
[----:B------:R-:W2:Y:S04]  /*1d610*/  LDL.LU.64 R18, [R1+0x29b8] ;  /* 0x0029b80001127983 */ /* 0x000ea80000300a00 */
[----:B------:R-:W2:Y:S11]  /*1d620*/  LDL.LU.64 R16, [R1+0x29b0] ;  /* 0x0029b00001107983 */ /* 0x000eb60000300a00 */
[----:B------:R-:W-:Y:S05]  /*1d630*/  @!UPT UIADD3 URZ, URZ, URZ, URZ ;  /* 0x0000003f3f3ff290 */ /* 0x000fea000fffe03f */
[----:B------:R-:W-:Y:S01]  /*1d640*/  STL.64 [R1+0xb0], R20 ;  /* 0x0000b01401007387 */ /* 0x000fe20000100a00 */
[----:B------:R-:W-:-:S03]  /*1d650*/  IMAD.MOV.U32 R28, RZ, RZ, R23 ;  /* 0x000000ffff1c7224 */ /* 0x000fc600078e0017 */
[----:B------:R-:W-:Y:S04]  /*1d660*/  STL [R1+0xb8], R22 ;  /* 0x0000b81601007387 */ /* 0x000fe80000100800 */
[----:B------:R-:W-:Y:S04]  /*1d670*/  STL [R1+0x294c], R28 ;  /* 0x00294c1c01007387 */ /* 0x000fe80000100800 */
[----:B-----5:R-:W0:Y:S04]  /*1d680*/  LDSM.16.MT88.4 R20, [R3+0x15000] ;  /* 0x015000000314783b */ /* 0x020e280000004200 */
[----:B0-----:R-:W-:Y:S04]  /*1d690*/  STL.64 [R1+0x80], R20 ;  /* 0x0000801401007387 */ /* 0x001fe80000100a00 */
[----:B------:R0:W-:Y:S04]  /*1d6a0*/  STL.64 [R1+0x88], R22 ;  /* 0x0000881601007387 */ /* 0x0001e80000100a00 */
[----:B0-----:R-:W2:Y:S04]  /*1d6b0*/  LDL.LU.64 R22, [R1+0x29a8] ;  /* 0x0029a80001167983 */ /* 0x001ea80000300a00 */
[----:B------:R-:W2:Y:S02]  /*1d6c0*/  LDL.LU.64 R20, [R1+0x29a0] ;  /* 0x0029a00001147983 */ /* 0x000ea40000300a00 */
[-C--:B--2---:R-:W-:Y:S02]  /*1d6d0*/  HMMA.16816.F32.BF16 R20, R20, R4.reuse, R16 ;  /* 0x000000041414723c */ /* 0x084fe40000041810 */
[----:B------:R-:W2:Y:S04]  /*1d6e0*/  LDL.LU.64 R18, [R1+0x2998] ;  /* 0x0029980001127983 */ /* 0x000ea80000300a00 */
[----:B------:R-:W2:Y:S11]  /*1d6f0*/  LDL.LU.64 R16, [R1+0x2990] ;  /* 0x0029900001107983 */ /* 0x000eb60000300a00 */
[----:B------:R-:W-:Y:S06]  /*1d700*/  @!UPT UIADD3 URZ, URZ, URZ, URZ ;  /* 0x0000003f3f3ff290 */ /* 0x000fec000fffe03f */
[----:B------:R-:W-:Y:S04]  /*1d710*/  STL.64 [R1+0xd0], R20 ;  /* 0x0000d01401007387 */ /* 0x000fe80000100a00 */
[----:B------:R-:W-:Y:S04]  /*1d720*/  STL.64 [R1+0xd8], R22 ;  /* 0x0000d81601007387 */ /* 0x000fe80000100a00 */
[----:B------:R-:W0:Y:S04]  /*1d730*/  LDSM.16.MT88.4 R20, [R3+0x15080] ;  /* 0x015080000314783b */ /* 0x000e280000004200 */
[----:B0-----:R-:W-:Y:S04]  /*1d740*/  STL.64 [R1+0x50], R20 ;  /* 0x0000501401007387 */ /* 0x001fe80000100a00 */
[----:B------:R0:W-:Y:S04]  /*1d750*/  STL.64 [R1+0x58], R22 ;  /* 0x0000581601007387 */ /* 0x0001e80000100a00 */
[----:B0-----:R-:W2:Y:S04]  /*1d760*/  LDL.LU.64 R22, [R1+0x2988] ;  /* 0x0029880001167983 */ /* 0x001ea80000300a00 */
[----:B------:R-:W2:Y:S02]  /*1d770*/  LDL.LU.64 R20, [R1+0x2980] ;  /* 0x0029800001147983 */ /* 0x000ea40000300a00 */
[-C--:B--2---:R-:W-:Y:S02]  /*1d780*/  HMMA.16816.F32.BF16 R20, R20, R4.reuse, R16 ;  /* 0x000000041414723c */ /* 0x084fe40000041810 */
[----:B------:R-:W2:Y:S04]  /*1d790*/  LDL.LU.64 R18, [R1+0x2978] ;  /* 0x0029780001127983 */ /* 0x000ea80000300a00 */
[----:B------:R-:W3:Y:S11]  /*1d7a0*/  LDL.LU.64 R16, [R1+0x2970] ;  /* 0x0029700001107983 */ /* 0x000ef60000300a00 */
[----:B------:R-:W-:Y:S06]  /*1d7b0*/  @!UPT UIADD3 URZ, URZ, URZ, URZ ;  /* 0x0000003f3f3ff290 */ /* 0x000fec000fffe03f */
[----:B------:R2:W-:Y:S04]  /*1d7c0*/  STL.64 [R1+0x70], R20 ;  /* 0x0000701401007387 */ /* 0x0005e80000100a00 */
[----:B------:R3:W-:Y:S01]  /*1d7d0*/  STL.64 [R1+0x78], R22 ;  /* 0x0000781601007387 */ /* 0x0007e20000100a00 */
[----:B--2---:R-:W-:Y:S01]  /*1d7e0*/  MOV R20, R19 ;  /* 0x0000001300147202 */ /* 0x004fe20000000f00 */
[----:B------:R-:W-:Y:S01]  /*1d7f0*/  IMAD.MOV.U32 R21, RZ, RZ, R18 ;  /* 0x000000ffff157224 */ /* 0x000fe200078e0012 */
[----:B---3--:R-:W-:Y:S01]  /*1d800*/  MOV R22, R17 ;  /* 0x0000001100167202 */ /* 0x008fe20000000f00 */
        /* <DEDUP_REMOVED lines=8> */
[-C--:B--2---:R-:W-:Y:S11]  /*1d890*/  HMMA.16816.F32.BF16 R8, R8, R4.reuse, R16 ;  /* 0x000000040808723c */ /* 0x084ff60000041810 */
[----:B------:R-:W-:Y:S11]  /*1d8a0*/  @!UPT UIADD3 URZ, URZ, URZ, URZ ;  /* 0x0000003f3f3ff290 */ /* 0x000ff6000fffe03f */
[----:B------:R-:W-:Y:S02]  /*1d8b0*/  @!UPT UIADD3 URZ, URZ, URZ, URZ ;  /* 0x0000003f3f3ff290 */ /* 0x000fe4000fffe03f */
[----:B------:R-:W-:Y:S01]  /*1d8c0*/  MOV R19, R8 ;  /* 0x0000000800137202 */ /* 0x000fe20000000f00 */
[----:B------:R-:W-:Y:S01]  /*1d8d0*/  IMAD.MOV.U32 R18, RZ, RZ, R9 ;  /* 0x000000ffff127224 */ /* 0x000fe200078e0009 */
[----:B------:R-:W-:Y:S01]  /*1d8e0*/  MOV R17, R10 ;  /* 0x0000000a00117202 */ /* 0x000fe20000000f00 */
[----:B------:R-:W-:Y:S02]  /*1d8f0*/  IMAD.MOV.U32 R16, RZ, RZ, R11 ;  /* 0x000000ffff107224 */ /* 0x000fe400078e000b */
[-C--:B----4-:R-:W-:Y:S01]  /*1d900*/  HMMA.16816.F32.BF16 R8, R24, R4.reuse, R12 ;  /* 0x000000041808723c */ /* 0x090fe2000004180c */
[----:B------:R-:W0:Y:S11]  /*1d910*/  LDSM.16.MT88.4 R12, [R29+0x15080] ;  /* 0x015080001d0c783b */ /* 0x000e360000004200 */
[----:B------:R-:W-:Y:S11]  /*1d920*/  @!UPT UIADD3 URZ, URZ, URZ, URZ ;  /* 0x0000003f3f3ff290 */ /* 0x000ff6000fffe03f */
[----:B------:R0:W-:Y:S04]  /*1d930*/  STL.64 [R1+0x28c0], R10 ;  /* 0x0028c00a01007387 */ /* 0x0001e80000100a00 */
[----:B------:R1:W-:Y:S01]  /*1d940*/  STL.64 [R1+0x28b8], R8 ;  /* 0x0028b80801007387 */ /* 0x0003e20000100a00 */
[----:B0-----:R-:W-:Y:S01]  /*1d950*/  MOV R11, R12 ;  /* 0x0000000c000b7202 */ /* 0x001fe20000000f00 */
[----:B------:R-:W-:Y:S01]  /*1d960*/  IMAD.MOV.U32 R10, RZ, RZ, R13 ;  /* 0x000000ffff0a7224 */ /* 0x000fe200078e000d */
[----:B-1----:R-:W-:Y:S01]  /*1d970*/  MOV R9, R14 ;  /* 0x0000000e00097202 */ /* 0x002fe20000000f00 */
        /* <DEDUP_REMOVED lines=8> */
[----:B--2---:R-:W-:Y:S11]  /*1da00*/  HMMA.16816.F32.BF16 R12, R12, R4, R20 ;  /* 0x000000040c0c723c */ /* 0x004ff60000041814 */
[----:B------:R-:W-:Y:S11]  /*1da10*/  @!UPT UIADD3 URZ, URZ, URZ, URZ ;  /* 0x0000003f3f3ff290 */ /* 0x000ff6000fffe03f */
[----:B------:R-:W-:Y:S01]  /*1da20*/  @!UPT UIADD3 URZ, URZ, URZ, URZ ;  /* 0x0000003f3f3ff290 */ /* 0x000fe2000fffe03f */
[----:B------:R0:W-:Y:S04]  /*1da30*/  STL.64 [R1+0x28d0], R14 ;  /* 0x0028d00e01007387 */ /* 0x0001e80000100a00 */
[----:B------:R1:W-:Y:S04]  /*1da40*/  STL.64 [R1+0x28c8], R12 ;  /* 0x0028c80c01007387 */ /* 0x0003e80000100a00 */
[----:B------:R-:W2:Y:S04]  /*1da50*/  LDL.LU R20, [R1+0x50] ;  /* 0x0000500001147983 */ /* 0x000ea80000300800 */
[----:B------:R-:W2:Y:S04]  /*1da60*/  LDL.LU R21, [R1+0x54] ;  /* 0x0000540001157983 */ /* 0x000ea80000300800 */
[----:B------:R-:W3:Y:S04]  /*1da70*/  LDL.LU R22, [R1+0x58] ;  /* 0x0000580001167983 */ /* 0x000ee80000300800 */
[----:B------:R-:W3:Y:S01]  /*1da80*/  LDL.LU R23, [R1+0x5c] ;  /* 0x00005c0001177983 */ /* 0x000ee20000300800 */
[----:B0-----:R-:W-:Y:S01]  /*1da90*/  IMAD.MOV.U32 R15, RZ, RZ, R16 ;  /* 0x000000ffff0f7224 */ /* 0x001fe200078e0010 */
[----:B------:R-:W-:Y:S01]  /*1daa0*/  MOV R14, R17 ;  /* 0x00000011000e7202 */ /* 0x000fe20000000f00 */
[----:B-1----:R-:W-:Y:S01]  /*1dab0*/  IMAD.MOV.U32 R13, RZ, RZ, R18 ;  /* 0x000000ffff0d7224 */ /* 0x002fe200078e0012 */
[----:B------:R-:W-:Y:S01]  /*1dac0*/  MOV R12, R19 ;  /* 0x00000013000c7202 */ /* 0x000fe20000000f00 */
[----:B---3--:R-:W-:Y:S04]  /*1dad0*/  STL.64 [R1+0x2930], R22 ;  /* 0x0029301601007387 */ /* 0x008fe80000100a00 */
[----:B--2---:R0:W-:Y:S04]  /*1dae0*/  STL.64 [R1+0x2928], R20 ;  /* 0x0029281401007387 */ /* 0x0041e80000100a00 */
[----:B------:R-:W2:Y:S04]  /*1daf0*/  LDL.LU R16, [R1+0x80] ;  /* 0x0000800001107983 */ /* 0x000ea80000300800 */
[----:B------:R-:W2:Y:S04]  /*1db00*/  LDL.LU R17, [R1+0x84] ;  /* 0x0000840001117983 */ /* 0x000ea80000300800 */
[----:B------:R-:W2:Y:S04]  /*1db10*/  LDL.LU R18, [R1+0x88] ;  /* 0x0000880001127983 */ /* 0x000ea80000300800 */
[----:B------:R-:W2:Y:S04]  /*1db20*/  LDL.LU R19, [R1+0x8c] ;  /* 0x00008c0001137983 */ /* 0x000ea80000300800 */
[----:B0-----:R-:W2:Y:S04]  /*1db30*/  LDL.LU R20, [R1+0xc0] ;  /* 0x0000c00001147983 */ /* 0x001ea80000300800 */
[----:B------:R-:W2:Y:S04]  /*1db40*/  LDL.LU R21, [R1+0xc4] ;  /* 0x0000c40001157983 */ /* 0x000ea80000300800 */
[----:B------:R-:W2:Y:S04]  /*1db50*/  LDL.LU R22, [R1+0xc8] ;  /* 0x0000c80001167983 */ /* 0x000ea80000300800 */
[----:B------:R-:W2:Y:S04]  /*1db60*/  LDL.LU R23, [R1+0xcc] ;  /* 0x0000cc0001177983 */ /* 0x000ea80000300800 */
[----:B------:R0:W-:Y:S04]  /*1db70*/  STL.64 [R1+0x28e0], R14 ;  /* 0x0028e00e01007387 */ /* 0x0001e80000100a00 */
        /* <DEDUP_REMOVED lines=10> */
[----:B------:R-:W-:-:S03]  /*1dc20*/  IMAD.MOV.U32 R13, RZ, RZ, R10 ;  /* 0x000000ffff0d7224 */ /* 0x000fc600078e000a */
[----:B------:R0:W-:Y:S04]  /*1dc30*/  STL.64 [R1+0x2900], R14 ;  /* 0x0029000e01007387 */ /* 0x0001e80000100a00 */
[----:B------:R1:W-:Y:S04]  /*1dc40*/  STL.64 [R1+0x28f8], R12 ;  /* 0x0028f80c01007387 */ /* 0x0003e80000100a00 */
[----:B------:R-:W3:Y:S01]  /*1dc50*/  LDSM.16.MT88.4 R8, [R0+0x15080] ;  /* 0x015080000008783b */ /* 0x000ee20000004200 */
[----:B0-----:R-:W-:Y:S02]  /*1dc60*/  MOV R14, R7 ;  /* 0x00000007000e7202 */ /* 0x001fe40000000f00 */
[----:B-1----:R-:W-:Y:S01]  /*1dc70*/  MOV R12, R28 ;  /* 0x0000001c000c7202 */ /* 0x002fe20000000f00 */
[----:B------:R-:W-:Y:S01]  /*1dc80*/  IMAD.MOV.U32 R13, RZ, RZ, R6 ;  /* 0x000000ffff0d7224 */ /* 0x000fe200078e0006 */
[----:B------:R-:W4:Y:S04]  /*1dc90*/  LDL.LU R28, [R1+0x294c] ;  /* 0x00294c00011c7983 */ /* 0x000f280000300800 */
[----:B------:R-:W5:Y:S04]  /*1dca0*/  LDL.LU R6, [R1+0x2948] ;  /* 0x0029480001067983 */ /* 0x000f680000300800 */
[----:B------:R-:W2:Y:S01]  /*1dcb0*/  LDL.LU R7, [R1+0x2944] ;  /* 0x0029440001077983 */ /* 0x000ea20000300800 */
[----:B------:R-:W-:-:S03]  /*1dcc0*/  IMAD.MOV.U32 R15, RZ, RZ, R2 ;  /* 0x000000ffff0f7224 */ /* 0x000fc600078e0002 */
[----:B------:R-:W3:Y:S04]  /*1dcd0*/  LDL.LU R2, [R1+0x2940] ;  /* 0x0029400001027983 */ /* 0x000ee80000300800 */
[----:B------:R-:W-:Y:S04]  /*1dce0*/  STL.64 [R1+0x2920], R14 ;  /* 0x0029200e01007387 */ /* 0x000fe80000100a00 */
[----:B------:R0:W-:Y:S04]  /*1dcf0*/  STL.64 [R1+0x2918], R12 ;  /* 0x0029180c01007387 */ /* 0x0001e80000100a00 */
[----:B0-----:R-:W4:Y:S04]  /*1dd00*/  LDL.LU R12, [R1+0xa0] ;  /* 0x0000a000010c7983 */ /* 0x001f280000300800 */
[----:B------:R-:W4:Y:S01]  /*1dd10*/  LDL.LU R13, [R1+0xa4] ;  /* 0x0000a400010d7983 */ /* 0x000f220000300800 */
[----:B-----5:R-:W-:-:S03]  /*1dd20*/  MOV R14, R6 ;  /* 0x00000006000e7202 */ /* 0x020fc60000000f00 */
[----:B------:R-:W5:Y:S01]  /*1dd30*/  LDL.LU R6, [R1+0x293c] ;  /* 0x00293c0001067983 */ /* 0x000f620000300800 */
[----:B--2---:R-:W-:-:S03]  /*1dd40*/  IMAD.MOV.U32 R15, RZ, RZ, R7 ;  /* 0x000000ffff0f7224 */ /* 0x004fc600078e0007 */
[----:B------:R-:W5:Y:S04]  /*1dd50*/  LDL.LU R7, [R1+0x2938] ;  /* 0x0029380001077983 */ /* 0x000f680000300800 */
[----:B---3--:R-:W-:Y:S04]  /*1dd60*/  STL.64 [R1+0x2910], R10 ;  /* 0x0029100a01007387 */ /* 0x008fe80000100a00 */
[----:B------:R0:W-:Y:S04]  /*1dd70*/  STL.64 [R1+0x2908], R8 ;  /* 0x0029080801007387 */ /* 0x0001e80000100a00 */
[----:B0-----:R-:W2:Y:S04]  /*1dd80*/  LDL.LU R8, [R1+0xb0] ;  /* 0x0000b00001087983 */ /* 0x001ea80000300800 */
[----:B------:R-:W2:Y:S04]  /*1dd90*/  LDL.LU R9, [R1+0xb4] ;  /* 0x0000b40001097983 */ /* 0x000ea80000300800 */
[----:B------:R-:W2:Y:S04]  /*1dda0*/  LDL.LU R10, [R1+0xb8] ;  /* 0x0000b800010a7983 */ /* 0x000ea80000300800 */
[----:B------:R-:W-:Y:S01]  /*1ddb0*/  STL [R1+0x2898], R0 ;  /* 0x0028980001007387 */ /* 0x000fe20000100800 */
[-C--:B-----5:R-:W-:Y:S03]  /*1ddc0*/  HMMA.16816.F32.BF16 R16, R16, R6.reuse, R20 ;  /* 0x000000061010723c */ /* 0x0a0fe60000041814 */
[----:B------:R-:W3:Y:S04]  /*1ddd0*/  LDL.LU.64 R22, [R1+0x2930] ;  /* 0x0029300001167983 */ /* 0x000ee80000300a00 */
[----:B------:R-:W3:Y:S11]  /*1dde0*/  LDL.LU.64 R20, [R1+0x2928] ;  /* 0x0029280001147983 */ /* 0x000ef60000300a00 */
[----:B------:R-:W-:Y:S05]  /*1ddf0*/  @!UPT UIADD3 URZ, URZ, URZ, URZ ;  /* 0x0000003f3f3ff290 */ /* 0x000fea000fffe03f */
[----:B------:R-:W-:Y:S04]  /*1de00*/  STL.64 [R1+0x60], R16 ;  /* 0x0000601001007387 */ /* 0x000fe80000100a00 */
[----:B------:R-:W-:Y:S01]  /*1de10*/  STL.64 [R1+0x68], R18 ;  /* 0x0000681201007387 */ /* 0x000fe20000100a00 */
[----:B----4-:R-:W-:Y:S01]  /*1de20*/  MOV R11, R28 ;  /* 0x0000001c000b7202 */ /* 0x010fe20000000f00 */
[----:B---3--:R-:W-:Y:S02]  /*1de30*/  HMMA.16816.F32.BF16 R20, R20, R6, R12 ;  /* 0x000000061414723c */ /* 0x008fe4000004180c */
[----:B------:R-:W2:Y:S04]  /*1de40*/  LDL.LU.64 R14, [R1+0x2920] ;  /* 0x00292000010e7983 */ /* 0x000ea80000300a00 */
[----:B------:R-:W2:Y:S04]  /*1de50*/  LDL.LU.64 R12, [R1+0x2918] ;  /* 0x00291800010c7983 */ /* 0x000ea80000300a00 */
[----:B------:R-:W0:Y:S04]  /*1de60*/  S2R R27, SR_TID.X ;  /* 0x00000000001b7919 */ /* 0x000e280000002100 */
[----:B------:R-:W1:Y:S04]  /*1de70*/  S2R R28, SR_TID.X ;  /* 0x00000000001c7919 */ /* 0x000e680000002100 */
[----:B------:R-:W-:Y:S01]  /*1de80*/  LDSM.16.MT88.4 R16, [R2+0x15000] ;  /* 0x015000000210783b */ /* 0x000fe20000004200 */
[----:B0-----:R-:W-:-:S02]  /*1de90*/  LOP3.LUT R26, R27, 0x7, RZ, 0xc0, !PT ;  /* 0x000000071b1a7812 */ /* 0x001fc400078ec0ff */
[----:B-1----:R-:W-:-:S03]  /*1dea0*/  LOP3.LUT R27, R28, 0xe0, RZ, 0xc0, !PT ;  /* 0x000000e01c1b7812 */ /* 0x002fc600078ec0ff */
[----:B------:R-:W-:Y:S01]  /*1deb0*/  IMAD.SHL.U32 R25, R26, 0x10, RZ ;  /* 0x000000101a197824 */ /* 0x000fe200078e00ff */
[----:B------:R-:W-:-:S03]  /*1dec0*/  SHF.L.U32 R26, R28, 0x1, RZ ;  /* 0x000000011c1a7819 */ /* 0x000fc600000006ff */
[----:B------:R-:W-:Y:S01]  /*1ded0*/  IMAD R27, R27, 0x100, R25 ;  /* 0x000001001b1b7824 */ /* 0x000fe200078e0219 */
[----:B------:R-:W-:Y:S01]  /*1dee0*/  LOP3.LUT R28, R28, 0x7, RZ, 0xc0, !PT ;  /* 0x000000071c1c7812 */ /* 0x000fe200078ec0ff */
[----:B------:R-:W-:Y:S03]  /*1def0*/  STL.64 [R1+0x80], R20 ;  /* 0x0000801401007387 */ /* 0x000fe60000100a00 */
[----:B------:R-:W-:Y:S01]  /*1df00*/  LOP3.LUT R27, R27, 0x30, R26, 0x78, !PT ;  /* 0x000000301b1b7812 */ /* 0x000fe200078e781a */
[----:B------:R-:W-:Y:S03]  /*1df10*/  STL.64 [R1+0x88], R22 ;  /* 0x0000881601007387 */ /* 0x000fe60000100a00 */
[----:B------:R-:W-:Y:S01]  /*1df20*/  LEA R27, R28, R27, 0xa ;  /* 0x0000001b1c1b7211 */ /* 0x000fe200078e50ff */
[----:B------:R-:W-:Y:S03]  /*1df30*/  STL [R1+0x2890], R2 ;  /* 0x0028900201007387 */ /* 0x000fe60000100800 */
[----:B------:R-:W-:Y:S01]  /*1df40*/  LOP3.LUT R27, R27, 0x40, RZ, 0x3c, !PT ;  /* 0x000000401b1b7812 */ /* 0x000fe200078e3cff */
[----:B------:R-:W-:Y:S05]  /*1df50*/  LDSM.16.MT88.4 R20, [R2+0x15080] ;  /* 0x015080000214783b */ /* 0x000fea0000004200 */
[----:B------:R-:W-:Y:S01]  /*1df60*/  LDSM.16.M88.4 R24, [R27+0x20280] ;  /* 0x020280001b18783b */ /* 0x000fe20000000200 */
[----:B--2---:R-:W-:Y:S03]  /*1df70*/  HMMA.16816.F32.BF16 R12, R12, R6, R8 ;  /* 0x000000060c0c723c */ /* 0x004fe60000041808 */
[----:B------:R-:W2:Y:S04]  /*1df80*/  LDL.LU.64 R10, [R1+0x2910] ;  /* 0x00291000010a7983 */ /* 0x000ea80000300a00 */
[----:B------:R-:W2:Y:S11]  /*1df90*/  LDL.LU.64 R8, [R1+0x2908] ;  /* 0x0029080001087983 */ /* 0x000eb60000300a00 */
[----:B------:R-:W-:Y:S05]  /*1dfa0*/  @!UPT UIADD3 URZ, URZ, URZ, URZ ;  /* 0x0000003f3f3ff290 */ /* 0x000fea000fffe03f */
[----:B------:R-:W-:Y:S01]  /*1dfb0*/  STL.64 [R1+0x90], R12 ;  /* 0x0000900c01007387 */ /* 0x000fe20000100a00 */
[----:B------:R-:W-:-:S03]  /*1dfc0*/  IMAD.MOV.U32 R28, RZ, RZ, R15 ;  /* 0x000000ffff1c7224 */ /* 0x000fc600078e000f */
[----:B------:R-:W-:Y:S04]  /*1dfd0*/  STL [R1+0x98], R14 ;  /* 0x0000980e01007387 */ /* 0x000fe80000100800 */
[----:B------:R-:W0:Y:S04]  /*1dfe0*/  LDSM.16.MT88.4 R12, [R3+0x16000] ;  /* 0x01600000030c783b */ /* 0x000e280000004200 */
[----:B------:R-:W-:Y:S04]  /*1dff0*/  STL [R1+0x2894], R28 ;  /* 0x0028941c01007387 */ /* 0x000fe80000100800 */
[----:B0-----:R-:W-:Y:S04]  /*1e000*/  STL.64 [R1+0x40], R12 ;  /* 0x0000400c01007387 */ /* 0x001fe80000100a00 */
[----:B------:R0:W-:Y:S04]  /*1e010*/  STL.64 [R1+0x48], R14 ;  /* 0x0000480e01007387 */ /* 0x0001e80000100a00 */
[----:B0-----:R-:W3:Y:S04]  /*1e020*/  LDL.LU.64 R14, [R1+0x2900] ;  /* 0x00290000010e7983 */ /* 0x001ee80000300a00 */
[----:B------:R-:W3:Y:S04]  /*1e030*/  LDL.LU.64 R12, [R1+0x28f8] ;  /* 0x0028f800010c7983 */ /* 0x000ee80000300a00 */
[----:B------:R0:W-:Y:S04]  /*1e040*/  STL [R1+0x28a0], R24 ;  /* 0x0028a01801007387 */ /* 0x0001e80000100800 */
[----:B------:R1:W-:Y:S04]  /*1e050*/  STL [R1+0x289c], R25 ;  /* 0x00289c1901007387 */ /* 0x0003e80000100800 */
[----:B------:R4:W-:Y:S04]  /*1e060*/  STL [R1+0x2818], R26 ;  /* 0x0028181a01007387 */ /* 0x0009e80000100800 */
[----:B------:R5:W-:Y:S04]  /*1e070*/  STL [R1+0x2814], R27 ;  /* 0x0028141b01007387 */ /* 0x000be80000100800 */
[----:B0-----:R-:W3:Y:S04]  /*1e080*/  LDL.LU R24, [R1+0xd0] ;  /* 0x0000d00001187983 */ /* 0x001ee80000300800 */
[----:B-1----:R-:W3:Y:S04]  /*1e090*/  LDL.LU R25, [R1+0xd4] ;  /* 0x0000d40001197983 */ /* 0x002ee80000300800 */
[----:B----4-:R-:W3:Y:S04]  /*1e0a0*/  LDL.LU R26, [R1+0xd8] ;  /* 0x0000d800011a7983 */ /* 0x010ee80000300800 */
[----:B-----5:R-:W3:Y:S02]  /*1e0b0*/  LDL.LU R27, [R1+0xdc] ;  /* 0x0000dc00011b7983 */ /* 0x020ee40000300800 */
[-C--:B---3--:R-:W-:Y:S11]  /*1e0c0*/  HMMA.16816.F32.BF16 R12, R12, R6.reuse, R24 ;  /* 0x000000060c0c723c */ /* 0x088ff60000041818 */
[----:B------:R-:W-:Y:S11]  /*1e0d0*/  @!UPT UIADD3 URZ, URZ, URZ, URZ ;  /* 0x0000003f3f3ff290 */ /* 0x000ff6000fffe03f */
[----:B------:R-:W-:Y:S02]  /*1e0e0*/  @!UPT UIADD3 URZ, URZ, URZ, URZ ;  /* 0x0000003f3f3ff290 */ /* 0x000fe4000fffe03f */
[----:B------:R-:W-:Y:S01]  /*1e0f0*/  IMAD.MOV.U32 R26, RZ, RZ, R15 ;  /* 0x000000ffff1a7224 */ /* 0x000fe200078e000f */
[----:B------:R-:W-:Y:S01]  /*1e100*/  MOV R27, R14 ;  /* 0x0000000e001b7202 */ /* 0x000fe20000000f00 */
[----:B------:R-:W-:Y:S01]  /*1e110*/  IMAD.MOV.U32 R2, RZ, RZ, R13 ;  /* 0x000000ffff027224 */ /* 0x000fe200078e000d */
[----:B------:R-:W-:Y:S01]  /*1e120*/  MOV R28, R12 ;  /* 0x0000000c001c7202 */ /* 0x000fe20000000f00 */
[----:B------:R-:W3:Y:S04]  /*1e130*/  LDL.LU.64 R14, [R1+0x28f0] ;  /* 0x0028f000010e7983 */ /* 0x000ee80000300a00 */
[----:B------:R-:W3:Y:S04]  /*1e140*/  LDL.LU.64 R12, [R1+0x28e8] ;  /* 0x0028e800010c7983 */ /* 0x000ee80000300a00 */
[----:B------:R0:W-:Y:S04]  /*1e150*/  STL [R1+0x28b0], R26 ;  /* 0x0028b01a01007387 */ /* 0x0001e80000100800 */
[----:B------:R1:W-:Y:S04]  /*1e160*/  STL [R1+0x28ac], R27 ;  /* 0x0028ac1b01007387 */ /* 0x0003e80000100800 */
[----:B------:R-:W3:Y:S04]  /*1e170*/  LDL.LU R24, [R1+0x70] ;  /* 0x0000700001187983 */ /* 0x000ee80000300800 */
[----:B------:R-:W3:Y:S04]  /*1e180*/  LDL.LU R25, [R1+0x74] ;  /* 0x0000740001197983 */ /* 0x000ee80000300800 */
[----:B0-----:R-:W3:Y:S04]  /*1e190*/  LDL.LU R26, [R1+0x78] ;  /* 0x00007800011a7983 */ /* 0x001ee80000300800 */
[----:B-1----:R-:W3:Y:S04]  /*1e1a0*/  LDL.LU R27, [R1+0x7c] ;  /* 0x00007c00011b7983 */ /* 0x002ee80000300800 */
[----:B------:R-:W-:Y:S04]  /*1e1b0*/  STL [R1+0x28a8], R2 ;  /* 0x0028a80201007387 */ /* 0x000fe80000100800 */
[----:B------:R-:W-:Y:S01]  /*1e1c0*/  STL [R1+0x28a4], R28 ;  /* 0x0028a41c01007387 */ /* 0x000fe20000100800 */
[-C--:B---3--:R-:W-:Y:S03]  /*1e1d0*/  HMMA.16816.F32.BF16 R24, R12, R6.reuse, R24 ;  /* 0x000000060c18723c */ /* 0x088fe60000041818 */
[----:B------:R-:W0:Y:S11]  /*1e1e0*/  LDSM.16.MT88.4 R12, [R3+0x16080] ;  /* 0x01608000030c783b */ /* 0x000e360000004200 */
[----:B------:R-:W-:Y:S09]  /*1e1f0*/  @!UPT UIADD3 URZ, URZ, URZ, URZ ;  /* 0x0000003f3f3ff290 */ /* 0x000ff2000fffe03f */
[----:B------:R-:W-:Y:S04]  /*1e200*/  STL.64 [R1+0xb0], R24 ;  /* 0x0000b01801007387 */ /* 0x000fe80000100a00 */
[----:B------:R0:W-:Y:S02]  /*1e210*/  STL.64 [R1+0xb8], R26 ;  /* 0x0000b81a01007387 */ /* 0x0001e40000100a00 */
[----:B0-----:R-:W-:Y:S02]  /*1e220*/  IMAD.MOV.U32 R27, RZ, RZ, R14 ;  /* 0x000000ffff1b7224 */ /* 0x001fe400078e000e */
[----:B------:R0:W-:Y:S01]  /*1e230*/  STL [R1+0x50], R12 ;  /* 0x0000500c01007387 */ /* 0x0001e20000100800 */
[----:B------:R-:W-:Y:S02]  /*1e240*/  MOV R2, R15 ;  /* 0x0000000f00027202 */ /* 0x000fe40000000f00 */
[----:B------:R-:W-:Y:S01]  /*1e250*/  MOV R26, R13 ;  /* 0x0000000d001a7202 */ /* 0x000fe20000000f00 */
[----:B------:R-:W2:Y:S04]  /*1e260*/  LDL.LU.64 R14, [R1+0x28e0] ;  /* 0x0028e000010e7983 */ /* 0x000ea80000300a00 */
[----:B0-----:R-:W2:Y:S02]  /*1e270*/  LDL.LU.64 R12, [R1+0x28d8] ;  /* 0x0028d800010c7983 */ /* 0x001ea40000300a00 */
[-C--:B--2---:R-:W-:Y:S02]  /*1e280*/  HMMA.16816.F32.BF16 R8, R8, R6.reuse, R12 ;  /* 0x000000060808723c */ /* 0x084fe4000004180c */
[----:B------:R-:W2:Y:S04]  /*1e290*/  LDL.LU.64 R14, [R1+0x28d0] ;  /* 0x0028d000010e7983 */ /* 0x000ea80000300a00 */
[----:B------:R-:W2:Y:S11]  /*1e2a0*/  LDL.LU.64 R12, [R1+0x28c8] ;  /* 0x0028c800010c7983 */ /* 0x000eb60000300a00 */
[----:B------:R-:W-:Y:S06]  /*1e2b0*/  @!UPT UIADD3 URZ, URZ, URZ, URZ ;  /* 0x0000003f3f3ff290 */ /* 0x000fec000fffe03f */
[----:B------:R-:W-:Y:S04]  /*1e2c0*/  STL.64 [R1+0x70], R8 ;  /* 0x0000700801007387 */ /* 0x000fe80000100a00 */
[----:B------:R-:W-:Y:S04]  /*1e2d0*/  STL.64 [R1+0x78], R10 ;  /* 0x0000780a01007387 */ /* 0x000fe80000100a00 */
[----:B------:R-:W0:Y:S02]  /*1e2e0*/  LDSM.16.MT88.4 R8, [R29+0x16000] ;  /* 0x016000001d08783b */ /* 0x000e240000004200 */
[----:B0-----:R-:W-:Y:S01]  /*1e2f0*/  IMAD.MOV.U32 R25, RZ, RZ, R10 ;  /* 0x000000ffff197224 */ /* 0x001fe200078e000a */
[----:B------:R-:W-:Y:S01]  /*1e300*/  MOV R0, R11 ;  /* 0x0000000b00007202 */ /* 0x000fe20000000f00 */
[----:B------:R-:W-:Y:S01]  /*1e310*/  IMAD.MOV.U32 R28, RZ, RZ, R8 ;  /* 0x000000ffff1c7224 */ /* 0x000fe200078e0008 */
[----:B------:R-:W-:Y:S01]  /*1e320*/  MOV R24, R9 ;  /* 0x0000000900187202 */ /* 0x000fe20000000f00 */
[----:B------:R-:W3:Y:S04]  /*1e330*/  LDL.LU.64 R10, [R1+0x28c0] ;  /* 0x0028c000010a7983 */ /* 0x000ee80000300a00 */
[----:B------:R-:W3:Y:S02]  /*1e340*/  LDL.LU.64 R8, [R1+0x28b8] ;  /* 0x0028b80001087983 */ /* 0x000ee40000300a00 */
[-C--:B---3--:R-:W-:Y:S02]  /*1e350*/  HMMA.16816.F32.BF16 R8, R16, R6.reuse, R8 ;  /* 0x000000061008723c */ /* 0x088fe40000041808 */
[----:B------:R-:W0:Y:S06]  /*1e360*/  LDSM.16.MT88.4 R16, [R29+0x16080] ;  /* 0x016080001d10783b */ /* 0x000e2c0000004200 */
[----:B--2---:R-:W-:Y:S11]  /*1e370*/  HMMA.16816.F32.BF16 R4, R20, R6, R12 ;  /* 0x000000061404723c */ /* 0x004ff6000004180c */
[----:B------:R-:W-:Y:S04]  /*1e380*/  @!UPT UIADD3 URZ, URZ, URZ, URZ ;  /* 0x0000003f3f3ff290 */ /* 0x000fe8000fffe03f */
[----:B------:R-:W-:Y:S04]  /*1e390*/  STL.64 [R1], R8 ;  /* 0x0000000801007387 */ /* 0x000fe80000100a00 */
[----:B------:R-:W-:Y:S04]  /*1e3a0*/  STL.64 [R1+0x8], R10 ;  /* 0x0000080a01007387 */ /* 0x000fe80000100a00 */
[----:B------:R-:W-:Y:S04]  /*1e3b0*/  STL.64 [R1+0x2828], R6 ;  /* 0x0028280601007387 */ /* 0x000fe80000100a00 */
[----:B------:R1:W-:Y:S04]  /*1e3c0*/  STL.64 [R1+0x2820], R4 ;  /* 0x0028200401007387 */ /* 0x0003e80000100a00 */
[----:B-1----:R-:W2:Y:S04]  /*1e3d0*/  LDL.LU R4, [R1+0x70] ;  /* 0x0000700001047983 */ /* 0x002ea80000300800 */
[----:B------:R-:W2:Y:S04]  /*1e3e0*/  LDL.LU R5, [R1+0x74] ;  /* 0x0000740001057983 */ /* 0x000ea80000300800 */
[----:B------:R-:W3:Y:S04]  /*1e3f0*/  LDL.LU R6, [R1+0x78] ;  /* 0x0000780001067983 */ /* 0x000ee80000300800 */
[----:B------:R-:W3:Y:S01]  /*1e400*/  LDL.LU R7, [R1+0x7c] ;  /* 0x00007c0001077983 */ /* 0x000ee20000300800 */
[----:B------:R-:W-:Y:S01]  /*1e410*/  IMAD.MOV.U32 R21, RZ, RZ, R26 ;  /* 0x000000ffff157224 */ /* 0x000fe200078e001a */
[----:B------:R-:W-:-:S02]  /*1e420*/  MOV R22, R27 ;  /* 0x0000001b00167202 */ /* 0x000fc40000000f00 */
[----:B------:R-:W4:Y:S01]  /*1e430*/  LDL.LU R20, [R1+0x50] ;  /* 0x0000500001147983 */ /* 0x000f220000300800 */
[----:B------:R-:W-:-:S03]  /*1e440*/  IMAD.MOV.U32 R23, RZ, RZ, R2 ;  /* 0x000000ffff177224 */ /* 0x000fc600078e0002 */
[----:B------:R-:W5:Y:S04]  /*1e450*/  LDL.LU R26, [R1+0x28b0] ;  /* 0x0028b000011a7983 */ /* 0x000f680000300800 */
[----:B------:R-:W4:Y:S04]  /*1e460*/  LDL.LU R27, [R1+0x28ac] ;  /* 0x0028ac00011b7983 */ /* 0x000f280000300800 */
[----:B------:R-:W4:Y:S04]  /*1e470*/  LDL.LU R2, [R1+0x28a8] ;  /* 0x0028a80001027983 */ /* 0x000f280000300800 */
[----:B---3--:R-:W-:Y:S04]  /*1e480*/  STL.64 [R1+0x2838], R6 ;  /* 0x0028380601007387 */ /* 0x008fe80000100a00 */
[----:B--2---:R1:W-:Y:S04]  /*1e490*/  STL.64 [R1+0x2830], R4 ;  /* 0x0028300401007387 */ /* 0x0043e80000100a00 */
[----:B-1----:R-:W2:Y:S04]  /*1e4a0*/  LDL.LU R4, [R1+0xb0] ;  /* 0x0000b00001047983 */ /* 0x002ea80000300800 */
[----:B------:R-:W2:Y:S04]  /*1e4b0*/  LDL.LU R5, [R1+0xb4] ;  /* 0x0000b40001057983 */ /* 0x000ea80000300800 */
[----:B------:R-:W3:Y:S04]  /*1e4c0*/  LDL.LU R6, [R1+0xb8] ;  /* 0x0000b80001067983 */ /* 0x000ee80000300800 */
[----:B------:R-:W3:Y:S01]  /*1e4d0*/  LDL.LU R7, [R1+0xbc] ;  /* 0x0000bc0001077983 */ /* 0x000ee20000300800 */
[----:B0-----:R-:W-:Y:S01]  /*1e4e0*/  IMAD.MOV.U32 R11, RZ, RZ, R16 ;  /* 0x000000ffff0b7224 */ /* 0x001fe200078e0010 */
[----:B------:R-:W-:Y:S01]  /*1e4f0*/  MOV R10, R17 ;  /* 0x00000011000a7202 */ /* 0x000fe20000000f00 */
[----:B------:R-:W-:Y:S01]  /*1e500*/  IMAD.MOV.U32 R9, RZ, RZ, R18 ;  /* 0x000000ffff097224 */ /* 0x000fe200078e0012 */
[----:B------:R-:W2:Y:S01]  /*1e510*/  LDL.LU R16, [R1+0x40] ;  /* 0x0000400001107983 */ /* 0x000ea20000300800 */
[----:B------:R-:W-:-:S03]  /*1e520*/  MOV R8, R19 ;  /* 0x0000001300087202 */ /* 0x000fc60000000f00 */
[----:B------:R-:W4:Y:S04]  /*1e530*/  LDL.LU R17, [R1+0x44] ;  /* 0x0000440001117983 */ /* 0x000f280000300800 */
[----:B------:R-:W4:Y:S04]  /*1e540*/  LDL.LU R18, [R1+0x48] ;  /* 0x0000480001127983 */ /* 0x000f280000300800 */
[----:B------:R-:W4:Y:S04]  /*1e550*/  LDL.LU R19, [R1+0x4c] ;  /* 0x00004c0001137983 */ /* 0x000f280000300800 */
[----:B------:R-:W4:Y:S04]  /*1e560*/  LDL.LU R12, [R1+0x60] ;  /* 0x00006000010c7983 */ /* 0x000f280000300800 */
[----:B------:R-:W4:Y:S04]  /*1e570*/  LDL.LU R13, [R1+0x64] ;  /* 0x00006400010d7983 */ /* 0x000f280000300800 */
[----:B------:R-:W4:Y:S04]  /*1e580*/  LDL.LU R14, [R1+0x68] ;  /* 0x00006800010e7983 */ /* 0x000f280000300800 */
[----:B------:R-:W4:Y:S04]  /*1e590*/  LDL.LU R15, [R1+0x6c] ;  /* 0x00006c00010f7983 */ /* 0x000f280000300800 */
[----:B---3--:R0:W-:Y:S04]  /*1e5a0*/  STL.64 [R1+0x2848], R6 ;  /* 0x0028480601007387 */ /* 0x0081e80000100a00 */
[----:B--2---:R1:W-:Y:S01]  /*1e5b0*/  STL.64 [R1+0x2840], R4 ;  /* 0x0028400401007387 */ /* 0x0043e20000100a00 */
        /* <DEDUP_REMOVED lines=10> */
[----:B------:R-:W2:Y:S04]  /*1e660*/  LDL.LU R28, [R1+0x28a4] ;  /* 0x0028a400011c7983 */ /* 0x000ea80000300800 */
[----:B------:R-:W4:Y:S04]  /*1e670*/  LDL.LU R24, [R1+0x28a0] ;  /* 0x0028a00001187983 */ /* 0x000f280000300800 */
[----:B------:R-:W4:Y:S04]  /*1e680*/  LDL.LU R25, [R1+0x289c] ;  /* 0x00289c0001197983 */ /* 0x000f280000300800 */
[----:B------:R-:W3:Y:S04]  /*1e690*/  LDL.LU R0, [R1+0x2898] ;  /* 0x0028980001007983 */ /* 0x000ee80000300800 */
[----:B------:R-:W-:Y:S04]  /*1e6a0*/  STL.64 [R1+0x2888], R6 ;  /* 0x0028880601007387 */ /* 0x000fe80000100a00 */
[----:B------:R0:W-:Y:S04]  /*1e6b0*/  STL.64 [R1+0x2880], R4 ;  /* 0x0028800401007387 */ /* 0x0001e80000100a00 */
[----:B0-----:R-:W2:Y:S04]  /*1e6c0*/  LDL.LU R4, [R1+0x80] ;  /* 0x0000800001047983 */ /* 0x001ea80000300800 */
[----:B------:R-:W2:Y:S04]  /*1e6d0*/  LDL.LU R5, [R1+0x84] ;  /* 0x0000840001057983 */ /* 0x000ea80000300800 */
[----:B------:R-:W2:Y:S04]  /*1e6e0*/  LDL.LU R6, [R1+0x88] ;  /* 0x0000880001067983 */ /* 0x000ea80000300800 */
[----:B------:R-:W2:Y:S04]  /*1e6f0*/  LDL.LU R7, [R1+0x8c] ;  /* 0x00008c0001077983 */ /* 0x000ea80000300800 */
[----:B---3--:R-:W0:Y:S01]  /*1e700*/  LDSM.16.MT88.4 R8, [R0+0x16000] ;  /* 0x016000000008783b */ /* 0x008e220000004200 */
[-C--:B----4-:R-:W-:Y:S03]  /*1e710*/  HMMA.16816.F32.BF16 R16, R16, R24.reuse, R12 ;  /* 0x000000181010723c */ /* 0x090fe6000004180c */
[----:B------:R-:W-:Y:S04]  /*1e720*/  LDSM.16.MT88.4 R12, [R0+0x16080] ;  /* 0x01608000000c783b */ /* 0x000fe80000004200 */
[----:B0-----:R0:W-:Y:S04]  /*1e730*/  STL.64 [R1+0x2858], R10 ;  /* 0x0028580a01007387 */ /* 0x0011e80000100a00 */
[----:B------:R2:W-:Y:S01]  /*1e740*/  STL.64 [R1+0x2850], R8 ;  /* 0x0028500801007387 */ /* 0x0005e20000100a00 */
[----:B0-----:R-:W-:Y:S01]  /*1e750*/  MOV R10, R27 ;  /* 0x0000001b000a7202 */ /* 0x001fe20000000f00 */
[----:B-----5:R-:W-:Y:S01]  /*1e760*/  IMAD.MOV.U32 R11, RZ, RZ, R26 ;  /* 0x000000ffff0b7224 */ /* 0x020fe200078e001a */
[----:B--2---:R-:W-:Y:S01]  /*1e770*/  MOV R8, R28 ;  /* 0x0000001c00087202 */ /* 0x004fe20000000f00 */
[----:B------:R-:W-:Y:S01]  /*1e780*/  IMAD.MOV.U32 R9, RZ, RZ, R2 ;  /* 0x000000ffff097224 */ /* 0x000fe200078e0002 */
[----:B------:R-:W2:Y:S04]  /*1e790*/  LDL.LU R28, [R1+0x2894] ;  /* 0x00289400011c7983 */ /* 0x000ea80000300800 */
[----:B------:R-:W3:Y:S04]  /*1e7a0*/  LDL.LU R2, [R1+0x2890] ;  /* 0x0028900001027983 */ /* 0x000ee80000300800 */
[----:B------:R-:W-:Y:S04]  /*1e7b0*/  STL.64 [R1+0x2878], R10 ;  /* 0x0028780a01007387 */ /* 0x000fe80000100a00 */
[----:B------:R0:W-:Y:S01]  /*1e7c0*/  STL.64 [R1+0x2870], R8 ;  /* 0x0028700801007387 */ /* 0x0001e20000100a00 */
[----:B------:R-:W-:Y:S03]  /*1e7d0*/  HMMA.16816.F32.BF16 R20, R20, R24, R4 ;  /* 0x000000181414723c */ /* 0x000fe60000041804 */
[----:B0-----:R-:W4:Y:S04]  /*1e7e0*/  LDL.LU R8, [R1+0x90] ;  /* 0x0000900001087983 */ /* 0x001f280000300800 */
[----:B------:R-:W4:Y:S04]  /*1e7f0*/  LDL.LU R9, [R1+0x94] ;  /* 0x0000940001097983 */ /* 0x000f280000300800 */
[----:B------:R-:W4:Y:S04]  /*1e800*/  LDL.LU R10, [R1+0x98] ;  /* 0x00009800010a7983 */ /* 0x000f280000300800 */
[----:B------:R-:W-:Y:S04]  /*1e810*/  STL.64 [R1+0x10], R16 ;  /* 0x0000101001007387 */ /* 0x000fe80000100a00 */
[----:B------:R-:W-:Y:S04]  /*1e820*/  STL.64 [R1+0x18], R18 ;  /* 0x0000181201007387 */ /* 0x000fe80000100a00 */
[----:B------:R-:W4:Y:S04]  /*1e830*/  LDL.LU.64 R6, [R1+0x2888] ;  /* 0x0028880001067983 */ /* 0x000f280000300a00 */
[----:B------:R-:W4:Y:S04]  /*1e840*/  LDL.LU.64 R4, [R1+0x2880] ;  /* 0x0028800001047983 */ /* 0x000f280000300a00 */
[----:B------:R-:W-:Y:S04]  /*1e850*/  STL.64 [R1+0x60], R20 ;  /* 0x0000601401007387 */ /* 0x000fe80000100a00 */
[----:B------:R-:W-:Y:S01]  /*1e860*/  STL.64 [R1+0x68], R22 ;  /* 0x0000681601007387 */ /* 0x000fe20000100a00 */
[----:B--2---:R-:W-:-:S03]  /*1e870*/  MOV R11, R28 ;  /* 0x0000001c000b7202 */ /* 0x004fc60000000f00 */
[----:B---3--:R-:W-:Y:S04]  /*1e880*/  STL [R1+0x27fc], R2 ;  /* 0x0027fc0201007387 */ /* 0x008fe80000100800 */
[----:B------:R-:W-:Y:S04]  /*1e890*/  LDSM.16.MT88.4 R16, [R2+0x16000] ;  /* 0x016000000210783b */ /* 0x000fe80000004200 */
[----:B------:R-:W-:Y:S01]  /*1e8a0*/  LDSM.16.MT88.4 R20, [R2+0x16080] ;  /* 0x016080000214783b */ /* 0x000fe20000004200 */
[----:B----4-:R-:W-:Y:S03]  /*1e8b0*/  HMMA.16816.F32.BF16 R4, R4, R24, R8 ;  /* 0x000000180404723c */ /* 0x010fe60000041808 */
[----:B------:R-:W2:Y:S04]  /*1e8c0*/  LDL.LU.64 R10, [R1+0x2878] ;  /* 0x00287800010a7983 */ /* 0x000ea80000300a00 */
[----:B------:R-:W2:Y:S11]  /*1e8d0*/  LDL.LU.64 R8, [R1+0x2870] ;  /* 0x0028700001087983 */ /* 0x000eb60000300a00 */
[----:B------:R-:W-:Y:S05]  /*1e8e0*/  @!UPT UIADD3 URZ, URZ, URZ, URZ ;  /* 0x0000003f3f3ff290 */ /* 0x000fea000fffe03f */
[----:B------:R-:W-:Y:S04]  /*1e8f0*/  STL.64 [R1+0x80], R4 ;  /* 0x0000800401007387 */ /* 0x000fe80000100a00 */
[----:B------:R-:W-:Y:S04]  /*1e900*/  STL.64 [R1+0x88], R6 ;  /* 0x0000880601007387 */ /* 0x000fe80000100a00 */
[----:B------:R-:W0:Y:S02]  /*1e910*/  LDSM.16.MT88.4 R4, [R3+0x17000] ;  /* 0x017000000304783b */ /* 0x000e240000004200 */
[----:B0-----:R-:W-:-:S02]  /*1e920*/  IMAD.MOV.U32 R26, RZ, RZ, R6 ;  /* 0x000000ffff1a7224 */ /* 0x001fc400078e0006 */
[----:B------:R0:W-:Y:S01]  /*1e930*/  STL.64 [R1+0x30], R4 ;  /* 0x0000300401007387 */ /* 0x0001e20000100a00 */
[----:B------:R-:W-:-:S03]  /*1e940*/  MOV R27, R7 ;  /* 0x00000007001b7202 */ /* 0x000fc60000000f00 */
[----:B------:R-:W2:Y:S04]  /*1e950*/  LDL.LU.64 R6, [R1+0x2868] ;  /* 0x0028680001067983 */ /* 0x000ea80000300a00 */
[----:B0-----:R-:W2:Y:S02]  /*1e960*/  LDL.LU.64 R4, [R1+0x2860] ;  /* 0x0028600001047983 */ /* 0x001ea40000300a00 */
[----:B--2---:R-:W-:Y:S02]  /*1e970*/  HMMA.16816.F32.BF16 R4, R4, R24, R8 ;  /* 0x000000180404723c */ /* 0x004fe40000041808 */
[----:B------:R-:W2:Y:S04]  /*1e980*/  LDL.LU.64 R10, [R1+0x2858] ;  /* 0x00285800010a7983 */ /* 0x000ea80000300a00 */
[----:B------:R-:W2:Y:S11]  /*1e990*/  LDL.LU.64 R8, [R1+0x2850] ;  /* 0x0028500001087983 */ /* 0x000eb60000300a00 */
[----:B------:R-:W-:Y:S06]  /*1e9a0*/  @!UPT UIADD3 URZ, URZ, URZ, URZ ;  /* 0x0000003f3f3ff290 */ /* 0x000fec000fffe03f */
[----:B------:R-:W-:Y:S01]  /*1e9b0*/  STL.64 [R1+0x90], R4 ;  /* 0x0000900401007387 */ /* 0x000fe20000100a00 */
[----:B------:R-:W-:-:S03]  /*1e9c0*/  IMAD.MOV.U32 R28, RZ, RZ, R7 ;  /* 0x000000ffff1c7224 */ /* 0x000fc600078e0007 */
[----:B------:R-:W-:Y:S04]  /*1e9d0*/  STL [R1+0x98], R6 ;  /* 0x0000980601007387 */ /* 0x000fe80000100800 */
[----:B------:R-:W0:Y:S04]  /*1e9e0*/  LDSM.16.MT88.4 R4, [R3+0x17080] ;  /* 0x017080000304783b */ /* 0x000e280000004200 */
[----:B------:R-:W-:Y:S04]  /*1e9f0*/  STL [R1+0x2800], R28 ;  /* 0x0028001c01007387 */ /* 0x000fe80000100800 */
[----:B0-----:R-:W-:Y:S04]  /*1ea00*/  STL.64 [R1+0x20], R4 ;  /* 0x0000200401007387 */ /* 0x001fe80000100a00 */
[----:B------:R0:W-:Y:S04]  /*1ea10*/  STL.64 [R1+0x28], R6 ;  /* 0x0000280601007387 */ /* 0x0001e80000100a00 */
[----:B0-----:R-:W2:Y:S04]  /*1ea20*/  LDL.LU.64 R6, [R1+0x2848] ;  /* 0x0028480001067983 */ /* 0x001ea80000300a00 */
[----:B------:R-:W2:Y:S04]  /*1ea30*/  LDL.LU.64 R4, [R1+0x2840] ;  /* 0x0028400001047983 */ /* 0x000ea80000300a00 */
[----:B------:R-:W-:Y:S01]  /*1ea40*/  STL [R1+0x2804], R3 ;  /* 0x0028040301007387 */ /* 0x000fe20000100800 */
[-C--:B--2---:R-:W-:Y:S11]  /*1ea50*/  HMMA.16816.F32.BF16 R4, R8, R24.reuse, R4 ;  /* 0x000000180804723c */ /* 0x084ff60000041804 */
[----:B------:R-:W-:Y:S11]  /*1ea60*/  @!UPT UIADD3 URZ, URZ, URZ, URZ ;  /* 0x0000003f3f3ff290 */ /* 0x000ff6000fffe03f */
[----:B------:R-:W-:Y:S01]  /*1ea70*/  @!UPT UIADD3 URZ, URZ, URZ, URZ ;  /* 0x0000003f3f3ff290 */ /* 0x000fe2000fffe03f */
[----:B------:R-:W-:Y:S01]  /*1ea80*/  STL.64 [R1+0xb0], R4 ;  /* 0x0000b00401007387 */ /* 0x000fe20000100a00 */
[----:B------:R-:W-:Y:S01]  /*1ea90*/  MOV R28, R6 ;  /* 0x00000006001c7202 */ /* 0x000fe20000000f00 */
[----:B------:R-:W-:Y:S02]  /*1eaa0*/  IMAD.MOV.U32 R2, RZ, RZ, R7 ;  /* 0x000000ffff027224 */ /* 0x000fe400078e0007 */
[----:B------:R-:W0:Y:S04]  /*1eab0*/  LDSM.16.MT88.4 R4, [R29+0x17000] ;  /* 0x017000001d04783b */ /* 0x000e280000004200 */
[----:B------:R-:W2:Y:S04]  /*1eac0*/  LDL.LU R8, [R1] ;  /* 0x0000000001087983 */ /* 0x000ea80000300800 */
[----:B------:R-:W2:Y:S04]  /*1ead0*/  LDL.LU R9, [R1+0x4] ;  /* 0x0000040001097983 */ /* 0x000ea80000300800 */
[----:B------:R-:W2:Y:S04]  /*1eae0*/  LDL.LU R10, [R1+0x8] ;  /* 0x00000800010a7983 */ /* 0x000ea80000300800 */
[----:B------:R-:W2:Y:S04]  /*1eaf0*/  LDL.LU R11, [R1+0xc] ;  /* 0x00000c00010b7983 */ /* 0x000ea80000300800 */
[----:B------:R-:W-:Y:S04]  /*1eb00*/  STL [R1+0x280c], R2 ;  /* 0x00280c0201007387 */ /* 0x000fe80000100800 */
[----:B------:R-:W-:Y:S04]  /*1eb10*/  STL [R1+0x2808], R28 ;  /* 0x0028081c01007387 */ /* 0x000fe80000100800 */
[----:B0-----:R-:W-:Y:S04]  /*1eb20*/  STL.64 [R1+0x50], R4 ;  /* 0x0000500401007387 */ /* 0x001fe80000100a00 */
[----:B------:R0:W-:Y:S04]  /*1eb30*/  STL.64 [R1+0x58], R6 ;  /* 0x0000580601007387 */ /* 0x0001e80000100a00 */
[----:B0-----:R-:W3:Y:S04]  /*1eb40*/  LDL.LU.64 R6, [R1+0x2838] ;  /* 0x0028380001067983 */ /* 0x001ee80000300a00 */
[----:B------:R-:W3:Y:S02]  /*1eb50*/  LDL.LU.64 R4, [R1+0x2830] ;  /* 0x0028300001047983 */ /* 0x000ee40000300a00 */
[-C--:B---3--:R-:W-:Y:S11]  /*1eb60*/  HMMA.16816.F32.BF16 R4, R12, R24.reuse, R4 ;  /* 0x000000180c04723c */ /* 0x088ff60000041804 */
[----:B------:R-:W-:Y:S11]  /*1eb70*/  @!UPT UIADD3 URZ, URZ, URZ, URZ ;  /* 0x0000003f3f3ff290 */ /* 0x000ff6000fffe03f */
[----:B------:R-:W-:Y:S02]  /*1eb80*/  @!UPT UIADD3 URZ, URZ, URZ, URZ ;  /* 0x0000003f3f3ff290 */ /* 0x000fe4000fffe03f */
[----:B------:R-:W-:Y:S01]  /*1eb90*/  MOV R13, R6 ;  /* 0x00000006000d7202 */ /* 0x000fe20000000f00 */
[----:B------:R-:W-:Y:S01]  /*1eba0*/  IMAD.MOV.U32 R12, RZ, RZ, R7 ;  /* 0x000000ffff0c7224 */ /* 0x000fe200078e0007 */
[----:B------:R-:W-:Y:S01]  /*1ebb0*/  MOV R15, R4 ;  /* 0x00000004000f7202 */ /* 0x000fe20000000f00 */
[----:B------:R-:W-:Y:S01]  /*1ebc0*/  IMAD.MOV.U32 R14, RZ, RZ, R5 ;  /* 0x000000ffff0e7224 */ /* 0x000fe200078e0005 */
[----:B------:R-:W3:Y:S04]  /*1ebd0*/  LDL.LU.64 R6, [R1+0x2828] ;  /* 0x0028280001067983 */ /* 0x000ee80000300a00 */
[----:B------:R-:W3:Y:S01]  /*1ebe0*/  LDL.LU.64 R4, [R1+0x2820] ;  /* 0x0028200001047983 */ /* 0x000ee20000300a00 */
[----:B--2---:R-:W-:Y:S03]  /*1ebf0*/  HMMA.16816.F32.BF16 R16, R16, R24, R8 ;  /* 0x000000181010723c */ /* 0x004fe60000041808 */
[----:B------:R-:W0:Y:S04]  /*1ec00*/  LDSM.16.MT88.4 R8, [R29+0x17080] ;  /* 0x017080001d08783b */ /* 0x000e280000004200 */
[----:B------:R0:W-:Y:S02]  /*1ec10*/  STL [R1+0x2810], R15 ;  /* 0x0028100f01007387 */ /* 0x0001e40000100800 */
[----:B0-----:R-:W-:Y:S01]  /*1ec20*/  MOV R15, R8 ;  /* 0x00000008000f7202 */ /* 0x001fe20000000f00 */
[----:B------:R-:W-:Y:S01]  /*1ec30*/  IMAD.MOV.U32 R2, RZ, RZ, R9 ;  /* 0x000000ffff027224 */ /* 0x000fe200078e0009 */
[----:B------:R-:W-:Y:S01]  /*1ec40*/  MOV R28, R10 ;  /* 0x0000000a001c7202 */ /* 0x000fe20000000f00 */
[----:B------:R-:W-:-:S02]  /*1ec50*/  IMAD.MOV.U32 R3, RZ, RZ, R11 ;  /* 0x000000ffff037224 */ /* 0x000fc400078e000b */
[----:B------:R-:W0:Y:S09]  /*1ec60*/  LDSM.16.MT88.4 R8, [R0+0x17000] ;  /* 0x017000000008783b */ /* 0x000e320000004200 */
[----:B------:R-:W-:Y:S04]  /*1ec70*/  STL.64 [R1+0x70], R16 ;  /* 0x0000701001007387 */ /* 0x000fe80000100a00 */
[----:B------:R0:W-:Y:S02]  /*1ec80*/  STL.64 [R1+0x78], R18 ;  /* 0x0000781201007387 */ /* 0x0001e40000100a00 */
[----:B0-----:R-:W-:Y:S01]  /*1ec90*/  MOV R19, R8 ;  /* 0x0000000800137202 */ /* 0x001fe20000000f00 */
[----:B------:R-:W-:Y:S01]  /*1eca0*/  IMAD.MOV.U32 R18, RZ, RZ, R9 ;  /* 0x000000ffff127224 */ /* 0x000fe200078e0009 */
[----:B------:R-:W-:Y:S01]  /*1ecb0*/  MOV R17, R10 ;  /* 0x0000000a00117202 */ /* 0x000fe20000000f00 */
[----:B------:R-:W-:-:S02]  /*1ecc0*/  IMAD.MOV.U32 R16, RZ, RZ, R11 ;  /* 0x000000ffff107224 */ /* 0x000fc400078e000b */
[----:B------:R-:W0:Y:S01]  /*1ecd0*/  LDSM.16.MT88.4 R8, [R0+0x17080] ;  /* 0x017080000008783b */ /* 0x000e220000004200 */
[----:B---3--:R-:W-:Y:S03]  /*1ece0*/  HMMA.16816.F32.BF16 R4, R20, R24, R4 ;  /* 0x000000181404723c */ /* 0x008fe60000041804 */
[----:B------:R-:W2:Y:S04]  /*1ecf0*/  LDL.LU R20, [R1+0x30] ;  /* 0x0000300001147983 */ /* 0x000ea80000300800 */
[----:B------:R-:W2:Y:S01]  /*1ed00*/  LDL.LU R21, [R1+0x34] ;  /* 0x0000340001157983 */ /* 0x000ea20000300800 */
[----:B------:R-:W-:Y:S01]  /*1ed10*/  MOV R22, R26 ;  /* 0x0000001a00167202 */ /* 0x000fe20000000f00 */
[----:B------:R-:W-:-:S02]  /*1ed20*/  IMAD.MOV.U32 R23, RZ, RZ, R27 ;  /* 0x000000ffff177224 */ /* 0x000fc400078e001b */
[----:B------:R-:W2:Y:S04]  /*1ed30*/  LDL.LU R26, [R1+0x2818] ;  /* 0x00281800011a7983 */ /* 0x000ea80000300800 */
[----:B------:R-:W2:Y:S08]  /*1ed40*/  LDL.LU R27, [R1+0x2814] ;  /* 0x00281400011b7983 */ /* 0x000eb00000300800 */
[----:B------:R-:W-:Y:S04]  /*1ed50*/  STL [R1+0x2784], R7 ;  /* 0x0027840701007387 */ /* 0x000fe80000100800 */
[----:B0-----:R-:W-:Y:S04]  /*1ed60*/  STL.64 [R1+0x27a0], R10 ;  /* 0x0027a00a01007387 */ /* 0x001fe80000100a00 */
[----:B------:R0:W-:Y:S04]  /*1ed70*/  STL.64 [R1+0x2798], R8 ;  /* 0x0027980801007387 */ /* 0x0001e80000100a00 */
[----:B0-----:R-:W2:Y:S04]  /*1ed80*/  LDL.LU R8, [R1+0x10] ;  /* 0x0000100001087983 */ /* 0x001ea80000300800 */
[----:B------:R-:W2:Y:S04]  /*1ed90*/  LDL.LU R9, [R1+0x14] ;  /* 0x0000140001097983 */ /* 0x000ea80000300800 */
[----:B------:R-:W2:Y:S04]  /*1eda0*/  LDL.LU R10, [R1+0x18] ;  /* 0x00001800010a7983 */ /* 0x000ea80000300800 */
[----:B------:R-:W2:Y:S04]  /*1edb0*/  LDL.LU R11, [R1+0x1c] ;  /* 0x00001c00010b7983 */ /* 0x000ea80000300800 */
[----:B------:R-:W-:Y:S01]  /*1edc0*/  STL [R1+0x2780], R0 ;  /* 0x0027800001007387 */ /* 0x000fe20000100800 */
[----:B--2---:R-:W-:Y:S11]  /*1edd0*/  HMMA.16816.F32.BF16 R20, R20, R26, R8 ;  /* 0x0000001a1414723c */ /* 0x004ff60000041808 */
[----:B------:R-:W-:Y:S11]  /*1ede0*/  @!UPT UIADD3 URZ, URZ, URZ, URZ ;  /* 0x0000003f3f3ff290 */ /* 0x000ff6000fffe03f */
[----:B------:R-:W-:Y:S01]  /*1edf0*/  @!UPT UIADD3 URZ, URZ, URZ, URZ ;  /* 0x0000003f3f3ff290 */ /* 0x000fe2000fffe03f */
[----:B------:R0:W-:Y:S01]  /*1ee00*/  STL [R1+0x14], R21 ;  /* 0x0000141501007387 */ /* 0x0001e20000100800 */
[----:B------:R-:W-:-:S03]  /*1ee10*/  MOV R7, R20 ;  /* 0x0000001400077202 */ /* 0x000fc60000000f00 */
[----:B------:R1:W-:Y:S04]  /*1ee20*/  STL.64 [R1+0x18], R22 ;  /* 0x0000181601007387 */ /* 0x0003e80000100a00 */
[----:B------:R-:W2:Y:S04]  /*1ee30*/  LDL.LU R20, [R1+0x50] ;  /* 0x0000500001147983 */ /* 0x000ea80000300800 */
[----:B0-----:R-:W2:Y:S04]  /*1ee40*/  LDL.LU R21, [R1+0x54] ;  /* 0x0000540001157983 */ /* 0x001ea80000300800 */
[----:B-1----:R-:W3:Y:S04]  /*1ee50*/  LDL.LU R22, [R1+0x58] ;  /* 0x0000580001167983 */ /* 0x002ee80000300800 */
[----:B------:R-:W3:Y:S01]  /*1ee60*/  LDL.LU R23, [R1+0x5c] ;  /* 0x00005c0001177983 */ /* 0x000ee20000300800 */
[----:B------:R-:W-:Y:S01]  /*1ee70*/  MOV R11, R16 ;  /* 0x00000010000b7202 */ /* 0x000fe20000000f00 */
[----:B------:R-:W-:Y:S01]  /*1ee80*/  IMAD.MOV.U32 R10, RZ, RZ, R17 ;  /* 0x000000ffff0a7224 */ /* 0x000fe200078e0011 */
[----:B------:R-:W-:Y:S01]  /*1ee90*/  MOV R9, R18 ;  /* 0x0000001200097202 */ /* 0x000fe20000000f00 */
[----:B------:R-:W-:Y:S01]  /*1eea0*/  IMAD.MOV.U32 R8, RZ, RZ, R19 ;  /* 0x000000ffff087224 */ /* 0x000fe200078e0013 */
        /* <DEDUP_REMOVED lines=10> */
[----:B------:R-:W-:Y:S04]  /*1ef50*/  STL.64 [R1+0x27c0], R10 ;  /* 0x0027c00a01007387 */ /* 0x000fe80000100a00 */
[----:B------:R0:W-:Y:S02]  /*1ef60*/  STL.64 [R1+0x27b8], R8 ;  /* 0x0027b80801007387 */ /* 0x0001e40000100a00 */
[----:B0-----:R-:W-:-:S02]  /*1ef70*/  IMAD.MOV.U32 R8, RZ, RZ, R15 ;  /* 0x000000ffff087224 */ /* 0x001fc400078e000f */
[----:B------:R-:W3:Y:S01]  /*1ef80*/  LDL.LU R15, [R1+0x2810] ;  /* 0x00281000010f7983 */ /* 0x000ee20000300800 */
[----:B------:R-:W-:Y:S01]  /*1ef90*/  MOV R9, R2 ;  /* 0x0000000200097202 */ /* 0x000fe20000000f00 */
[----:B------:R-:W-:Y:S02]  /*1efa0*/  IMAD.MOV.U32 R10, RZ, RZ, R28 ;  /* 0x000000ffff0a7224 */ /* 0x000fe400078e001c */
[----:B------:R-:W4:Y:S04]  /*1efb0*/  LDL.LU R2, [R1+0x280c] ;  /* 0x00280c0001027983 */ /* 0x000f280000300800 */
[----:B------:R-:W5:Y:S01]  /*1efc0*/  LDL.LU R28, [R1+0x2808] ;  /* 0x00280800011c7983 */ /* 0x000f620000300800 */
[----:B------:R-:W-:-:S03]  /*1efd0*/  MOV R11, R3 ;  /* 0x00000003000b7202 */ /* 0x000fc60000000f00 */
[----:B------:R-:W2:Y:S04]  /*1efe0*/  LDL.LU R3, [R1+0x2804] ;  /* 0x0028040001037983 */ /* 0x000ea80000300800 */
[----:B------:R-:W-:Y:S04]  /*1eff0*/  STL.64 [R1+0x27e0], R10 ;  /* 0x0027e00a01007387 */ /* 0x000fe80000100a00 */
[----:B------:R0:W-:Y:S04]  /*1f000*/  STL.64 [R1+0x27d8], R8 ;  /* 0x0027d80801007387 */ /* 0x0001e80000100a00 */
[----:B0-----:R-:W2:Y:S04]  /*1f010*/  LDL.LU R8, [R1+0x80] ;  /* 0x0000800001087983 */ /* 0x001ea80000300800 */
[----:B------:R-:W2:Y:S04]  /*1f020*/  LDL.LU R9, [R1+0x84] ;  /* 0x0000840001097983 */ /* 0x000ea80000300800 */
[----:B------:R-:W2:Y:S04]  /*1f030*/  LDL.LU R10, [R1+0x88] ;  /* 0x00008800010a7983 */ /* 0x000ea80000300800 */
[----:B------:R-:W2:Y:S04]  /*1f040*/  LDL.LU R11, [R1+0x8c] ;  /* 0x00008c00010b7983 */ /* 0x000ea80000300800 */
[----:B------:R0:W-:Y:S04]  /*1f050*/  STL.64 [R1+0x2790], R6 ;  /* 0x0027900601007387 */ /* 0x0001e80000100a00 */
[----:B------:R1:W-:Y:S01]  /*1f060*/  STL.64 [R1+0x2788], R4 ;  /* 0x0027880401007387 */ /* 0x0003e20000100a00 */
[----:B0-----:R-:W-:Y:S01]  /*1f070*/  IMAD.MOV.U32 R6, RZ, RZ, R13 ;  /* 0x000000ffff067224 */ /* 0x001fe200078e000d */
[----:B------:R-:W-:-:S02]  /*1f080*/  MOV R7, R12 ;  /* 0x0000000c00077202 */ /* 0x000fc40000000f00 */
[----:B-1----:R-:W-:-:S03]  /*1f090*/  MOV R5, R14 ;  /* 0x0000000e00057202 */ /* 0x002fc60000000f00 */
[----:B------:R5:W-:Y:S01]  /*1f0a0*/  STL.64 [R1+0x27b0], R6 ;  /* 0x0027b00601007387 */ /* 0x000be20000100a00 */
[----:B---3--:R-:W-:-:S05]  /*1f0b0*/  IMAD.MOV.U32 R4, RZ, RZ, R15 ;  /* 0x000000ffff047224 */ /* 0x008fca00078e000f */
[----:B------:R0:W-:Y:S01]  /*1f0c0*/  STL.64 [R1+0x27a8], R4 ;  /* 0x0027a80401007387 */ /* 0x0001e20000100a00 */
[----:B-----5:R-:W-:-:S03]  /*1f0d0*/  IMAD.MOV.U32 R6, RZ, RZ, R28 ;  /* 0x000000ffff067224 */ /* 0x020fc600078e001c */
[----:B0-----:R-:W3:Y:S04]  /*1f0e0*/  LDL.LU R4, [R1+0xb0] ;  /* 0x0000b00001047983 */ /* 0x001ee80000300800 */
[----:B------:R-:W3:Y:S04]  /*1f0f0*/  LDL.LU R5, [R1+0xb4] ;  /* 0x0000b40001057983 */ /* 0x000ee80000300800 */
[----:B------:R-:W5:Y:S01]  /*1f100*/  LDL.LU R28, [R1+0x2800] ;  /* 0x00280000011c7983 */ /* 0x000f620000300800 */
[----:B----4-:R-:W-:-:S03]  /*1f110*/  MOV R7, R2 ;  /* 0x0000000200077202 */ /* 0x010fc60000000f00 */
[----:B------:R-:W4:Y:S04]  /*1f120*/  LDL.LU R2, [R1+0x27fc] ;  /* 0x0027fc0001027983 */ /* 0x000f280000300800 */
[----:B------:R5:W-:Y:S01]  /*1f130*/  STL.64 [R1+0x27d0], R6 ;  /* 0x0027d00601007387 */ /* 0x000be20000100a00 */
[----:B--2---:R-:W-:Y:S03]  /*1f140*/  HMMA.16816.F32.BF16 R16, R16, R26, R20 ;  /* 0x0000001a1010723c */ /* 0x004fe60000041814 */
[----:B---3--:R0:W-:Y:S01]  /*1f150*/  STL.64 [R1+0x27c8], R4 ;  /* 0x0027c80401007387 */ /* 0x0081e20000100a00 */
[----:B-----5:R-:W-:-:S03]  /*1f160*/  IMAD.MOV.U32 R7, RZ, RZ, R28 ;  /* 0x000000ffff077224 */ /* 0x020fc600078e001c */
[----:B----4-:R-:W-:Y:S04]  /*1f170*/  LDSM.16.MT88.4 R12, [R2+0x17000] ;  /* 0x01700000020c783b */ /* 0x010fe80000004200 */
[----:B0-----:R-:W2:Y:S04]  /*1f180*/  LDL.LU R4, [R1+0x90] ;  /* 0x0000900001047983 */ /* 0x001ea80000300800 */
[----:B------:R-:W2:Y:S04]  /*1f190*/  LDL.LU R5, [R1+0x94] ;  /* 0x0000940001057983 */ /* 0x000ea80000300800 */
[----:B------:R-:W2:Y:S04]  /*1f1a0*/  LDL.LU R6, [R1+0x98] ;  /* 0x0000980001067983 */ /* 0x000ea80000300800 */
[----:B------:R-:W3:Y:S04]  /*1f1b0*/  LDL.LU R28, [R1+0x27f8] ;  /* 0x0027f800011c7983 */ /* 0x000ee80000300800 */
[----:B------:R-:W4:Y:S04]  /*1f1c0*/  LDL.LU.64 R22, [R1+0x27f0] ;  /* 0x0027f00001167983 */ /* 0x000f280000300a00 */
[----:B------:R-:W4:Y:S04]  /*1f1d0*/  LDL.LU.64 R20, [R1+0x27e8] ;  /* 0x0027e80001147983 */ /* 0x000f280000300a00 */
[----:B------:R-:W-:Y:S04]  /*1f1e0*/  STL.64 [R1+0x30], R16 ;  /* 0x0000301001007387 */ /* 0x000fe80000100a00 */
[----:B------:R-:W-:Y:S04]  /*1f1f0*/  STL.64 [R1+0x38], R18 ;  /* 0x0000381201007387 */ /* 0x000fe80000100a00 */
[----:B------:R-:W-:Y:S04]  /*1f200*/  STL [R1+0x2760], R2 ;  /* 0x0027600201007387 */ /* 0x000fe80000100800 */
[----:B------:R-:W-:Y:S01]  /*1f210*/  LDSM.16.MT88.4 R16, [R2+0x17080] ;  /* 0x017080000210783b */ /* 0x000fe20000004200 */
[----:B----4-:R-:W-:Y:S03]  /*1f220*/  HMMA.16816.F32.BF16 R20, R20, R26, R8 ;  /* 0x0000001a1414723c */ /* 0x010fe60000041808 */
[----:B------:R-:W2:Y:S04]  /*1f230*/  LDL.LU.64 R10, [R1+0x27e0] ;  /* 0x0027e000010a7983 */ /* 0x000ea80000300a00 */
[----:B------:R-:W2:Y:S11]  /*1f240*/  LDL.LU.64 R8, [R1+0x27d8] ;  /* 0x0027d80001087983 */ /* 0x000eb60000300a00 */
[----:B------:R-:W-:Y:S05]  /*1f250*/  @!UPT UIADD3 URZ, URZ, URZ, URZ ;  /* 0x0000003f3f3ff290 */ /* 0x000fea000fffe03f */
[----:B------:R-:W-:Y:S01]  /*1f260*/  STL.64 [R1+0x60], R20 ;  /* 0x0000601401007387 */ /* 0x000fe20000100a00 */
[----:B------:R-:W-:Y:S01]  /*1f270*/  MOV R25, R22 ;  /* 0x0000001600197202 */ /* 0x000fe20000000f00 */
[----:B------:R-:W-:Y:S02]  /*1f280*/  IMAD.MOV.U32 R24, RZ, RZ, R23 ;  /* 0x000000ffff187224 */ /* 0x000fe400078e0017 */
[----:B------:R-:W0:Y:S04]  /*1f290*/  LDSM.16.MT88.4 R20, [R3+0x18000] ;  /* 0x018000000314783b */ /* 0x000e280000004200 */
[----:B------:R-:W-:Y:S04]  /*1f2a0*/  STL [R1+0x275c], R25 ;  /* 0x00275c1901007387 */ /* 0x000fe80000100800 */
[----:B------:R-:W-:Y:S04]  /*1f2b0*/  STL [R1+0x2758], R24 ;  /* 0x0027581801007387 */ /* 0x000fe80000100800 */
[----:B0-----:R-:W-:Y:S01]  /*1f2c0*/  STL.64 [R1+0x20], R20 ;  /* 0x0000201401007387 */ /* 0x001fe20000100a00 */
[----:B------:R-:W-:-:S03]  /*1f2d0*/  MOV R0, R23 ;  /* 0x0000001700007202 */ /* 0x000fc60000000f00 */
[----:B------:R-:W-:Y:S04]  /*1f2e0*/  STL [R1+0x28], R22 ;  /* 0x0000281601007387 */ /* 0x000fe80000100800 */
[----:B---3--:R-:W0:Y:S04]  /*1f2f0*/  LDSM.16.M88.4 R20, [R28+0x20300] ;  /* 0x020300001c14783b */ /* 0x008e280000000200 */
[----:B0-----:R-:W-:Y:S04]  /*1f300*/  STL [R1+0x26d0], R22 ;  /* 0x0026d01601007387 */ /* 0x001fe80000100800 */
[----:B------:R-:W-:Y:S01]  /*1f310*/  STL [R1+0x26cc], R23 ;  /* 0x0026cc1701007387 */ /* 0x000fe20000100800 */
[-C--:B--2---:R-:W-:Y:S03]  /*1f320*/  HMMA.16816.F32.BF16 R8, R8, R26.reuse, R4 ;  /* 0x0000001a0808723c */ /* 0x084fe60000041804 */
        /* <DEDUP_REMOVED lines=8> */
[----:B------:R1:W-:Y:S01]  /*1f3b0*/  STL [R1+0x2764], R24 ;  /* 0x0027641801007387 */ /* 0x0003e20000100800 */
[----:B0-----:R-:W-:Y:S01]  /*1f3c0*/  IMAD.MOV.U32 R22, RZ, RZ, R10 ;  /* 0x000000ffff167224 */ /* 0x001fe200078e000a */
[----:B------:R-:W-:Y:S01]  /*1f3d0*/  MOV R2, R11 ;  /* 0x0000000b00027202 */ /* 0x000fe20000000f00 */
[----:B-1----:R-:W-:Y:S01]  /*1f3e0*/  IMAD.MOV.U32 R24, RZ, RZ, R8 ;  /* 0x000000ffff187224 */ /* 0x002fe200078e0008 */
[----:B------:R-:W-:Y:S01]  /*1f3f0*/  MOV R23, R9 ;  /* 0x0000000900177202 */ /* 0x000fe20000000f00 */
[----:B------:R-:W2:Y:S04]  /*1f400*/  LDL.LU.64 R10, [R1+0x27c0] ;  /* 0x0027c000010a7983 */ /* 0x000ea80000300a00 */
[----:B------:R-:W2:Y:S04]  /*1f410*/  LDL.LU.64 R8, [R1+0x27b8] ;  /* 0x0027b80001087983 */ /* 0x000ea80000300a00 */
[----:B------:R-:W-:Y:S01]  /*1f420*/  STL [R1+0x274c], R3 ;  /* 0x00274c0301007387 */ /* 0x000fe20000100800 */
[----:B--2---:R-:W-:Y:S03]  /*1f430*/  HMMA.16816.F32.BF16 R8, R8, R26, R4 ;  /* 0x0000001a0808723c */ /* 0x004fe60000041804 */
[----:B------:R-:W2:Y:S04]  /*1f440*/  LDL.LU.64 R6, [R1+0x27b0] ;  /* 0x0027b00001067983 */ /* 0x000ea80000300a00 */
[----:B------:R-:W2:Y:S11]  /*1f450*/  LDL.LU.64 R4, [R1+0x27a8] ;  /* 0x0027a80001047983 */ /* 0x000eb60000300a00 */
[----:B------:R-:W-:Y:S05]  /*1f460*/  @!UPT UIADD3 URZ, URZ, URZ, URZ ;  /* 0x0000003f3f3ff290 */ /* 0x000fea000fffe03f */
[----:B------:R-:W-:Y:S01]  /*1f470*/  STL.64 [R1+0xc0], R8 ;  /* 0x0000c00801007387 */ /* 0x000fe20000100a00 */
[----:B------:R-:W-:-:S03]  /*1f480*/  IMAD.MOV.U32 R28, RZ, RZ, R11 ;  /* 0x000000ffff1c7224 */ /* 0x000fc600078e000b */
[----:B------:R0:W-:Y:S04]  /*1f490*/  STL [R1+0xc8], R10 ;  /* 0x0000c80a01007387 */ /* 0x0001e80000100800 */
[----:B0-----:R-:W2:Y:S04]  /*1f4a0*/  LDL.LU.64 R10, [R1+0x27a0] ;  /* 0x0027a000010a7983 */ /* 0x001ea80000300a00 */
[----:B------:R-:W2:Y:S04]  /*1f4b0*/  LDL.LU.64 R8, [R1+0x2798] ;  /* 0x0027980001087983 */ /* 0x000ea80000300a00 */
[----:B------:R-:W-:Y:S01]  /*1f4c0*/  STL [R1+0x2750], R28 ;  /* 0x0027501c01007387 */ /* 0x000fe20000100800 */
        /* <DEDUP_REMOVED lines=11> */
[----:B------:R-:W-:Y:S04]  /*1f580*/  STL [R1+0x2754], R3 ;  /* 0x0027540301007387 */ /* 0x000fe80000100800 */
[----:B0-----:R-:W-:Y:S04]  /*1f590*/  STL.64 [R1], R4 ;  /* 0x0000000401007387 */ /* 0x001fe80000100a00 */
[----:B------:R0:W-:Y:S04]  /*1f5a0*/  STL.64 [R1+0x8], R6 ;  /* 0x0000080601007387 */ /* 0x0001e80000100a00 */
[----:B0-----:R-:W3:Y:S04]  /*1f5b0*/  LDL.LU.64 R6, [R1+0x2790] ;  /* 0x0027900001067983 */ /* 0x001ee80000300a00 */
[----:B------:R-:W4:Y:S01]  /*1f5c0*/  LDL.LU.64 R4, [R1+0x2788] ;  /* 0x0027880001047983 */ /* 0x000f220000300a00 */
[----:B--2---:R-:W-:Y:S07]  /*1f5d0*/  HMMA.16816.F32.BF16 R8, R12, R26, R8 ;  /* 0x0000001a0c08723c */ /* 0x004fee0000041808 */
[----:B------:R-:W-:Y:S01]  /*1f5e0*/  IMAD.MOV.U32 R14, RZ, RZ, R22 ;  /* 0x000000ffff0e7224 */ /* 0x000fe200078e0016 */
[----:B------:R-:W-:Y:S01]  /*1f5f0*/  MOV R15, R2 ;  /* 0x00000002000f7202 */ /* 0x000fe20000000f00 */
[----:B------:R-:W-:Y:S01]  /*1f600*/  IMAD.MOV.U32 R12, RZ, RZ, R24 ;  /* 0x000000ffff0c7224 */ /* 0x000fe200078e0018 */
[----:B------:R-:W-:Y:S11]  /*1f610*/  MOV R13, R23 ;  /* 0x00000017000d7202 */ /* 0x000ff60000000f00 */
[----:B------:R-:W-:Y:S02]  /*1f620*/  @!UPT UIADD3 URZ, URZ, URZ, URZ ;  /* 0x0000003f3f3ff290 */ /* 0x000fe4000fffe03f */
[----:B------:R-:W-:Y:S04]  /*1f630*/  STL.64 [R1+0xb0], R8 ;  /* 0x0000b00801007387 */ /* 0x000fe80000100a00 */
[----:B------:R-:W-:Y:S04]  /*1f640*/  STL.64 [R1+0x2778], R14 ;  /* 0x0027780e01007387 */ /* 0x000fe80000100a00 */
[----:B------:R3:W-:Y:S02]  /*1f650*/  STL.64 [R1+0x2770], R12 ;  /* 0x0027700c01007387 */ /* 0x0007e40000100a00 */
[----:B---3--:R-:W-:-:S02]  /*1f660*/  IMAD.MOV.U32 R12, RZ, RZ, R7 ;  /* 0x000000ffff0c7224 */ /* 0x008fc400078e0007 */
[----:B------:R-:W4:Y:S01]  /*1f670*/  LDL.LU R7, [R1+0x2784] ;  /* 0x0027840001077983 */ /* 0x000f220000300800 */
[----:B------:R-:W-:Y:S01]  /*1f680*/  IMAD.MOV.U32 R3, RZ, RZ, R10 ;  /* 0x000000ffff037224 */ /* 0x000fe200078e000a */
[----:B------:R-:W-:Y:S02]  /*1f690*/  MOV R28, R11 ;  /* 0x0000000b001c7202 */ /* 0x000fe40000000f00 */
[----:B------:R-:W0:Y:S04]  /*1f6a0*/  LDSM.16.MT88.4 R8, [R29+0x18080] ;  /* 0x018080001d08783b */ /* 0x000e280000004200 */
[----:B------:R-:W2:Y:S04]  /*1f6b0*/  LDL.LU R13, [R1+0x14] ;  /* 0x00001400010d7983 */ /* 0x000ea80000300800 */
[----:B------:R-:W2:Y:S04]  /*1f6c0*/  LDL.LU R14, [R1+0x18] ;  /* 0x00001800010e7983 */ /* 0x000ea80000300800 */
[----:B------:R-:W2:Y:S04]  /*1f6d0*/  LDL.LU R15, [R1+0x1c] ;  /* 0x00001c00010f7983 */ /* 0x000ea80000300800 */
[----:B0-----:R-:W-:Y:S01]  /*1f6e0*/  STL [R1+0x50], R8 ;  /* 0x0000500801007387 */ /* 0x001fe20000100800 */
[----:B----4-:R-:W-:Y:S07]  /*1f6f0*/  HMMA.16816.F32.BF16 R4, R16, R26, R4 ;  /* 0x0000001a1004723c */ /* 0x010fee0000041804 */
[----:B------:R-:W-:Y:S11]  /*1f700*/  MOV R19, R0 ;  /* 0x0000000000137202 */ /* 0x000ff60000000f00 */
[----:B------:R-:W-:Y:S05]  /*1f710*/  @!UPT UIADD3 URZ, URZ, URZ, URZ ;  /* 0x0000003f3f3ff290 */ /* 0x000fea000fffe03f */
[----:B------:R0:W-:Y:S04]  /*1f720*/  STL [R1+0x80], R4 ;  /* 0x0000800401007387 */ /* 0x0001e80000100800 */
[----:B------:R-:W2:Y:S04]  /*1f730*/  LDL.LU R16, [R1+0x20] ;  /* 0x0000200001107983 */ /* 0x000ea80000300800 */
[----:B------:R-:W2:Y:S04]  /*1f740*/  LDL.LU R17, [R1+0x24] ;  /* 0x0000240001117983 */ /* 0x000ea80000300800 */
[----:B------:R-:W2:Y:S04]  /*1f750*/  LDL.LU R18, [R1+0x28] ;  /* 0x0000280001127983 */ /* 0x000ea80000300800 */
[----:B------:R-:W3:Y:S01]  /*1f760*/  LDL.LU R0, [R1+0x2780] ;  /* 0x0027800001007983 */ /* 0x000ee20000300800 */
[----:B------:R-:W-:Y:S01]  /*1f770*/  MOV R25, R9 ;  /* 0x0000000900197202 */ /* 0x000fe20000000f00 */
[----:B------:R-:W-:Y:S01]  /*1f780*/  IMAD.MOV.U32 R24, RZ, RZ, R10 ;  /* 0x000000ffff187224 */ /* 0x000fe200078e000a */
[----:B------:R-:W-:Y:S01]  /*1f790*/  MOV R2, R11 ;  /* 0x0000000b00027202 */ /* 0x000fe20000000f00 */
[----:B------:R-:W-:Y:S01]  /*1f7a0*/  IMAD.MOV.U32 R22, RZ, RZ, R5 ;  /* 0x000000ffff167224 */ /* 0x000fe200078e0005 */
[----:B------:R-:W-:Y:S01]  /*1f7b0*/  MOV R23, R6 ;  /* 0x0000000600177202 */ /* 0x000fe20000000f00 */
[----:B0-----:R-:W4:Y:S01]  /*1f7c0*/  LDL.LU R4, [R1+0x30] ;  /* 0x0000300001047983 */ /* 0x001f220000300800 */
[----:B------:R-:W-:-:S03]  /*1f7d0*/  IMAD.MOV.U32 R29, RZ, RZ, R7 ;  /* 0x000000ffff1d7224 */ /* 0x000fc600078e0007 */
[----:B------:R-:W4:Y:S04]  /*1f7e0*/  LDL.LU R5, [R1+0x34] ;  /* 0x0000340001057983 */ /* 0x000f280000300800 */
[----:B------:R-:W4:Y:S04]  /*1f7f0*/  LDL.LU R6, [R1+0x38] ;  /* 0x0000380001067983 */ /* 0x000f280000300800 */
[----:B------:R-:W4:Y:S04]  /*1f800*/  LDL.LU R7, [R1+0x3c] ;  /* 0x00003c0001077983 */ /* 0x000f280000300800 */
[----:B------:R-:W-:Y:S04]  /*1f810*/  STL [R1+0x26f0], R22 ;  /* 0x0026f01601007387 */ /* 0x000fe80000100800 */
[----:B------:R-:W-:Y:S04]  /*1f820*/  STL [R1+0x26ec], R23 ;  /* 0x0026ec1701007387 */ /* 0x000fe80000100800 */
[----:B------:R0:W-:Y:S04]  /*1f830*/  STL [R1+0x26e8], R29 ;  /* 0x0026e81d01007387 */ /* 0x0001e80000100800 */
[----:B---3--:R-:W1:Y:S01]  /*1f840*/  LDSM.16.MT88.4 R8, [R0+0x18000] ;  /* 0x018000000008783b */ /* 0x008e620000004200 */
[----:B--2---:R-:W-:Y:S11]  /*1f850*/  HMMA.16816.F32.BF16 R16, R16, R20, R12 ;  /* 0x000000141010723c */ /* 0x004ff6000004180c */
[----:B------:R-:W-:Y:S11]  /*1f860*/  @!UPT UIADD3 URZ, URZ, URZ, URZ ;  /* 0x0000003f3f3ff290 */ /* 0x000ff6000fffe03f */
[----:B------:R-:W-:Y:S02]  /*1f870*/  @!UPT UIADD3 URZ, URZ, URZ, URZ ;  /* 0x0000003f3f3ff290 */ /* 0x000fe4000fffe03f */
[----:B0-----:R-:W-:Y:S01]  /*1f880*/  IMAD.MOV.U32 R29, RZ, RZ, R17 ;  /* 0x000000ffff1d7224 */ /* 0x001fe200078e0011 */
[----:B------:R-:W-:Y:S01]  /*1f890*/  MOV R23, R18 ;  /* 0x0000001200177202 */ /* 0x000fe20000000f00 */
[----:B------:R-:W-:Y:S01]  /*1f8a0*/  IMAD.MOV.U32 R22, RZ, RZ, R19 ;  /* 0x000000ffff167224 */ /* 0x000fe200078e0013 */
[----:B-1----:R-:W-:Y:S04]  /*1f8b0*/  STL.64 [R1+0x2740], R10 ;  /* 0x0027400a01007387 */ /* 0x002fe80000100a00 */
[----:B------:R0:W-:Y:S04]  /*1f8c0*/  STL.64 [R1+0x2738], R8 ;  /* 0x0027380801007387 */ /* 0x0001e80000100a00 */
[----:B0-----:R-:W2:Y:S04]  /*1f8d0*/  LDL.LU R8, [R1] ;  /* 0x0000000001087983 */ /* 0x001ea80000300800 */
[----:B------:R-:W2:Y:S04]  /*1f8e0*/  LDL.LU R9, [R1+0x4] ;  /* 0x0000040001097983 */ /* 0x000ea80000300800 */
[----:B------:R-:W2:Y:S04]  /*1f8f0*/  LDL.LU R10, [R1+0x8] ;  /* 0x00000800010a7983 */ /* 0x000ea80000300800 */
[----:B------:R-:W2:Y:S04]  /*1f900*/  LDL.LU R11, [R1+0xc] ;  /* 0x00000c00010b7983 */ /* 0x000ea80000300800 */
[----:B------:R-:W4:Y:S04]  /*1f910*/  LDL.LU.64 R14, [R1+0x2778] ;  /* 0x00277800010e7983 */ /* 0x000f280000300a00 */
[----:B------:R-:W4:Y:S04]  /*1f920*/  LDL.LU.64 R12, [R1+0x2770] ;  /* 0x00277000010c7983 */ /* 0x000f280000300a00 */
[----:B------:R-:W-:Y:S04]  /*1f930*/  STL [R1+0x70], R16 ;  /* 0x0000701001007387 */ /* 0x000fe80000100800 */
[----:B------:R-:W0:Y:S04]  /*1f940*/  LDSM.16.MT88.4 R16, [R0+0x18080] ;  /* 0x018080000010783b */ /* 0x000e280000004200 */
[----:B0-----:R0:W-:Y:S04]  /*1f950*/  STL.64 [R1+0x2720], R18 ;  /* 0x0027201201007387 */ /* 0x0011e80000100a00 */
[----:B------:R1:W-:Y:S04]  /*1f960*/  STL.64 [R1+0x2718], R16 ;  /* 0x0027181001007387 */ /* 0x0003e80000100a00 */
[----:B------:R-:W-:Y:S01]  /*1f970*/  STL [R1+0x26f4], R0 ;  /* 0x0026f40001007387 */ /* 0x000fe20000100800 */
[----:B0-----:R-:W-:Y:S01]  /*1f980*/  IMAD.MOV.U32 R18, RZ, RZ, R24 ;  /* 0x000000ffff127224 */ /* 0x001fe200078e0018 */
[----:B------:R-:W-:-:S02]  /*1f990*/  MOV R19, R2 ;  /* 0x0000000200137202 */ /* 0x000fc40000000f00 */
[----:B-1----:R-:W3:Y:S01]  /*1f9a0*/  LDL.LU R16, [R1+0x50] ;  /* 0x0000500001107983 */ /* 0x002ee20000300800 */
[----:B------:R-:W-:-:S03]  /*1f9b0*/  MOV R17, R25 ;  /* 0x0000001900117202 */ /* 0x000fc60000000f00 */
[----:B------:R-:W5:Y:S04]  /*1f9c0*/  LDL.LU R25, [R1+0x2768] ;  /* 0x0027680001197983 */ /* 0x000f680000300800 */
[----:B------:R-:W2:Y:S04]  /*1f9d0*/  LDL.LU R24, [R1+0x2764] ;  /* 0x0027640001187983 */ /* 0x000ea80000300800 */
[----:B------:R-:W2:Y:S01]  /*1f9e0*/  LDL.LU R2, [R1+0x2760] ;  /* 0x0027600001027983 */ /* 0x000ea20000300800 */
[----:B----4-:R-:W-:Y:S11]  /*1f9f0*/  HMMA.16816.F32.BF16 R12, R12, R20, R4 ;  /* 0x000000140c0c723c */ /* 0x010ff60000041804 */
[----:B------:R-:W-:Y:S11]  /*1fa00*/  @!UPT UIADD3 URZ, URZ, URZ, URZ ;  /* 0x0000003f3f3ff290 */ /* 0x000ff6000fffe03f */
[----:B------:R-:W-:Y:S01]  /*1fa10*/  @!UPT UIADD3 URZ, URZ, URZ, URZ ;  /* 0x0000003f3f3ff290 */ /* 0x000fe2000fffe03f */
[----:B------:R-:W-:Y:S04]  /*1fa20*/  STL.64 [R1+0x26c0], R14 ;  /* 0x0026c00e01007387 */ /* 0x000fe80000100a00 */
[----:B------:R0:W-:Y:S04]  /*1fa30*/  STL.64 [R1+0x26b8], R12 ;  /* 0x0026b80c01007387 */ /* 0x0001e80000100a00 */
[----:B0-----:R-:W3:Y:S04]  /*1fa40*/  LDL.LU R12, [R1+0x90] ;  /* 0x00009000010c7983 */ /* 0x001ee80000300800 */
[----:B------:R-:W3:Y:S04]  /*1fa50*/  LDL.LU R13, [R1+0x94] ;  /* 0x00009400010d7983 */ /* 0x000ee80000300800 */
[----:B--2---:R-:W0:Y:S01]  /*1fa60*/  LDSM.16.MT88.4 R4, [R2+0x18000] ;  /* 0x018000000204783b */ /* 0x004e220000004200 */
[----:B-----5:R-:W-:Y:S01]  /*1fa70*/  IMAD.MOV.U32 R14, RZ, RZ, R25 ;  /* 0x000000ffff0e7224 */ /* 0x020fe200078e0019 */
[----:B------:R-:W-:-:S02]  /*1fa80*/  MOV R15, R24 ;  /* 0x00000018000f7202 */ /* 0x000fc40000000f00 */
[----:B------:R-:W2:Y:S04]  /*1fa90*/  LDL.LU R25, [R1+0x275c] ;  /* 0x00275c0001197983 */ /* 0x000ea80000300800 */
[----:B------:R-:W4:Y:S04]  /*1faa0*/  LDL.LU R24, [R1+0x2758] ;  /* 0x0027580001187983 */ /* 0x000f280000300800 */
[----:B0-----:R0:W-:Y:S04]  /*1fab0*/  STL [R1+0x2704], R4 ;  /* 0x0027040401007387 */ /* 0x0011e80000100800 */
[----:B------:R1:W-:Y:S04]  /*1fac0*/  STL [R1+0x2700], R5 ;  /* 0x0027000501007387 */ /* 0x0003e80000100800 */
[----:B------:R2:W-:Y:S04]  /*1fad0*/  STL [R1+0x26fc], R6 ;  /* 0x0026fc0601007387 */ /* 0x0005e80000100800 */
[----:B------:R4:W-:Y:S04]  /*1fae0*/  STL [R1+0x26f8], R7 ;  /* 0x0026f80701007387 */ /* 0x0009e80000100800 */
[----:B0-----:R-:W5:Y:S04]  /*1faf0*/  LDL.LU R4, [R1+0x60] ;  /* 0x0000600001047983 */ /* 0x001f680000300800 */
[----:B-1----:R-:W5:Y:S01]  /*1fb00*/  LDL.LU R5, [R1+0x64] ;  /* 0x0000640001057983 */ /* 0x002f620000300800 */
[----:B--2---:R-:W-:Y:S01]  /*1fb10*/  IMAD.MOV.U32 R6, RZ, RZ, R25 ;  /* 0x000000ffff067224 */ /* 0x004fe200078e0019 */
[----:B----4-:R-:W-:-:S02]  /*1fb20*/  MOV R7, R24 ;  /* 0x0000001800077202 */ /* 0x010fc40000000f00 */
[----:B------:R-:W0:Y:S05]  /*1fb30*/  LDSM.16.MT88.4 R24, [R2+0x18080] ;  /* 0x018080000218783b */ /* 0x000e2a0000004200 */
[----:B-----5:R-:W-:Y:S01]  /*1fb40*/  HMMA.16816.F32.BF16 R4, R8, R20, R4 ;  /* 0x000000140804723c */ /* 0x020fe20000041804 */
[----:B0-----:R-:W-:Y:S04]  /*1fb50*/  STL.64 [R1+0x26e0], R26 ;  /* 0x0026e01a01007387 */ /* 0x001fe80000100a00 */
[----:B------:R0:W-:Y:S04]  /*1fb60*/  STL.64 [R1+0x26d8], R24 ;  /* 0x0026d81801007387 */ /* 0x0001e80000100a00 */
[----:B------:R-:W-:Y:S04]  /*1fb70*/  STL [R1+0x26c8], R2 ;  /* 0x0026c80201007387 */ /* 0x000fe80000100800 */
[----:B0-----:R-:W2:Y:S01]  /*1fb80*/  LDL.LU R24, [R1+0xb0] ;  /* 0x0000b00001187983 */ /* 0x001ea20000300800 */
[----:B------:R-:W-:-:S09]  /*1fb90*/  IMAD.MOV.U32 R26, RZ, RZ, R3 ;  /* 0x000000ffff1a7224 */ /* 0x000fd200078e0003 */
[----:B------:R-:W-:Y:S04]  /*1fba0*/  STL.64 [R1+0x30], R4 ;  /* 0x0000300401007387 */ /* 0x000fe80000100a00 */
[----:B------:R-:W-:Y:S04]  /*1fbb0*/  STL.64 [R1+0x38], R6 ;  /* 0x0000380601007387 */ /* 0x000fe80000100a00 */
[----:B------:R-:W2:Y:S04]  /*1fbc0*/  LDL.LU R25, [R1+0xb4] ;  /* 0x0000b40001197983 */ /* 0x000ea80000300800 */
[----:B------:R-:W4:Y:S01]  /*1fbd0*/  LDL.LU R3, [R1+0x2754] ;  /* 0x0027540001037983 */ /* 0x000f220000300800 */
[----:B------:R-:W-:-:S03]  /*1fbe0*/  MOV R27, R28 ;  /* 0x0000001c001b7202 */ /* 0x000fc60000000f00 */
[----:B------:R-:W5:Y:S04]  /*1fbf0*/  LDL.LU R28, [R1+0x2750] ;  /* 0x00275000011c7983 */ /* 0x000f680000300800 */
[----:B------:R4:W-:Y:S04]  /*1fc00*/  STL.64 [R1+0x2710], R26 ;  /* 0x0027101a01007387 */ /* 0x0009e80000100a00 */
[----:B--2---:R0:W-:Y:S01]  /*1fc10*/  STL.64 [R1+0x2708], R24 ;  /* 0x0027081801007387 */ /* 0x0041e20000100a00 */
[----:B----4-:R-:W-:-:S03]  /*1fc20*/  IMAD.MOV.U32 R27, RZ, RZ, R3 ;  /* 0x000000ffff1b7224 */ /* 0x010fc600078e0003 */
[----:B0-----:R-:W2:Y:S04]  /*1fc30*/  LDL.LU R24, [R1+0xa0] ;  /* 0x0000a00001187983 */ /* 0x001ea80000300800 */
[----:B------:R-:W2:Y:S04]  /*1fc40*/  LDL.LU R25, [R1+0xa4] ;  /* 0x0000a40001197983 */ /* 0x000ea80000300800 */
[----:B------:R-:W4:Y:S04]  /*1fc50*/  LDL.LU R26, [R1+0xa8] ;  /* 0x0000a800011a7983 */ /* 0x000f280000300800 */
[----:B------:R-:W2:Y:S01]  /*1fc60*/  LDL.LU R3, [R1+0x274c] ;  /* 0x00274c0001037983 */ /* 0x000ea20000300800 */
[----:B---3--:R-:W-:Y:S03]  /*1fc70*/  HMMA.16816.F32.BF16 R16, R16, R20, R12 ;  /* 0x000000141010723c */ /* 0x008fe6000004180c */
[----:B--2---:R-:W0:Y:S04]  /*1fc80*/  LDSM.16.MT88.4 R8, [R3+0x19000] ;  /* 0x019000000308783b */ /* 0x004e280000004200 */
[----:B----4-:R5:W-:Y:S04]  /*1fc90*/  STL.64 [R1+0x2730], R26 ;  /* 0x0027301a01007387 */ /* 0x010be80000100a00 */
[----:B------:R1:W-:Y:S01]  /*1fca0*/  STL.64 [R1+0x2728], R24 ;  /* 0x0027281801007387 */ /* 0x0003e20000100a00 */
[----:B-----5:R-:W-:-:S03]  /*1fcb0*/  MOV R27, R28 ;  /* 0x0000001c001b7202 */ /* 0x020fc60000000f00 */
[----:B-1----:R-:W2:Y:S04]  /*1fcc0*/  LDL.LU R24, [R1+0xc0] ;  /* 0x0000c00001187983 */ /* 0x002ea80000300800 */
[----:B------:R-:W2:Y:S04]  /*1fcd0*/  LDL.LU R25, [R1+0xc4] ;  /* 0x0000c40001197983 */ /* 0x000ea80000300800 */
[----:B------:R-:W2:Y:S04]  /*1fce0*/  LDL.LU R26, [R1+0xc8] ;  /* 0x0000c800011a7983 */ /* 0x000ea80000300800 */
[----:B------:R-:W3:Y:S01]  /*1fcf0*/  LDL.LU R28, [R1+0x2748] ;  /* 0x00274800011c7983 */ /* 0x000ee20000300800 */
[----:B0-----:R-:W-:Y:S01]  /*1fd00*/  IMAD.MOV.U32 R6, RZ, RZ, R10 ;  /* 0x000000ffff067224 */ /* 0x001fe200078e000a */
[----:B------:R-:W-:Y:S01]  /*1fd10*/  MOV R7, R11 ;  /* 0x0000000b00077202 */ /* 0x000fe20000000f00 */
[----:B------:R-:W-:Y:S01]  /*1fd20*/  IMAD.MOV.U32 R4, RZ, RZ, R8 ;  /* 0x000000ffff047224 */ /* 0x000fe200078e0008 */
[----:B------:R-:W-:Y:S01]  /*1fd30*/  MOV R5, R9 ;  /* 0x0000000900057202 */ /* 0x000fe20000000f00 */
[----:B------:R-:W2:Y:S04]  /*1fd40*/  LDL.LU.64 R10, [R1+0x2740] ;  /* 0x00274000010a7983 */ /* 0x000ea80000300a00 */
[----:B------:R-:W2:Y:S04]  /*1fd50*/  LDL.LU.64 R8, [R1+0x2738] ;  /* 0x0027380001087983 */ /* 0x000ea80000300a00 */
[----:B------:R-:W4:Y:S04]  /*1fd60*/  LDL.LU R12, [R1+0x70] ;  /* 0x00007000010c7983 */ /* 0x000f280000300800 */
[----:B------:R-:W-:Y:S04]  /*1fd70*/  STL.64 [R1+0x40], R16 ;  /* 0x0000401001007387 */ /* 0x000fe80000100a00 */
[----:B------:R-:W-:Y:S04]  /*1fd80*/  STL.64 [R1+0x48], R18 ;  /* 0x0000481201007387 */ /* 0x000fe80000100a00 */
[----:B------:R-:W0:Y:S01]  /*1fd90*/  LDSM.16.MT88.4 R16, [R3+0x19080] ;  /* 0x019080000310783b */ /* 0x000e220000004200 */
[----:B------:R-:W-:Y:S01]  /*1fda0*/  IMAD.MOV.U32 R15, RZ, RZ, R22 ;  /* 0x000000ffff0f7224 */ /* 0x000fe200078e0016 */
[----:B------:R-:W-:Y:S01]  /*1fdb0*/  MOV R14, R23 ;  /* 0x00000017000e7202 */ /* 0x000fe20000000f00 */
[----:B------:R-:W-:-:S02]  /*1fdc0*/  IMAD.MOV.U32 R13, RZ, RZ, R29 ;  /* 0x000000ffff0d7224 */ /* 0x000fc400078e001d */
[----:B0-----:R-:W-:Y:S01]  /*1fdd0*/  IMAD.MOV.U32 R22, RZ, RZ, R17 ;  /* 0x000000ffff167224 */ /* 0x001fe200078e0011 */
[----:B------:R-:W-:Y:S01]  /*1fde0*/  MOV R23, R18 ;  /* 0x0000001200177202 */ /* 0x000fe20000000f00 */
[----:B------:R-:W-:Y:S01]  /*1fdf0*/  IMAD.MOV.U32 R29, RZ, RZ, R19 ;  /* 0x000000ffff1d7224 */ /* 0x000fe200078e0013 */
[----:B------:R-:W-:Y:S01]  /*1fe00*/  MOV R0, R16 ;  /* 0x0000001000007202 */ /* 0x000fe20000000f00 */
[----:B------:R-:W-:Y:S01]  /*1fe10*/  STL [R1+0x2690], R3 ;  /* 0x0026900301007387 */ /* 0x000fe20000100800 */
[----:B--2---:R-:W-:Y:S01]  /*1fe20*/  HMMA.16816.F32.BF16 R8, R8, R20, R24 ;  /* 0x000000140808723c */ /* 0x004fe20000041818 */
[C---:B---3--:R-:W-:Y:S01]  /*1fe30*/  LOP3.LUT R17, R28.reuse, 0x7, RZ, 0xc0, !PT ;  /* 0x000000071c117812 */ /* 0x048fe200078ec0ff */
[C---:B------:R-:W-:Y:S01]  /*1fe40*/  IMAD.SHL.U32 R18, R28.reuse, 0x2, RZ ;  /* 0x000000021c127824 */ /* 0x040fe200078e00ff */
[----:B------:R-:W-:Y:S01]  /*1fe50*/  LOP3.LUT R19, R28, 0x10, RZ, 0xc0, !PT ;  /* 0x000000101c137812 */ /* 0x000fe200078ec0ff */
[----:B------:R-:W2:Y:S03]  /*1fe60*/  LDL.LU.64 R26, [R1+0x2730] ;  /* 0x00273000011a7983 */ /* 0x000ea60000300a00 */
[----:B------:R-:W-:Y:S01]  /*1fe70*/  SHF.L.U32 R19, R19, 0x7, RZ ;  /* 0x0000000713137819 */ /* 0x000fe200000006ff */
[----:B------:R-:W2:Y:S11]  /*1fe80*/  LDL.LU.64 R24, [R1+0x2728] ;  /* 0x0027280001187983 */ /* 0x000eb60000300a00 */
[----:B------:R-:W-:Y:S05]  /*1fe90*/  @!UPT UIADD3 URZ, URZ, URZ, URZ ;  /* 0x0000003f3f3ff290 */ /* 0x000fea000fffe03f */
[----:B------:R-:W-:Y:S01]  /*1fea0*/  MOV R28, R11 ;  /* 0x0000000b001c7202 */ /* 0x000fe20000000f00 */
[----:B------:R-:W-:-:S05]  /*1feb0*/  IMAD R11, R17, 0x110, RZ ;  /* 0x00000110110b7824 */ /* 0x000fca00078e02ff */
[----:B------:R-:W-:-:S04]  /*1fec0*/  LOP3.LUT R11, R11, 0x10, R18, 0x78, !PT ;  /* 0x000000100b0b7812 */ /* 0x000fc800078e7812 */
[----:B------:R-:W-:-:S04]  /*1fed0*/  LOP3.LUT R11, R11, R19, RZ, 0xfc, !PT ;  /* 0x000000130b0b7212 */ /* 0x000fc800078efcff */
[----:B------:R-:W-:-:S05]  /*1fee0*/  LOP3.LUT R11, R11, 0x20, RZ, 0x3c, !PT ;  /* 0x000000200b0b7812 */ /* 0x000fca00078e3cff */
[----:B------:R-:W0:Y:S04]  /*1fef0*/  LDSM.16.MT88.4 R16, [R11+0x19000] ;  /* 0x019000000b10783b */ /* 0x000e280000004200 */
[----:B------:R-:W-:Y:S04]  /*1ff00*/  STL.64 [R1+0x60], R8 ;  /* 0x0000600801007387 */ /* 0x000fe80000100a00 */
[----:B------:R-:W-:Y:S04]  /*1ff10*/  STL [R1+0x68], R10 ;  /* 0x0000680a01007387 */ /* 0x000fe80000100800 */
[----:B------:R-:W1:Y:S04]  /*1ff20*/  LDSM.16.MT88.4 R8, [R11+0x19080] ;  /* 0x019080000b08783b */ /* 0x000e680000004200 */
[----:B0-----:R-:W-:Y:S01]  /*1ff30*/  STL.64 [R1+0x10], R16 ;  /* 0x0000101001007387 */ /* 0x001fe20000100a00 */
[----:B------:R-:W-:-:S03]  /*1ff40*/  IMAD.MOV.U32 R2, RZ, RZ, R19 ;  /* 0x000000ffff027224 */ /* 0x000fc600078e0013 */
[----:B------:R0:W-:Y:S04]  /*1ff50*/  STL [R1+0x18], R18 ;  /* 0x0000181201007387 */ /* 0x0001e80000100800 */
[----:B0-----:R-:W2:Y:S04]  /*1ff60*/  LDL.LU.64 R18, [R1+0x2720] ;  /* 0x0027200001127983 */ /* 0x001ea80000300a00 */
[----:B------:R-:W2:Y:S02]  /*1ff70*/  LDL.LU.64 R16, [R1+0x2718] ;  /* 0x0027180001107983 */ /* 0x000ea40000300a00 */
[----:B--2---:R-:W-:Y:S02]  /*1ff80*/  HMMA.16816.F32.BF16 R16, R16, R20, R24 ;  /* 0x000000141010723c */ /* 0x004fe40000041818 */
[----:B------:R-:W2:Y:S04]  /*1ff90*/  LDL.LU.64 R26, [R1+0x2710] ;  /* 0x00271000011a7983 */ /* 0x000ea80000300a00 */
[----:B------:R-:W2:Y:S11]  /*1ffa0*/  LDL.LU.64 R24, [R1+0x2708] ;  /* 0x0027080001187983 */ /* 0x000eb60000300a00 */
[----:B------:R-:W-:Y:S06]  /*1ffb0*/  @!UPT UIADD3 URZ, URZ, URZ, URZ ;  /* 0x0000003f3f3ff290 */ /* 0x000fec000fffe03f */
[----:B------:R0:W-:Y:S01]  /*1ffc0*/  STL.64 [R1+0x50], R16 ;  /* 0x0000501001007387 */ /* 0x0001e20000100a00 */
[----:B------:R-:W-:Y:S01]  /*1ffd0*/  MOV R3, R18 ;  /* 0x0000001200037202 */ /* 0x000fe20000000f00 */
[----:B------:R-:W-:Y:S02]  /*1ffe0*/  IMAD.MOV.U32 R18, RZ, RZ, R6 ;  /* 0x000000ffff127224 */ /* 0x000fe400078e0006 */
[----:B------:R3:W-:Y:S01]  /*1fff0*/  STL [R1+0x5c], R19 ;  /* 0x00005c1301007387 */ /* 0x0007e20000100800 */
[----:B0-----:R-:W-:Y:S01]  /*20000*/  IMAD.MOV.U32 R16, RZ, RZ, R4 ;  /* 0x000000ffff107224 */ /* 0x001fe200078e0004 */
[----:B------:R-:W-:Y:S02]  /*20010*/  MOV R17, R5 ;  /* 0x0000000500117202 */ /* 0x000fe40000000f00 */
[----:B------:R-:W2:Y:S01]  /*20020*/  LDL.LU R4, [R1+0x2704] ;  /* 0x0027040001047983 */ /* 0x000ea20000300800 */
[----:B---3--:R-:W-:-:S03]  /*20030*/  MOV R19, R7 ;  /* 0x0000000700137202 */ /* 0x008fc60000000f00 */
[----:B------:R-:W2:Y:S04]  /*20040*/  LDL.LU R5, [R1+0x2700] ;  /* 0x0027000001057983 */ /* 0x000ea80000300800 */
[----:B------:R-:W2:Y:S04]  /*20050*/  LDL.LU R6, [R1+0x26fc] ;  /* 0x0026fc0001067983 */ /* 0x000ea80000300800 */
[----:B------:R-:W2:Y:S04]  /*20060*/  LDL.LU R7, [R1+0x26f8] ;  /* 0x0026f80001077983 */ /* 0x000ea80000300800 */
[----:B-1----:R-:W-:Y:S04]  /*20070*/  STL.64 [R1+0x26a0], R10 ;  /* 0x0026a00a01007387 */ /* 0x002fe80000100a00 */
[----:B------:R0:W-:Y:S04]  /*20080*/  STL.64 [R1+0x2698], R8 ;  /* 0x0026980801007387 */ /* 0x0001e80000100a00 */
[----:B0-----:R-:W3:Y:S04]  /*20090*/  LDL.LU R8, [R1+0x30] ;  /* 0x0000300001087983 */ /* 0x001ee80000300800 */
[----:B------:R-:W3:Y:S04]  /*200a0*/  LDL.LU R9, [R1+0x34] ;  /* 0x0000340001097983 */ /* 0x000ee80000300800 */
[----:B------:R-:W5:Y:S04]  /*200b0*/  LDL.LU R10, [R1+0x38] ;  /* 0x00003800010a7983 */ /* 0x000f680000300800 */
[----:B------:R-:W5:Y:S04]  /*200c0*/  LDL.LU R11, [R1+0x3c] ;  /* 0x00003c00010b7983 */ /* 0x000f680000300800 */
[----:B-----5:R0:W-:Y:S04]  /*200d0*/  STL.64 [R1+0x26b0], R10 ;  /* 0x0026b00a01007387 */ /* 0x0201e80000100a00 */
[----:B---3--:R1:W-:Y:S01]  /*200e0*/  STL.64 [R1+0x26a8], R8 ;  /* 0x0026a80801007387 */ /* 0x0083e20000100a00 */
[----:B0-----:R-:W-:-:S02]  /*200f0*/  IMAD.MOV.U32 R10, RZ, RZ, R23 ;  /* 0x000000ffff0a7224 */ /* 0x001fc400078e0017 */
[----:B-1----:R-:W-:Y:S01]  /*20100*/  IMAD.MOV.U32 R8, RZ, RZ, R0 ;  /* 0x000000ffff087224 */ /* 0x002fe200078e0000 */
[----:B------:R-:W-:Y:S01]  /*20110*/  MOV R9, R22 ;  /* 0x0000001600097202 */ /* 0x000fe20000000f00 */
[----:B------:R-:W3:Y:S04]  /*20120*/  LDL.LU R0, [R1+0x26f4] ;  /* 0x0026f40001007983 */ /* 0x000ee80000300800 */
[----:B------:R-:W5:Y:S04]  /*20130*/  LDL.LU R22, [R1+0x26f0] ;  /* 0x0026f00001167983 */ /* 0x000f680000300800 */
[----:B------:R-:W3:Y:S01]  /*20140*/  LDL.LU R23, [R1+0x26ec] ;  /* 0x0026ec0001177983 */ /* 0x000ee20000300800 */
[----:B--2---:R-:W-:Y:S01]  /*20150*/  HMMA.16816.F32.BF16 R4, R4, R20, R24 ;  /* 0x000000140404723c */ /* 0x004fe20000041818 */
[----:B------:R-:W-:-:S02]  /*20160*/  MOV R11, R29 ;  /* 0x0000001d000b7202 */ /* 0x000fc40000000f00 */
[----:B------:R-:W2:Y:S04]  /*20170*/  LDL.LU R29, [R1+0x26e8] ;  /* 0x0026e800011d7983 */ /* 0x000ea80000300800 */
[----:B------:R-:W4:Y:S04]  /*20180*/  LDL.LU.64 R26, [R1+0x26e0] ;  /* 0x0026e000011a7983 */ /* 0x000f280000300a00 */
[----:B------:R-:W4:Y:S11]  /*20190*/  LDL.LU.64 R24, [R1+0x26d8] ;  /* 0x0026d80001187983 */ /* 0x000f360000300a00 */
[----:B------:R-:W-:Y:S01]  /*201a0*/  @!UPT UIADD3 URZ, URZ, URZ, URZ ;  /* 0x0000003f3f3ff290 */ /* 0x000fe2000fffe03f */
[----:B------:R0:W-:Y:S04]  /*201b0*/  STL.64 [R1+0xa0], R4 ;  /* 0x0000a00401007387 */ /* 0x0001e80000100a00 */
[----:B------:R3:W-:Y:S04]  /*201c0*/  STL.64 [R1+0xa8], R6 ;  /* 0x0000a80601007387 */ /* 0x0007e80000100a00 */
[----:B0-----:R-:W4:Y:S01]  /*201d0*/  LDL.LU R4, [R1+0x80] ;  /* 0x0000800001047983 */ /* 0x001f220000300800 */
[----:B-----5:R-:W-:-:S03]  /*201e0*/  IMAD.MOV.U32 R5, RZ, RZ, R22 ;  /* 0x000000ffff057224 */ /* 0x020fc600078e0016 */
[----:B------:R-:W5:Y:S01]  /*201f0*/  LDL.LU R22, [R1+0x26d0] ;  /* 0x0026d00001167983 */ /* 0x000f620000300800 */
[----:B---3--:R-:W-:-:S03]  /*20200*/  MOV R6, R23 ;  /* 0x0000001700067202 */ /* 0x008fc60000000f00 */
[----:B------:R-:W5:Y:S01]  /*20210*/  LDL.LU R23, [R1+0x26cc] ;  /* 0x0026cc0001177983 */ /* 0x000f620000300800 */
[----:B--2---:R-:W-:-:S07]  /*20220*/  IMAD.MOV.U32 R7, RZ, RZ, R29 ;  /* 0x000000ffff077224 */ /* 0x004fce00078e001d */
[----:B----4-:R-:W-:Y:S08]  /*20230*/  HMMA.16816.F32.BF16 R24, R24, R20, R4 ;  /* 0x000000141818723c */ /* 0x010ff00000041804 */
[----:B-----5:R-:W-:Y:S11]  /*20240*/  HMMA.16816.F32.BF16 R16, R16, R22, R12 ;  /* 0x000000161010723c */ /* 0x020ff6000004180c */
[----:B------:R-:W-:Y:S04]  /*20250*/  @!UPT UIADD3 URZ, URZ, URZ, URZ ;  /* 0x0000003f3f3ff290 */ /* 0x000fe8000fffe03f */
[----:B------:R0:W-:Y:S01]  /*20260*/  STL.64 [R1+0x90], R24 ;  /* 0x0000901801007387 */ /* 0x0001e20000100a00 */
[----:B------:R-:W-:-:S03]  /*20270*/  MOV R29, R27 ;  /* 0x0000001b001d7202 */ /* 0x000fc60000000f00 */
[----:B------:R1:W-:Y:S01]  /*20280*/  STL [R1+0x98], R26 ;  /* 0x0000981a01007387 */ /* 0x0003e20000100800 */
[----:B------:R-:W-:-:S03]  /*20290*/  IMAD.MOV.U32 R27, RZ, RZ, R2 ;  /* 0x000000ffff1b7224 */ /* 0x000fc600078e0002 */
[----:B------:R-:W2:Y:S04]  /*202a0*/  S2R R20, SR_TID.X ;  /* 0x0000000000147919 */ /* 0x000ea80000002100 */
[----:B0-----:R-:W3:Y:S04]  /*202b0*/  LDL.LU R24, [R1+0x10] ;  /* 0x0000100001187983 */ /* 0x001ee80000300800 */
[----:B------:R-:W3:Y:S04]  /*202c0*/  LDL.LU R25, [R1+0x14] ;  /* 0x0000140001197983 */ /* 0x000ee80000300800 */
[----:B-1----:R-:W3:Y:S04]  /*202d0*/  LDL.LU R26, [R1+0x18] ;  /* 0x00001800011a7983 */ /* 0x002ee80000300800 */
[----:B------:R-:W4:Y:S04]  /*202e0*/  LDL.LU R2, [R1+0x26c8] ;  /* 0x0026c80001027983 */ /* 0x000f280000300800 */
[----:B------:R-:W5:Y:S04]  /*202f0*/  LDL.LU.64 R14, [R1+0x26c0] ;  /* 0x0026c000010e7983 */ /* 0x000f680000300a00 */
[----:B------:R-:W5:Y:S04]  /*20300*/  LDL.LU.64 R12, [R1+0x26b8] ;  /* 0x0026b800010c7983 */ /* 0x000f680000300a00 */
[----:B------:R-:W-:Y:S04]  /*20310*/  STL.64 [R1+0x80], R16 ;  /* 0x0000801001007387 */ /* 0x000fe80000100a00 */
[----:B------:R-:W-:Y:S04]  /*20320*/  STL.64 [R1+0x88], R18 ;  /* 0x0000881201007387 */ /* 0x000fe80000100a00 */
[----:B------:R-:W-:Y:S04]  /*20330*/  STL [R1+0x2658], R0 ;  /* 0x0026580001007387 */ /* 0x000fe80000100800 */
[----:B------:R-:W0:Y:S04]  /*20340*/  S2R R21, SR_TID.X ;  /* 0x0000000000157919 */ /* 0x000e280000002100 */
[----:B------:R-:W-:Y:S01]  /*20350*/  LDSM.16.MT88.4 R4, [R0+0x19000] ;  /* 0x019000000004783b */ /* 0x000fe20000004200 */
[----:B--2---:R-:W-:-:S03]  /*20360*/  LOP3.LUT R20, R20, 0x7, RZ, 0xc0, !PT ;  /* 0x0000000714147812 */ /* 0x004fc600078ec0ff */
[----:B------:R-:W-:Y:S01]  /*20370*/  LDSM.16.MT88.4 R16, [R0+0x19080] ;  /* 0x019080000010783b */ /* 0x000fe20000004200 */
[----:B-----5:R-:W-:Y:S03]  /*20380*/  HMMA.16816.F32.BF16 R12, R8, R22, R12 ;  /* 0x00000016080c723c */ /* 0x020fe6000004180c */
[----:B------:R-:W3:Y:S04]  /*20390*/  LDL.LU.64 R10, [R1+0x26b0] ;  /* 0x0026b000010a7983 */ /* 0x000ee80000300a00 */
[----:B------:R-:W3:Y:S11]  /*203a0*/  LDL.LU.64 R8, [R1+0x26a8] ;  /* 0x0026a80001087983 */ /* 0x000ef60000300a00 */
[----:B------:R-:W-:Y:S05]  /*203b0*/  @!UPT UIADD3 URZ, URZ, URZ, URZ ;  /* 0x0000003f3f3ff290 */ /* 0x000fea000fffe03f */
[----:B------:R-:W-:Y:S04]  /*203c0*/  STL.64 [R1+0x20], R12 ;  /* 0x0000200c01007387 */ /* 0x000fe80000100a00 */
[----:B------:R-:W-:Y:S04]  /*203d0*/  STL.64 [R1+0x28], R14 ;  /* 0x0000280e01007387 */ /* 0x000fe80000100a00 */
[----:B----4-:R-:W1:Y:S04]  /*203e0*/  LDSM.16.MT88.4 R12, [R2+0x19000] ;  /* 0x01900000020c783b */ /* 0x010e680000004200 */
[----:B-1----:R-:W-:Y:S04]  /*203f0*/  STL.64 [R1+0x2678], R14 ;  /* 0x0026780e01007387 */ /* 0x002fe80000100a00 */
[----:B------:R1:W-:Y:S04]  /*20400*/  STL.64 [R1+0x2670], R12 ;  /* 0x0026700c01007387 */ /* 0x0003e80000100a00 */
[----:B-1----:R-:W2:Y:S04]  /*20410*/  LDL.LU R12, [R1+0x60] ;  /* 0x00006000010c7983 */ /* 0x002ea80000300800 */
[----:B------:R-:W2:Y:S01]  /*20420*/  LDL.LU R13, [R1+0x64] ;  /* 0x00006400010d7983 */ /* 0x000ea20000300800 */
[----:B------:R-:W-:-:S03]  /*20430*/  MOV R15, R28 ;  /* 0x0000001c000f7202 */ /* 0x000fc60000000f00 */
[----:B------:R-:W2:Y:S01]  /*20440*/  LDL.LU R14, [R1+0x68] ;  /* 0x00006800010e7983 */ /* 0x000ea20000300800 */
[----:B---3--:R-:W-:Y:S03]  /*20450*/  HMMA.16816.F32.BF16 R24, R24, R22, R8 ;  /* 0x000000161818723c */ /* 0x008fe60000041808 */
[----:B------:R-:W3:Y:S04]  /*20460*/  LDL.LU.64 R10, [R1+0x26a0] ;  /* 0x0026a000010a7983 */ /* 0x000ee80000300a00 */
[----:B------:R-:W3:Y:S11]  /*20470*/  LDL.LU.64 R8, [R1+0x2698] ;  /* 0x0026980001087983 */ /* 0x000ef60000300a00 */
[----:B------:R-:W-:Y:S05]  /*20480*/  @!UPT UIADD3 URZ, URZ, URZ, URZ ;  /* 0x0000003f3f3ff290 */ /* 0x000fea000fffe03f */
[----:B------:R-:W-:Y:S01]  /*20490*/  STL.64 [R1+0xd0], R24 ;  /* 0x0000d01801007387 */ /* 0x000fe20000100a00 */
[----:B------:R-:W-:-:S03]  /*204a0*/  IMAD.MOV.U32 R28, RZ, RZ, R27 ;  /* 0x000000ffff1c7224 */ /* 0x000fc600078e001b */
[----:B------:R-:W-:Y:S04]  /*204b0*/  STL [R1+0xd8], R26 ;  /* 0x0000d81a01007387 */ /* 0x000fe80000100800 */
[----:B------:R-:W1:Y:S04]  /*204c0*/  LDSM.16.MT88.4 R24, [R2+0x19080] ;  /* 0x019080000218783b */ /* 0x000e680000004200 */
[----:B------:R-:W-:Y:S04]  /*204d0*/  STL [R1+0x2638], R28 ;  /* 0x0026381c01007387 */ /* 0x000fe80000100800 */
[----:B-1----:R-:W-:Y:S04]  /*204e0*/  STL.64 [R1+0x2668], R26 ;  /* 0x0026681a01007387 */ /* 0x002fe80000100a00 */
[----:B------:R1:W-:Y:S04]  /*204f0*/  STL.64 [R1+0x2660], R24 ;  /* 0x0026601801007387 */ /* 0x0003e80000100a00 */
[----:B-1----:R-:W3:Y:S04]  /*20500*/  LDL.LU R24, [R1+0x40] ;  /* 0x0000400001187983 */ /* 0x002ee80000300800 */
[----:B------:R-:W3:Y:S04]  /*20510*/  LDL.LU R25, [R1+0x44] ;  /* 0x0000440001197983 */ /* 0x000ee80000300800 */
[----:B------:R-:W3:Y:S04]  /*20520*/  LDL.LU R26, [R1+0x48] ;  /* 0x00004800011a7983 */ /* 0x000ee80000300800 */
[----:B------:R-:W3:Y:S04]  /*20530*/  LDL.LU R27, [R1+0x4c] ;  /* 0x00004c00011b7983 */ /* 0x000ee80000300800 */
[----:B------:R-:W-:Y:S01]  /*20540*/  STL [R1+0x2640], R2 ;  /* 0x0026400201007387 */ /* 0x000fe20000100800 */
[----:B---3--:R-:W-:Y:S03]  /*20550*/  HMMA.16816.F32.BF16 R8, R8, R22, R24 ;  /* 0x000000160808723c */ /* 0x008fe60000041818 */
[----:B------:R-:W3:Y:S11]  /*20560*/  LDL.LU R24, [R1+0xa0] ;  /* 0x0000a00001187983 */ /* 0x000ef60000300800 */
[----:B------:R-:W-:Y:S09]  /*20570*/  @!UPT UIADD3 URZ, URZ, URZ, URZ ;  /* 0x0000003f3f3ff290 */ /* 0x000ff2000fffe03f */
[----:B------:R-:W-:Y:S04]  /*20580*/  STL.64 [R1+0xb0], R8 ;  /* 0x0000b00801007387 */ /* 0x000fe80000100a00 */
[----:B------:R-:W-:Y:S04]  /*20590*/  STL.64 [R1+0xb8], R10 ;  /* 0x0000b80a01007387 */ /* 0x000fe80000100a00 */
[----:B------:R-:W3:Y:S04]  /*205a0*/  LDL.LU R25, [R1+0xa4] ;  /* 0x0000a40001197983 */ /* 0x000ee80000300800 */
[----:B------:R-:W4:Y:S04]  /*205b0*/  LDL.LU R26, [R1+0xa8] ;  /* 0x0000a800011a7983 */ /* 0x000f280000300800 */
[----:B------:R-:W4:Y:S04]  /*205c0*/  LDL.LU R27, [R1+0xac] ;  /* 0x0000ac00011b7983 */ /* 0x000f280000300800 */
[----:B----4-:R1:W-:Y:S04]  /*205d0*/  STL.64 [R1+0x2688], R26 ;  /* 0x0026881a01007387 */ /* 0x0103e80000100a00 */
[----:B---3--:R3:W-:Y:S01]  /*205e0*/  STL.64 [R1+0x2680], R24 ;  /* 0x0026801801007387 */ /* 0x0087e20000100a00 */
[----:B-1----:R-:W-:-:S03]  /*205f0*/  MOV R26, R3 ;  /* 0x00000003001a7202 */ /* 0x002fc60000000f00 */
[----:B---3--:R-:W3:Y:S04]  /*20600*/  LDL.LU R24, [R1+0x50] ;  /* 0x0000500001187983 */ /* 0x008ee80000300800 */
[----:B------:R-:W3:Y:S04]  /*20610*/  LDL.LU R25, [R1+0x54] ;  /* 0x0000540001197983 */ /* 0x000ee80000300800 */
[----:B------:R-:W4:Y:S04]  /*20620*/  LDL.LU R3, [R1+0x2690] ;  /* 0x0026900001037983 */ /* 0x000f280000300800 */
[----:B------:R-:W3:Y:S01]  /*20630*/  LDL.LU R27, [R1+0x5c] ;  /* 0x00005c00011b7983 */ /* 0x000ee20000300800 */
[C---:B0-----:R-:W-:Y:S01]  /*20640*/  LOP3.LUT R0, R21.reuse, 0xe0, RZ, 0xc0, !PT ;  /* 0x000000e015007812 */ /* 0x041fe200078ec0ff */
[----:B------:R-:W-:Y:S01]  /*20650*/  IMAD.SHL.U32 R28, R20, 0x10, RZ ;  /* 0x00000010141c7824 */ /* 0x000fe200078e00ff */
[----:B------:R-:W-:-:S03]  /*20660*/  SHF.L.U32 R20, R21, 0x1, RZ ;  /* 0x0000000115147819 */ /* 0x000fc600000006ff */
[----:B------:R-:W-:Y:S01]  /*20670*/  IMAD R28, R0, 0x100, R28 ;  /* 0x00000100001c7824 */ /* 0x000fe200078e021c */
[----:B------:R-:W-:-:S04]  /*20680*/  LOP3.LUT R21, R21, 0x7, RZ, 0xc0, !PT ;  /* 0x0000000715157812 */ /* 0x000fc800078ec0ff */
[----:B------:R-:W-:-:S04]  /*20690*/  LOP3.LUT R28, R28, 0x30, R20, 0x78, !PT ;  /* 0x000000301c1c7812 */ /* 0x000fc800078e7814 */
[----:B------:R-:W-:-:S04]  /*206a0*/  LEA R28, R21, R28, 0xa ;  /* 0x0000001c151c7211 */ /* 0x000fc800078e50ff */
[----:B------:R-:W-:Y:S01]  /*206b0*/  LOP3.LUT R28, R28, 0x40, RZ, 0x3c, !PT ;  /* 0x000000401c1c7812 */ /* 0x000fe200078e3cff */
[----:B--2---:R-:W-:Y:S01]  /*206c0*/  HMMA.16816.F32.BF16 R12, R4, R22, R12 ;  /* 0x00000016040c723c */ /* 0x004fe2000004180c */
[----:B----4-:R-:W0:Y:S04]  /*206d0*/  LDSM.16.MT88.4 R8, [R3+0x1a000] ;  /* 0x01a000000308783b */ /* 0x010e280000004200 */
[----:B------:R-:W-:Y:S01]  /*206e0*/  LDSM.16.MT88.4 R4, [R3+0x1a080] ;  /* 0x01a080000304783b */ /* 0x000fe20000004200 */
[----:B0-----:R-:W-:Y:S01]  /*206f0*/  IMAD.MOV.U32 R20, RZ, RZ, R8 ;  /* 0x000000ffff147224 */ /* 0x001fe200078e0008 */
[----:B------:R-:W-:Y:S02]  /*20700*/  MOV R21, R9 ;  /* 0x0000000900157202 */ /* 0x000fe40000000f00 */
[----:B------:R-:W-:Y:S01]  /*20710*/  STL [R1+0xc], R11 ;  /* 0x00000c0b01007387 */ /* 0x000fe20000100800 */
[----:B------:R-:W-:-:S03]  /*20720*/  IMAD.MOV.U32 R0, RZ, RZ, R10 ;  /* 0x000000ffff007224 */ /* 0x000fc600078e000a */
[----:B------:R-:W0:Y:S04]  /*20730*/  LDSM.16.M88.4 R8, [R28+0x20300] ;  /* 0x020300001c08783b */ /* 0x000e280000000200 */
[----:B0-----:R-:W-:Y:S04]  /*20740*/  STL [R1+0x25d4], R10 ;  /* 0x0025d40a01007387 */ /* 0x001fe80000100800 */
[----:B------:R-:W-:Y:S04]  /*20750*/  STL [R1+0x25d0], R11 ;  /* 0x0025d00b01007387 */ /* 0x000fe80000100800 */
[----:B------:R-:W-:Y:S04]  /*20760*/  STL.64 [R1+0x2650], R6 ;  /* 0x0026500601007387 */ /* 0x000fe80000100a00 */
[----:B------:R-:W-:Y:S04]  /*20770*/  STL.64 [R1+0xc0], R12 ;  /* 0x0000c00c01007387 */ /* 0x000fe80000100a00 */
[----:B------:R0:W-:Y:S04]  /*20780*/  STL.64 [R1+0xc8], R14 ;  /* 0x0000c80e01007387 */ /* 0x0001e80000100a00 */
[----:B0-----:R-:W0:Y:S02]  /*20790*/  S2R R14, SR_TID.X ;  /* 0x00000000000e7919 */ /* 0x001e240000002100 */
[----:B0-----:R-:W-:-:S02]  /*207a0*/  LOP3.LUT R13, R14, 0x7, RZ, 0xc0, !PT ;  /* 0x000000070e0d7812 */ /* 0x001fc400078ec0ff */
[C---:B------:R-:W-:Y:S02]  /*207b0*/  LOP3.LUT R15, R14.reuse, 0x10, RZ, 0xc0, !PT ;  /* 0x000000100e0f7812 */ /* 0x040fe400078ec0ff */
[----:B------:R-:W-:Y:S01]  /*207c0*/  SHF.L.U32 R14, R14, 0x1, RZ ;  /* 0x000000010e0e7819 */ /* 0x000fe200000006ff */
[----:B------:R-:W-:Y:S02]  /*207d0*/  IMAD R10, R13, 0x110, RZ ;  /* 0x000001100d0a7824 */ /* 0x000fe400078e02ff */
[----:B------:R-:W-:-:S03]  /*207e0*/  IMAD.SHL.U32 R15, R15, 0x80, RZ ;  /* 0x000000800f0f7824 */ /* 0x000fc600078e00ff */
[----:B------:R-:W-:-:S04]  /*207f0*/  LOP3.LUT R10, R10, 0x10, R14, 0x78, !PT ;  /* 0x000000100a0a7812 */ /* 0x000fc800078e780e */
[----:B------:R-:W-:-:S04]  /*20800*/  LOP3.LUT R10, R10, R15, RZ, 0xfc, !PT ;  /* 0x0000000f0a0a7212 */ /* 0x000fc800078efcff */
[----:B------:R-:W-:-:S05]  /*20810*/  LOP3.LUT R10, R10, 0x20, RZ, 0x3c, !PT ;  /* 0x000000200a0a7812 */ /* 0x000fca00078e3cff */
[----:B------:R-:W0:Y:S01]  /*20820*/  LDSM.16.MT88.4 R12, [R10+0x1a000] ;  /* 0x01a000000a0c783b */ /* 0x000e220000004200 */
[----:B---3--:R-:W-:Y:S03]  /*20830*/  HMMA.16816.F32.BF16 R16, R16, R22, R24 ;  /* 0x000000161010723c */ /* 0x008fe60000041818 */
[----:B------:R1:W-:Y:S04]  /*20840*/  STL.64 [R1+0x2648], R4 ;  /* 0x0026480401007387 */ /* 0x0003e80000100a00 */
[----:B-1----:R-:W2:Y:S04]  /*20850*/  LDL.LU R4, [R1+0x80] ;  /* 0x0000800001047983 */ /* 0x002ea80000300800 */
[----:B------:R-:W2:Y:S04]  /*20860*/  LDL.LU R5, [R1+0x84] ;  /* 0x0000840001057983 */ /* 0x000ea80000300800 */
[----:B------:R-:W2:Y:S04]  /*20870*/  LDL.LU R6, [R1+0x88] ;  /* 0x0000880001067983 */ /* 0x000ea80000300800 */
[----:B------:R-:W2:Y:S04]  /*20880*/  LDL.LU R7, [R1+0x8c] ;  /* 0x00008c0001077983 */ /* 0x000ea80000300800 */
[----:B------:R1:W-:Y:S04]  /*20890*/  STL [R1+0x263c], R3 ;  /* 0x00263c0301007387 */ /* 0x0003e80000100800 */
[----:B------:R-:W3:Y:S04]  /*208a0*/  LDL.LU.64 R26, [R1+0x2688] ;  /* 0x00268800011a7983 */ /* 0x000ee80000300a00 */
[----:B------:R-:W3:Y:S04]  /*208b0*/  LDL.LU.64 R24, [R1+0x2680] ;  /* 0x0026800001187983 */ /* 0x000ee80000300a00 */
[----:B------:R4:W-:Y:S01]  /*208c0*/  STL.64 [R1+0x60], R16 ;  /* 0x0000601001007387 */ /* 0x0009e20000100a00 */
[----:B0-----:R-:W-:-:S03]  /*208d0*/  IMAD.MOV.U32 R28, RZ, RZ, R14 ;  /* 0x000000ffff1c7224 */ /* 0x001fc600078e000e */
[----:B------:R0:W-:Y:S01]  /*208e0*/  STL.64 [R1+0x68], R18 ;  /* 0x0000681201007387 */ /* 0x0001e20000100a00 */
[----:B------:R-:W-:Y:S01]  /*208f0*/  IMAD.MOV.U32 R2, RZ, RZ, R12 ;  /* 0x000000ffff027224 */ /* 0x000fe200078e000c */
[----:B-1----:R-:W-:Y:S02]  /*20900*/  MOV R3, R13 ;  /* 0x0000000d00037202 */ /* 0x002fe40000000f00 */
[----:B----4-:R-:W4:Y:S04]  /*20910*/  LDL.LU R16, [R1+0x90] ;  /* 0x0000900001107983 */ /* 0x010f280000300800 */
[----:B------:R-:W4:Y:S01]  /*20920*/  LDL.LU R17, [R1+0x94] ;  /* 0x0000940001117983 */ /* 0x000f220000300800 */
[----:B0-----:R-:W-:Y:S02]  /*20930*/  MOV R19, R29 ;  /* 0x0000001d00137202 */ /* 0x001fe40000000f00 */
[----:B------:R-:W-:Y:S01]  /*20940*/  MOV R29, R15 ;  /* 0x0000000f001d7202 */ /* 0x000fe20000000f00 */
[----:B------:R-:W4:Y:S04]  /*20950*/  LDL.LU R18, [R1+0x98] ;  /* 0x0000980001127983 */ /* 0x000f280000300800 */
        /* <DEDUP_REMOVED lines=8> */
[----:B------:R0:W-:Y:S01]  /*209e0*/  LDSM.16.MT88.4 R12, [R10+0x1a080] ;  /* 0x01a080000a0c783b */ /* 0x0001e20000004200 */
[----:B----4-:R-:W-:Y:S07]  /*209f0*/  HMMA.16816.F32.BF16 R16, R24, R22, R16 ;  /* 0x000000161810723c */ /* 0x010fee0000041810 */
[----:B------:R-:W-:Y:S11]  /*20a00*/  IMAD.MOV.U32 R22, RZ, RZ, R0 ;  /* 0x000000ffff167224 */ /* 0x000ff600078e0000 */
[----:B------:R-:W-:Y:S05]  /*20a10*/  @!UPT UIADD3 URZ, URZ, URZ, URZ ;  /* 0x0000003f3f3ff290 */ /* 0x000fea000fffe03f */
[----:B------:R-:W-:Y:S04]  /*20a20*/  STL.64 [R1+0x50], R16 ;  /* 0x0000501001007387 */ /* 0x000fe80000100a00 */
[----:B------:R-:W-:Y:S04]  /*20a30*/  STL.64 [R1+0x58], R18 ;  /* 0x0000581201007387 */ /* 0x000fe80000100a00 */
[----:B------:R-:W3:Y:S04]  /*20a40*/  LDL.LU R0, [R1+0x2658] ;  /* 0x0026580001007983 */ /* 0x000ee80000300800 */
[----:B------:R-:W2:Y:S04]  /*20a50*/  LDL.LU R23, [R1+0xc] ;  /* 0x00000c0001177983 */ /* 0x000ea80000300800 */
[----:B------:R-:W4:Y:S04]  /*20a60*/  LDL.LU R24, [R1+0x20] ;  /* 0x0000200001187983 */ /* 0x000f280000300800 */
[----:B------:R-:W4:Y:S04]  /*20a70*/  LDL.LU R25, [R1+0x24] ;  /* 0x0000240001197983 */ /* 0x000f280000300800 */
[----:B------:R-:W4:Y:S04]  /*20a80*/  LDL.LU R26, [R1+0x28] ;  /* 0x00002800011a7983 */ /* 0x000f280000300800 */
[----:B------:R-:W4:Y:S04]  /*20a90*/  LDL.LU R27, [R1+0x2c] ;  /* 0x00002c00011b7983 */ /* 0x000f280000300800 */
[----:B---3--:R-:W1:Y:S01]  /*20aa0*/  LDSM.16.MT88.4 R16, [R0+0x1a000] ;  /* 0x01a000000010783b */ /* 0x008e620000004200 */
[----:B--2---:R-:W-:Y:S11]  /*20ab0*/  HMMA.16816.F32.BF16 R20, R20, R8, R4 ;  /* 0x000000081414723c */ /* 0x004ff60000041804 */
[----:B------:R-:W-:Y:S11]  /*20ac0*/  @!UPT UIADD3 URZ, URZ, URZ, URZ ;  /* 0x0000003f3f3ff290 */ /* 0x000ff6000fffe03f */
[----:B------:R-:W-:Y:S02]  /*20ad0*/  @!UPT UIADD3 URZ, URZ, URZ, URZ ;  /* 0x0000003f3f3ff290 */ /* 0x000fe4000fffe03f */
[----:B0-----:R-:W-:Y:S01]  /*20ae0*/  MOV R10, R22 ;  /* 0x00000016000a7202 */ /* 0x001fe20000000f00 */
[----:B------:R-:W-:Y:S01]  /*20af0*/  IMAD.MOV.U32 R11, RZ, RZ, R23 ;  /* 0x000000ffff0b7224 */ /* 0x000fe200078e0017 */
[----:B-1----:R-:W-:Y:S04]  /*20b00*/  STL.64 [R1+0x2630], R18 ;  /* 0x0026301201007387 */ /* 0x002fe80000100a00 */
[----:B------:R0:W-:Y:S04]  /*20b10*/  STL.64 [R1+0x2628], R16 ;  /* 0x0026281001007387 */ /* 0x0001e80000100a00 */
[----:B0-----:R-:W2:Y:S04]  /*20b20*/  LDL.LU R16, [R1+0xb0] ;  /* 0x0000b00001107983 */ /* 0x001ea80000300800 */
[----:B------:R-:W2:Y:S04]  /*20b30*/  LDL.LU R17, [R1+0xb4] ;  /* 0x0000b40001117983 */ /* 0x000ea80000300800 */
[----:B------:R-:W2:Y:S04]  /*20b40*/  LDL.LU R18, [R1+0xb8] ;  /* 0x0000b80001127983 */ /* 0x000ea80000300800 */
[----:B------:R-:W2:Y:S04]  /*20b50*/  LDL.LU R19, [R1+0xbc] ;  /* 0x0000bc0001137983 */ /* 0x000ea80000300800 */
[----:B------:R-:W4:Y:S04]  /*20b60*/  LDL.LU.64 R6, [R1+0x2650] ;  /* 0x0026500001067983 */ /* 0x000f280000300a00 */
[----:B------:R-:W4:Y:S04]  /*20b70*/  LDL.LU.64 R4, [R1+0x2648] ;  /* 0x0026480001047983 */ /* 0x000f280000300a00 */
[----:B------:R-:W-:Y:S04]  /*20b80*/  STL.64 [R1+0x40], R20 ;  /* 0x0000401401007387 */ /* 0x000fe80000100a00 */
[----:B------:R-:W0:Y:S04]  /*20b90*/  LDSM.16.MT88.4 R20, [R0+0x1a080] ;  /* 0x01a080000014783b */ /* 0x000e280000004200 */
[----:B------:R-:W-:Y:S04]  /*20ba0*/  STL [R1+0x25fc], R11 ;  /* 0x0025fc0b01007387 */ /* 0x000fe80000100800 */
[----:B------:R-:W-:Y:S04]  /*20bb0*/  STL [R1+0x25f8], R10 ;  /* 0x0025f80a01007387 */ /* 0x000fe80000100800 */
[----:B0-----:R0:W-:Y:S04]  /*20bc0*/  STL [R1+0x2610], R20 ;  /* 0x0026101401007387 */ /* 0x0011e80000100800 */
[----:B------:R1:W-:Y:S04]  /*20bd0*/  STL [R1+0x260c], R21 ;  /* 0x00260c1501007387 */ /* 0x0003e80000100800 */
[----:B------:R3:W-:Y:S01]  /*20be0*/  STL [R1+0x2608], R22 ;  /* 0x0026081601007387 */ /* 0x0007e20000100800 */
[----:B0-----:R-:W-:-:S03]  /*20bf0*/  MOV R20, R2 ;  /* 0x0000000200147202 */ /* 0x001fc60000000f00 */
[----:B------:R0:W-:Y:S04]  /*20c00*/  STL [R1+0x2604], R23 ;  /* 0x0026041701007387 */ /* 0x0001e80000100800 */
[----:B------:R-:W5:Y:S01]  /*20c10*/  LDL.LU R2, [R1+0x2640] ;  /* 0x0026400001027983 */ /* 0x000f620000300800 */
[----:B-1----:R-:W-:Y:S01]  /*20c20*/  IMAD.MOV.U32 R21, RZ, RZ, R3 ;  /* 0x000000ffff157224 */ /* 0x002fe200078e0003 */
[----:B---3--:R-:W-:Y:S02]  /*20c30*/  MOV R22, R28 ;  /* 0x0000001c00167202 */ /* 0x008fe40000000f00 */
[----:B------:R-:W3:Y:S01]  /*20c40*/  LDL.LU R3, [R1+0x263c] ;  /* 0x00263c0001037983 */ /* 0x000ee20000300800 */
[----:B0-----:R-:W-:-:S03]  /*20c50*/  IMAD.MOV.U32 R23, RZ, RZ, R29 ;  /* 0x000000ffff177224 */ /* 0x001fc600078e001d */
[----:B------:R-:W2:Y:S04]  /*20c60*/  LDL.LU R28, [R1+0x2638] ;  /* 0x00263800011c7983 */ /* 0x000ea80000300800 */
[----:B------:R-:W-:Y:S01]  /*20c70*/  STL [R1+0x2600], R0 ;  /* 0x0026000001007387 */ /* 0x000fe20000100800 */
[----:B----4-:R-:W-:Y:S11]  /*20c80*/  HMMA.16816.F32.BF16 R4, R4, R8, R24 ;  /* 0x000000080404723c */ /* 0x010ff60000041818 */
[----:B------:R-:W-:Y:S11]  /*20c90*/  @!UPT UIADD3 URZ, URZ, URZ, URZ ;  /* 0x0000003f3f3ff290 */ /* 0x000ff6000fffe03f */
[----:B------:R-:W-:Y:S01]  /*20ca0*/  @!UPT UIADD3 URZ, URZ, URZ, URZ ;  /* 0x0000003f3f3ff290 */ /* 0x000fe2000fffe03f */
[----:B------:R-:W-:Y:S01]  /*20cb0*/  STL.64 [R1+0x30], R4 ;  /* 0x0000300401007387 */ /* 0x000fe20000100a00 */
[----:B------:R-:W-:-:S03]  /*20cc0*/  MOV R29, R7 ;  /* 0x00000007001d7202 */ /* 0x000fc60000000f00 */
[----:B------:R-:W-:Y:S04]  /*20cd0*/  STL [R1+0x38], R6 ;  /* 0x0000380601007387 */ /* 0x000fe80000100800 */
[----:B-----5:R-:W0:Y:S04]  /*20ce0*/  LDSM.16.MT88.4 R4, [R2+0x1a000] ;  /* 0x01a000000204783b */ /* 0x020e280000004200 */
[----:B------:R-:W-:Y:S04]  /*20cf0*/  STL [R1+0x2614], R29 ;  /* 0x0026141d01007387 */ /* 0x000fe80000100800 */
[----:B------:R-:W1:Y:S04]  /*20d00*/  LDSM.16.MT88.4 R24, [R2+0x1a080] ;  /* 0x01a080000218783b */ /* 0x000e680000004200 */
[----:B0-----:R-:W-:Y:S04]  /*20d10*/  STL.64 [R1+0x25f0], R6 ;  /* 0x0025f00601007387 */ /* 0x001fe80000100a00 */
[----:B------:R0:W-:Y:S04]  /*20d20*/  STL.64 [R1+0x25e8], R4 ;  /* 0x0025e80401007387 */ /* 0x0001e80000100a00 */
[----:B0-----:R-:W4:Y:S04]  /*20d30*/  LDL.LU R4, [R1+0xd0] ;  /* 0x0000d00001047983 */ /* 0x001f280000300800 */
[----:B------:R-:W4:Y:S04]  /*20d40*/  LDL.LU R5, [R1+0xd4] ;  /* 0x0000d40001057983 */ /* 0x000f280000300800 */
[----:B------:R-:W4:Y:S01]  /*20d50*/  LDL.LU R6, [R1+0xd8] ;  /* 0x0000d80001067983 */ /* 0x000f220000300800 */
[----:B--2---:R-:W-:-:S03]  /*20d60*/  IMAD.MOV.U32 R7, RZ, RZ, R28 ;  /* 0x000000ffff077224 */ /* 0x004fc600078e001c */
[----:B-1----:R-:W-:Y:S04]  /*20d70*/  STL.64 [R1+0x25e0], R26 ;  /* 0x0025e01a01007387 */ /* 0x002fe80000100a00 */
[----:B------:R0:W-:Y:S01]  /*20d80*/  STL.64 [R1+0x25d8], R24 ;  /* 0x0025d81801007387 */ /* 0x0001e20000100a00 */
[----:B----4-:R-:W-:Y:S11]  /*20d90*/  HMMA.16816.F32.BF16 R4, R20, R8, R4 ;  /* 0x000000081404723c */ /* 0x010ff60000041804 */
[----:B------:R-:W-:Y:S11]  /*20da0*/  @!UPT UIADD3 URZ, URZ, URZ, URZ ;  /* 0x0000003f3f3ff290 */ /* 0x000ff6000fffe03f */
[----:B------:R-:W-:Y:S01]  /*20db0*/  @!UPT UIADD3 URZ, URZ, URZ, URZ ;  /* 0x0000003f3f3ff290 */ /* 0x000fe2000fffe03f */
[----:B------:R-:W-:Y:S04]  /*20dc0*/  STL.64 [R1+0x10], R4 ;  /* 0x0000100401007387 */ /* 0x000fe80000100a00 */
[----:B0-----:R-:W2:Y:S04]  /*20dd0*/  LDL.LU R24, [R1+0x70] ;  /* 0x0000700001187983 */ /* 0x001ea80000300800 */
[----:B------:R-:W2:Y:S04]  /*20de0*/  LDL.LU R25, [R1+0x74] ;  /* 0x0000740001197983 */ /* 0x000ea80000300800 */
[----:B------:R-:W4:Y:S04]  /*20df0*/  LDL.LU R26, [R1+0x78] ;  /* 0x00007800011a7983 */ /* 0x000f280000300800 */
[----:B------:R-:W4:Y:S01]  /*20e00*/  LDL.LU R27, [R1+0x7c] ;  /* 0x00007c00011b7983 */ /* 0x000f220000300800 */
[----:B------:R-:W-:Y:S01]  /*20e10*/  MOV R28, R6 ;  /* 0x00000006001c7202 */ /* 0x000fe20000000f00 */
[----:B------:R-:W-:-:S02]  /*20e20*/  IMAD.MOV.U32 R2, RZ, RZ, R7 ;  /* 0x000000ffff027224 */ /* 0x000fc400078e0007 */
[----:B---3--:R-:W0:Y:S01]  /*20e30*/  LDSM.16.MT88.4 R4, [R3+0x1b000] ;  /* 0x01b000000304783b */ /* 0x008e220000004200 */
[-C--:B------:R-:W-:Y:S03]  /*20e40*/  HMMA.16816.F32.BF16 R12, R12, R8.reuse, R16 ;  /* 0x000000080c0c723c */ /* 0x080fe60000041810 */
[----:B------:R-:W1:Y:S01]  /*20e50*/  LDSM.16.MT88.4 R16, [R3+0x1b080] ;  /* 0x01b080000310783b */ /* 0x000e620000004200 */
[----:B0-----:R-:W-:Y:S01]  /*20e60*/  MOV R23, R4 ;  /* 0x0000000400177202 */ /* 0x001fe20000000f00 */
[----:B------:R-:W-:Y:S01]  /*20e70*/  IMAD.MOV.U32 R0, RZ, RZ, R5 ;  /* 0x000000ffff007224 */ /* 0x000fe200078e0005 */
[----:B------:R-:W-:Y:S01]  /*20e80*/  MOV R11, R6 ;  /* 0x00000006000b7202 */ /* 0x000fe20000000f00 */
[----:B------:R-:W-:Y:S01]  /*20e90*/  IMAD.MOV.U32 R10, RZ, RZ, R7 ;  /* 0x000000ffff0a7224 */ /* 0x000fe200078e0007 */
[----:B-1----:R-:W-:Y:S01]  /*20ea0*/  MOV R21, R18 ;  /* 0x0000001200157202 */ /* 0x002fe20000000f00 */
[----:B------:R-:W-:Y:S01]  /*20eb0*/  IMAD.MOV.U32 R22, RZ, RZ, R19 ;  /* 0x000000ffff167224 */ /* 0x000fe200078e0013 */
[----:B------:R-:W-:Y:S01]  /*20ec0*/  MOV R29, R16 ;  /* 0x00000010001d7202 */ /* 0x000fe20000000f00 */
[----:B------:R-:W-:Y:S01]  /*20ed0*/  IMAD.MOV.U32 R20, RZ, RZ, R17 ;  /* 0x000000ffff147224 */ /* 0x000fe200078e0011 */
[----:B----4-:R-:W-:Y:S04]  /*20ee0*/  STL.64 [R1+0x2620], R26 ;  /* 0x0026201a01007387 */ /* 0x010fe80000100a00 */
[----:B--2---:R0:W-:Y:S04]  /*20ef0*/  STL.64 [R1+0x2618], R24 ;  /* 0x0026181801007387 */ /* 0x0041e80000100a00 */
[----:B0-----:R-:W2:Y:S04]  /*20f00*/  LDL.LU R24, [R1+0xc0] ;  /* 0x0000c00001187983 */ /* 0x001ea80000300800 */
[----:B------:R-:W2:Y:S04]  /*20f10*/  LDL.LU R25, [R1+0xc4] ;  /* 0x0000c40001197983 */ /* 0x000ea80000300800 */
[----:B------:R-:W2:Y:S04]  /*20f20*/  LDL.LU R26, [R1+0xc8] ;  /* 0x0000c800011a7983 */ /* 0x000ea80000300800 */
[----:B------:R-:W2:Y:S04]  /*20f30*/  LDL.LU R27, [R1+0xcc] ;  /* 0x0000cc00011b7983 */ /* 0x000ea80000300800 */
[----:B------:R-:W3:Y:S04]  /*20f40*/  LDL.LU R4, [R1+0x60] ;  /* 0x0000600001047983 */ /* 0x000ee80000300800 */
[----:B------:R-:W3:Y:S04]  /*20f50*/  LDL.LU R5, [R1+0x64] ;  /* 0x0000640001057983 */ /* 0x000ee80000300800 */
[----:B------:R-:W3:Y:S04]  /*20f60*/  LDL.LU R6, [R1+0x68] ;  /* 0x0000680001067983 */ /* 0x000ee80000300800 */
[----:B------:R-:W3:Y:S04]  /*20f70*/  LDL.LU R7, [R1+0x6c] ;  /* 0x00006c0001077983 */ /* 0x000ee80000300800 */
[----:B------:R0:W-:Y:S04]  /*20f80*/  STL [R1+0x2588], R15 ;  /* 0x0025880f01007387 */ /* 0x0001e80000100800 */
[----:B------:R-:W2:Y:S04]  /*20f90*/  LDL.LU.64 R18, [R1+0x2630] ;  /* 0x0026300001127983 */ /* 0x000ea80000300a00 */
[----:B------:R-:W2:Y:S04]  /*20fa0*/  LDL.LU.64 R16, [R1+0x2628] ;  /* 0x0026280001107983 */ /* 0x000ea80000300a00 */
[----:B------:R-:W-:Y:S01]  /*20fb0*/  STL [R1+0x2580], R3 ;  /* 0x0025800301007387 */ /* 0x000fe20000100800 */
[----:B--2---:R-:W-:Y:S03]  /*20fc0*/  HMMA.16816.F32.BF16 R16, R16, R8, R24 ;  /* 0x000000081010723c */ /* 0x004fe60000041818 */
[----:B------:R-:W2:Y:S04]  /*20fd0*/  LDL.LU.64 R26, [R1+0x2620] ;  /* 0x00262000011a7983 */ /* 0x000ea80000300a00 */
[----:B------:R-:W2:Y:S11]  /*20fe0*/  LDL.LU.64 R24, [R1+0x2618] ;  /* 0x0026180001187983 */ /* 0x000eb60000300a00 */
[----:B------:R-:W-:Y:S06]  /*20ff0*/  @!UPT UIADD3 URZ, URZ, URZ, URZ ;  /* 0x0000003f3f3ff290 */ /* 0x000fec000fffe03f */
[----:B0-----:R-:W-:Y:S01]  /*21000*/  MOV R15, R16 ;  /* 0x00000010000f7202 */ /* 0x001fe20000000f00 */
[----:B------:R-:W-:Y:S04]  /*21010*/  STL [R1+0xd4], R17 ;  /* 0x0000d41101007387 */ /* 0x000fe80000100800 */
[----:B------:R-:W-:Y:S04]  /*21020*/  STL.64 [R1+0xd8], R18 ;  /* 0x0000d81201007387 */ /* 0x000fe80000100a00 */
[----:B------:R0:W-:Y:S04]  /*21030*/  STL.64 [R1+0x2598], R14 ;  /* 0x0025980e01007387 */ /* 0x0001e80000100a00 */
[----:B------:R1:W-:Y:S01]  /*21040*/  STL.64 [R1+0x2590], R12 ;  /* 0x0025900c01007387 */ /* 0x0003e20000100a00 */
[----:B0-----:R-:W-:Y:S01]  /*21050*/  IMAD.MOV.U32 R14, RZ, RZ, R21 ;  /* 0x000000ffff0e7224 */ /* 0x001fe200078e0015 */
[----:B------:R-:W-:Y:S01]  /*21060*/  MOV R15, R22 ;  /* 0x00000016000f7202 */ /* 0x000fe20000000f00 */
[----:B-1----:R-:W-:Y:S01]  /*21070*/  IMAD.MOV.U32 R12, RZ, RZ, R29 ;  /* 0x000000ffff0c7224 */ /* 0x002fe200078e001d */
[----:B------:R-:W-:Y:S01]  /*21080*/  MOV R13, R20 ;  /* 0x00000014000d7202 */ /* 0x000fe20000000f00 */
[----:B------:R-:W4:Y:S04]  /*21090*/  LDL.LU R29, [R1+0x2614] ;  /* 0x00261400011d7983 */ /* 0x000f280000300800 */
[----:B------:R-:W3:Y:S04]  /*210a0*/  LDL.LU R20, [R1+0x2610] ;  /* 0x0026100001147983 */ /* 0x000ee80000300800 */
[----:B------:R-:W3:Y:S04]  /*210b0*/  LDL.LU R21, [R1+0x260c] ;  /* 0x00260c0001157983 */ /* 0x000ee80000300800 */
[----:B------:R-:W3:Y:S04]  /*210c0*/  LDL.LU R22, [R1+0x2608] ;  /* 0x0026080001167983 */ /* 0x000ee80000300800 */
[----:B------:R-:W-:Y:S04]  /*210d0*/  STL.64 [R1+0x25b8], R14 ;  /* 0x0025b80e01007387 */ /* 0x000fe80000100a00 */
[----:B------:R0:W-:Y:S02]  /*210e0*/  STL.64 [R1+0x25b0], R12 ;  /* 0x0025b00c01007387 */ /* 0x0001e40000100a00 */
[----:B0-----:R-:W-:-:S02]  /*210f0*/  IMAD.MOV.U32 R12, RZ, RZ, R23 ;  /* 0x000000ffff0c7224 */ /* 0x001fc400078e0017 */
[----:B------:R-:W3:Y:S04]  /*21100*/  LDL.LU R23, [R1+0x2604] ;  /* 0x0026040001177983 */ /* 0x000ee80000300800 */
[----:B------:R-:W0:Y:S02]  /*21110*/  S2R R18, SR_TID.X ;  /* 0x0000000000127919 */ /* 0x000e240000002100 */
[C---:B0-----:R-:W-:Y:S02]  /*21120*/  LOP3.LUT R3, R18.reuse, 0x7, RZ, 0xc0, !PT ;  /* 0x0000000712037812 */ /* 0x041fe400078ec0ff */
[C---:B------:R-:W-:Y:S01]  /*21130*/  LOP3.LUT R19, R18.reuse, 0x10, RZ, 0xc0, !PT ;  /* 0x0000001012137812 */ /* 0x040fe200078ec0ff */
[----:B------:R-:W-:Y:S02]  /*21140*/  IMAD.SHL.U32 R18, R18, 0x2, RZ ;  /* 0x0000000212127824 */ /* 0x000fe400078e00ff */
[----:B------:R-:W-:Y:S01]  /*21150*/  IMAD R3, R3, 0x110, RZ ;  /* 0x0000011003037824 */ /* 0x000fe200078e02ff */
[----:B------:R-:W-:-:S04]  /*21160*/  SHF.L.U32 R19, R19, 0x7, RZ ;  /* 0x0000000713137819 */ /* 0x000fc800000006ff */
[----:B------:R-:W-:-:S04]  /*21170*/  LOP3.LUT R3, R3, 0x10, R18, 0x78, !PT ;  /* 0x0000001003037812 */ /* 0x000fc800078e7812 */
[----:B------:R-:W-:-:S04]  /*21180*/  LOP3.LUT R3, R3, R19, RZ, 0xfc, !PT ;  /* 0x0000001303037212 */ /* 0x000fc800078efcff */
[----:B------:R-:W-:-:S05]  /*21190*/  LOP3.LUT R3, R3, 0x20, RZ, 0x3c, !PT ;  /* 0x0000002003037812 */ /* 0x000fca00078e3cff */
[----:B------:R-:W0:Y:S01]  /*211a0*/  LDSM.16.MT88.4 R16, [R3+0x1b000] ;  /* 0x01b000000310783b */ /* 0x000e220000004200 */
[----:B------:R-:W-:Y:S01]  /*211b0*/  IMAD.MOV.U32 R14, RZ, RZ, R11 ;  /* 0x000000ffff0e7224 */ /* 0x000fe200078e000b */
[----:B------:R-:W-:Y:S02]  /*211c0*/  MOV R15, R10 ;  /* 0x0000000a000f7202 */ /* 0x000fe40000000f00 */
[----:B------:R-:W-:Y:S02]  /*211d0*/  MOV R13, R0 ;  /* 0x00000000000d7202 */ /* 0x000fe40000000f00 */
[----:B------:R-:W5:Y:S04]  /*211e0*/  LDL.LU R0, [R1+0x2600] ;  /* 0x0026000001007983 */ /* 0x000f680000300800 */
[----:B------:R-:W2:Y:S04]  /*211f0*/  LDL.LU R11, [R1+0x25fc] ;  /* 0x0025fc00010b7983 */ /* 0x000ea80000300800 */
[----:B------:R-:W2:Y:S04]  /*21200*/  LDL.LU R10, [R1+0x25f8] ;  /* 0x0025f800010a7983 */ /* 0x000ea80000300800 */
[----:B------:R-:W-:Y:S04]  /*21210*/  STL.64 [R1+0x25c8], R14 ;  /* 0x0025c80e01007387 */ /* 0x000fe80000100a00 */
[----:B------:R1:W-:Y:S04]  /*21220*/  STL.64 [R1+0x25c0], R12 ;  /* 0x0025c00c01007387 */ /* 0x0003e80000100a00 */
[----:B-1----:R-:W2:Y:S04]  /*21230*/  LDL.LU R12, [R1+0x50] ;  /* 0x00005000010c7983 */ /* 0x002ea80000300800 */
[----:B------:R-:W2:Y:S04]  /*21240*/  LDL.LU R13, [R1+0x54] ;  /* 0x00005400010d7983 */ /* 0x000ea80000300800 */
[----:B------:R-:W2:Y:S04]  /*21250*/  LDL.LU R14, [R1+0x58] ;  /* 0x00005800010e7983 */ /* 0x000ea80000300800 */
[----:B------:R-:W2:Y:S04]  /*21260*/  LDL.LU R15, [R1+0x5c] ;  /* 0x00005c00010f7983 */ /* 0x000ea80000300800 */
[----:B0-----:R-:W-:Y:S04]  /*21270*/  STL.64 [R1+0x25a8], R18 ;  /* 0x0025a81201007387 */ /* 0x001fe80000100a00 */
[----:B------:R0:W-:Y:S04]  /*21280*/  STL.64 [R1+0x25a0], R16 ;  /* 0x0025a01001007387 */ /* 0x0001e80000100a00 */
[----:B0-----:R-:W2:Y:S04]  /*21290*/  LDL.LU R16, [R1+0x30] ;  /* 0x0000300001107983 */ /* 0x001ea80000300800 */
[----:B------:R-:W2:Y:S04]  /*212a0*/  LDL.LU R17, [R1+0x34] ;  /* 0x0000340001117983 */ /* 0x000ea80000300800 */
[----:B------:R-:W2:Y:S01]  /*212b0*/  LDL.LU R18, [R1+0x38] ;  /* 0x0000380001127983 */ /* 0x000ea20000300800 */
[-C--:B---3--:R-:W-:Y:S03]  /*212c0*/  HMMA.16816.F32.BF16 R20, R20, R8.reuse, R4 ;  /* 0x000000081414723c */ /* 0x088fe60000041804 */
[----:B------:R-:W2:Y:S04]  /*212d0*/  LDL.LU.64 R6, [R1+0x25f0] ;  /* 0x0025f00001067983 */ /* 0x000ea80000300a00 */
[----:B------:R-:W2:Y:S11]  /*212e0*/  LDL.LU.64 R4, [R1+0x25e8] ;  /* 0x0025e80001047983 */ /* 0x000eb60000300a00 */
[----:B------:R-:W-:Y:S05]  /*212f0*/  @!UPT UIADD3 URZ, URZ, URZ, URZ ;  /* 0x0000003f3f3ff290 */ /* 0x000fea000fffe03f */
[----:B------:R-:W-:Y:S01]  /*21300*/  STL.64 [R1+0xb8], R22 ;  /* 0x0000b81601007387 */ /* 0x000fe20000100a00 */
[----:B--2---:R-:W-:Y:S03]  /*21310*/  HMMA.16816.F32.BF16 R4, R4, R8, R24 ;  /* 0x000000080404723c */ /* 0x004fe60000041818 */
[----:B------:R-:W2:Y:S04]  /*21320*/  LDL.LU.64 R26, [R1+0x25e0] ;  /* 0x0025e000011a7983 */ /* 0x000ea80000300a00 */
[----:B------:R-:W2:Y:S11]  /*21330*/  LDL.LU.64 R24, [R1+0x25d8] ;  /* 0x0025d80001187983 */ /* 0x000eb60000300a00 */
[----:B------:R-:W-:Y:S05]  /*21340*/  @!UPT UIADD3 URZ, URZ, URZ, URZ ;  /* 0x0000003f3f3ff290 */ /* 0x000fea000fffe03f */
[----:B------:R0:W-:Y:S04]  /*21350*/  STL.64 [R1+0xc0], R4 ;  /* 0x0000c00401007387 */ /* 0x0001e80000100a00 */
[----:B------:R1:W-:Y:S04]  /*21360*/  STL.64 [R1+0xc8], R6 ;  /* 0x0000c80601007387 */ /* 0x0003e80000100a00 */
[----:B0-----:R-:W3:Y:S04]  /*21370*/  LDL.LU R4, [R1+0x40] ;  /* 0x0000400001047983 */ /* 0x001ee80000300800 */
[----:B------:R-:W3:Y:S01]  /*21380*/  LDL.LU R5, [R1+0x44] ;  /* 0x0000440001057983 */ /* 0x000ee20000300800 */
[----:B-1----:R-:W-:Y:S01]  /*21390*/  MOV R6, R10 ;  /* 0x0000000a00067202 */ /* 0x002fe20000000f00 */
[----:B------:R-:W-:-:S02]  /*213a0*/  IMAD.MOV.U32 R7, RZ, RZ, R11 ;  /* 0x000000ffff077224 */ /* 0x000fc400078e000b */
[----:B------:R-:W3:Y:S04]  /*213b0*/  LDL.LU R10, [R1+0x25d4] ;  /* 0x0025d400010a7983 */ /* 0x000ee80000300800 */
[----:B------:R-:W3:Y:S01]  /*213c0*/  LDL.LU R11, [R1+0x25d0] ;  /* 0x0025d000010b7983 */ /* 0x000ee20000300800 */
[----:B--2---:R-:W-:Y:S03]  /*213d0*/  HMMA.16816.F32.BF16 R24, R24, R8, R12 ;  /* 0x000000081818723c */ /* 0x004fe6000004180c */
[----:B------:R-:W3:Y:S04]  /*213e0*/  LDL.LU.64 R14, [R1+0x25c8] ;  /* 0x0025c800010e7983 */ /* 0x000ee80000300a00 */
[----:B------:R-:W3:Y:S11]  /*213f0*/  LDL.LU.64 R12, [R1+0x25c0] ;  /* 0x0025c000010c7983 */ /* 0x000ef60000300a00 */
[----:B------:R-:W-:Y:S05]  /*21400*/  @!UPT UIADD3 URZ, URZ, URZ, URZ ;  /* 0x0000003f3f3ff290 */ /* 0x000fea000fffe03f */
[----:B------:R-:W-:Y:S04]  /*21410*/  STL.64 [R1+0xa0], R24 ;  /* 0x0000a01801007387 */ /* 0x000fe80000100a00 */
[----:B------:R-:W-:Y:S04]  /*21420*/  STL.64 [R1+0xa8], R26 ;  /* 0x0000a81a01007387 */ /* 0x000fe80000100a00 */
[----:B-----5:R-:W0:Y:S04]  /*21430*/  LDSM.16.MT88.4 R24, [R0+0x1b000] ;  /* 0x01b000000018783b */ /* 0x020e280000004200 */
[----:B0-----:R0:W-:Y:S02]  /*21440*/  STL.64 [R1+0x2578], R26 ;  /* 0x0025781a01007387 */ /* 0x0011e40000100a00 */
[----:B0-----:R-:W-:Y:S01]  /*21450*/  IMAD.MOV.U32 R27, RZ, RZ, R2 ;  /* 0x000000ffff1b7224 */ /* 0x001fe200078e0002 */
[----:B------:R-:W-:Y:S01]  /*21460*/  MOV R26, R28 ;  /* 0x0000001c001a7202 */ /* 0x000fe20000000f00 */
[----:B------:R0:W-:Y:S04]  /*21470*/  STL.64 [R1+0x2570], R24 ;  /* 0x0025701801007387 */ /* 0x0001e80000100a00 */
[----:B0-----:R-:W2:Y:S04]  /*21480*/  LDL.LU R24, [R1+0x10] ;  /* 0x0000100001187983 */ /* 0x001ea80000300800 */
[----:B------:R-:W2:Y:S01]  /*21490*/  LDL.LU R25, [R1+0x14] ;  /* 0x0000140001197983 */ /* 0x000ea20000300800 */
[----:B---3--:R-:W-:Y:S03]  /*214a0*/  HMMA.16816.F32.BF16 R4, R12, R10, R4 ;  /* 0x0000000a0c04723c */ /* 0x008fe60000041804 */
[----:B------:R-:W0:Y:S04]  /*214b0*/  S2R R14, SR_TID.X ;  /* 0x00000000000e7919 */ /* 0x000e280000002100 */
[C---:B0-----:R-:W-:Y:S11]  /*214c0*/  LOP3.LUT R13, R14.reuse, 0x7, RZ, 0xc0, !PT ;  /* 0x000000070e0d7812 */ /* 0x041ff600078ec0ff */
[----:B------:R-:W-:Y:S06]  /*214d0*/  @!UPT UIADD3 URZ, URZ, URZ, URZ ;  /* 0x0000003f3f3ff290 */ /* 0x000fec000fffe03f */
[----:B------:R-:W-:Y:S01]  /*214e0*/  IMAD.MOV.U32 R2, RZ, RZ, R7 ;  /* 0x000000ffff027224 */ /* 0x000fe200078e0007 */
[C---:B------:R-:W-:Y:S02]  /*214f0*/  LOP3.LUT R15, R14.reuse, 0x10, RZ, 0xc0, !PT ;  /* 0x000000100e0f7812 */ /* 0x040fe400078ec0ff */
[----:B------:R-:W-:Y:S01]  /*21500*/  SHF.L.U32 R14, R14, 0x1, RZ ;  /* 0x000000010e0e7819 */ /* 0x000fe200000006ff */
[----:B------:R-:W-:Y:S02]  /*21510*/  IMAD R7, R13, 0x110, RZ ;  /* 0x000001100d077824 */ /* 0x000fe400078e02ff */
[----:B------:R-:W-:-:S03]  /*21520*/  IMAD.SHL.U32 R15, R15, 0x80, RZ ;  /* 0x000000800f0f7824 */ /* 0x000fc600078e00ff */
[----:B------:R-:W-:-:S04]  /*21530*/  LOP3.LUT R7, R7, 0x10, R14, 0x78, !PT ;  /* 0x0000001007077812 */ /* 0x000fc800078e780e */
[----:B------:R-:W-:Y:S02]  /*21540*/  LOP3.LUT R7, R7, R15, RZ, 0xfc, !PT ;  /* 0x0000000f07077212 */ /* 0x000fe400078efcff */
[----:B------:R-:W0:Y:S01]  /*21550*/  LDSM.16.MT88.4 R12, [R0+0x1b080] ;  /* 0x01b08000000c783b */ /* 0x000e220000004200 */
[----:B------:R-:W-:Y:S01]  /*21560*/  MOV R8, R6 ;  /* 0x0000000600087202 */ /* 0x000fe20000000f00 */
[----:B------:R-:W-:Y:S01]  /*21570*/  IMAD.MOV.U32 R9, RZ, RZ, R5 ;  /* 0x000000ffff097224 */ /* 0x000fe200078e0005 */
[----:B------:R-:W-:-:S03]  /*21580*/  MOV R28, R4 ;  /* 0x00000004001c7202 */ /* 0x000fc60000000f00 */
[----:B------:R-:W-:Y:S04]  /*21590*/  STL [R1+0x2560], R8 ;  /* 0x0025600801007387 */ /* 0x000fe80000100800 */
[----:B------:R-:W-:Y:S04]  /*215a0*/  STL [R1+0x252c], R9 ;  /* 0x00252c0901007387 */ /* 0x000fe80000100800 */
[----:B------:R-:W-:Y:S04]  /*215b0*/  STL [R1+0x2528], R28 ;  /* 0x0025281c01007387 */ /* 0x000fe80000100800 */
[----:B------:R1:W-:Y:S01]  /*215c0*/  STL [R1+0x2524], R2 ;  /* 0x0025240201007387 */ /* 0x0003e20000100800 */
[----:B0-----:R-:W-:Y:S01]  /*215d0*/  MOV R4, R14 ;  /* 0x0000000e00047202 */ /* 0x001fe20000000f00 */
[----:B-1----:R-:W-:Y:S01]  /*215e0*/  IMAD.MOV.U32 R2, RZ, RZ, R15 ;  /* 0x000000ffff027224 */ /* 0x002fe200078e000f */
[----:B------:R-:W-:Y:S01]  /*215f0*/  MOV R6, R12 ;  /* 0x0000000c00067202 */ /* 0x000fe20000000f00 */
[----:B------:R-:W-:Y:S01]  /*21600*/  IMAD.MOV.U32 R5, RZ, RZ, R13 ;  /* 0x000000ffff057224 */ /* 0x000fe200078e000d */
[----:B------:R-:W3:Y:S04]  /*21610*/  LDL.LU.64 R14, [R1+0x25b8] ;  /* 0x0025b800010e7983 */ /* 0x000ee80000300a00 */
[----:B------:R-:W3:Y:S01]  /*21620*/  LDL.LU.64 R12, [R1+0x25b0] ;  /* 0x0025b000010c7983 */ /* 0x000ee20000300a00 */
[----:B----4-:R-:W-:Y:S01]  /*21630*/  IMAD.MOV.U32 R19, RZ, RZ, R29 ;  /* 0x000000ffff137224 */ /* 0x010fe200078e001d */
[----:B------:R-:W-:-:S02]  /*21640*/  LOP3.LUT R7, R7, 0x60, RZ, 0x3c, !PT ;  /* 0x0000006007077812 */ /* 0x000fc400078e3cff */
[----:B------:R-:W-:Y:S04]  /*21650*/  STL [R1+0x2520], R0 ;  /* 0x0025200001007387 */ /* 0x000fe80000100800 */
[----:B---3--:R-:W-:Y:S01]  /*21660*/  HMMA.16816.F32.BF16 R12, R12, R10, R16 ;  /* 0x0000000a0c0c723c */ /* 0x008fe20000041810 */
[----:B------:R-:W2:Y:S04]  /*21670*/  LDL.LU.64 R18, [R1+0x25a8] ;  /* 0x0025a80001127983 */ /* 0x000ea80000300a00 */
[----:B------:R-:W2:Y:S11]  /*21680*/  LDL.LU.64 R16, [R1+0x25a0] ;  /* 0x0025a00001107983 */ /* 0x000eb60000300a00 */
[----:B------:R-:W-:Y:S07]  /*21690*/  @!UPT UIADD3 URZ, URZ, URZ, URZ ;  /* 0x0000003f3f3ff290 */ /* 0x000fee000fffe03f */
[----:B------:R-:W-:Y:S04]  /*216a0*/  STL.64 [R1+0x70], R12 ;  /* 0x0000700c01007387 */ /* 0x000fe80000100a00 */
[----:B------:R-:W-:Y:S04]  /*216b0*/  STL.64 [R1+0x78], R14 ;  /* 0x0000780e01007387 */ /* 0x000fe80000100a00 */
[----:B------:R-:W0:Y:S02]  /*216c0*/  LDSM.16.MT88.4 R12, [R7+0x1b000] ;  /* 0x01b00000070c783b */ /* 0x000e240000004200 */
[----:B0-----:R-:W-:-:S02]  /*216d0*/  IMAD.MOV.U32 R28, RZ, RZ, R14 ;  /* 0x000000ffff1c7224 */ /* 0x001fc400078e000e */
[----:B------:R0:W-:Y:S01]  /*216e0*/  STL [R1+0x50], R12 ;  /* 0x0000500c01007387 */ /* 0x0001e20000100800 */
[----:B------:R-:W-:-:S03]  /*216f0*/  MOV R9, R15 ;  /* 0x0000000f00097202 */ /* 0x000fc60000000f00 */
[----:B------:R-:W3:Y:S01]  /*21700*/  LDL.LU.64 R14, [R1+0x2598] ;  /* 0x00259800010e7983 */ /* 0x000ee20000300a00 */
[----:B------:R-:W-:-:S03]  /*21710*/  MOV R8, R13 ;  /* 0x0000000d00087202 */ /* 0x000fc60000000f00 */
[----:B0-----:R-:W4:Y:S04]  /*21720*/  LDL.LU.64 R12, [R1+0x2590] ;  /* 0x00259000010c7983 */ /* 0x001f280000300a00 */
[----:B------:R-:W-:Y:S04]  /*21730*/  STL [R1+0x2568], R8 ;  /* 0x0025680801007387 */ /* 0x000fe80000100800 */
[----:B------:R-:W-:Y:S01]  /*21740*/  STL [R1+0x2564], R28 ;  /* 0x0025641c01007387 */ /* 0x000fe20000100800 */
[----:B--2---:R-:W-:Y:S07]  /*21750*/  HMMA.16816.F32.BF16 R24, R16, R10, R24 ;  /* 0x0000000a1018723c */ /* 0x004fee0000041818 */
[----:B---3--:R-:W-:-:S02]  /*21760*/  IMAD.MOV.U32 R16, RZ, RZ, R15 ;  /* 0x000000ffff107224 */ /* 0x008fc400078e000f */
[----:B------:R-:W4:Y:S04]  /*21770*/  LDL.LU R15, [R1+0x2588] ;  /* 0x00258800010f7983 */ /* 0x000f280000300800 */
[----:B------:R-:W0:Y:S01]  /*21780*/  S2R R22, SR_TID.X ;  /* 0x0000000000167919 */ /* 0x000e220000002100 */
[----:B------:R-:W-:Y:S01]  /*21790*/  IMAD.MOV.U32 R3, RZ, RZ, R21 ;  /* 0x000000ffff037224 */ /* 0x000fe200078e0015 */
[C---:B0-----:R-:W-:Y:S02]  /*217a0*/  LOP3.LUT R23, R22.reuse, 0x7, RZ, 0xc0, !PT ;  /* 0x0000000716177812 */ /* 0x041fe400078ec0ff */
[C---:B------:R-:W-:Y:S02]  /*217b0*/  SHF.L.U32 R21, R22.reuse, 0x1, RZ ;  /* 0x0000000116157819 */ /* 0x040fe400000006ff */
[----:B------:R-:W-:Y:S01]  /*217c0*/  LOP3.LUT R22, R22, 0x10, RZ, 0xc0, !PT ;  /* 0x0000001016167812 */ /* 0x000fe200078ec0ff */
[----:B------:R-:W-:-:S04]  /*217d0*/  IMAD R23, R23, 0x110, RZ ;  /* 0x0000011017177824 */ /* 0x000fc800078e02ff */
[----:B------:R-:W-:Y:S01]  /*217e0*/  IMAD.SHL.U32 R22, R22, 0x80, RZ ;  /* 0x0000008016167824 */ /* 0x000fe200078e00ff */
[----:B------:R-:W-:-:S04]  /*217f0*/  LOP3.LUT R23, R23, 0x10, R21, 0x78, !PT ;  /* 0x0000001017177812 */ /* 0x000fc800078e7815 */
[----:B------:R-:W-:-:S04]  /*21800*/  LOP3.LUT R23, R23, R22, RZ, 0xfc, !PT ;  /* 0x0000001617177212 */ /* 0x000fc800078efcff */
[----:B------:R-:W-:Y:S02]  /*21810*/  LOP3.LUT R23, R23, 0x20, RZ, 0x3c, !PT ;  /* 0x0000002017177812 */ /* 0x000fe400078e3cff */
[----:B------:R-:W-:-:S04]  /*21820*/  MOV R29, R20 ;  /* 0x00000014001d7202 */ /* 0x000fc80000000f00 */
[----:B------:R-:W-:Y:S04]  /*21830*/  LDSM.16.MT88.4 R20, [R23+0x1b080] ;  /* 0x01b080001714783b */ /* 0x000fe80000004200 */
[----:B------:R-:W-:Y:S04]  /*21840*/  STL.64 [R1+0x80], R24 ;  /* 0x0000801801007387 */ /* 0x000fe80000100a00 */
[----:B------:R-:W-:Y:S04]  /*21850*/  STL.64 [R1+0x88], R26 ;  /* 0x0000881a01007387 */ /* 0x000fe80000100a00 */
[----:B------:R-:W0:Y:S04]  /*21860*/  LDSM.16.MT88.4 R24, [R7+0x1b080] ;  /* 0x01b080000718783b */ /* 0x000e280000004200 */
[----:B------:R-:W2:Y:S04]  /*21870*/  LDL.LU R17, [R1+0xd4] ;  /* 0x0000d40001117983 */ /* 0x000ea80000300800 */
[----:B------:R-:W2:Y:S04]  /*21880*/  LDL.LU R18, [R1+0xd8] ;  /* 0x0000d80001127983 */ /* 0x000ea80000300800 */
[----:B------:R-:W2:Y:S04]  /*21890*/  LDL.LU R19, [R1+0xdc] ;  /* 0x0000dc0001137983 */ /* 0x000ea80000300800 */
[----:B0-----:R-:W-:Y:S01]  /*218a0*/  STL.64 [R1+0x38], R26 ;  /* 0x0000381a01007387 */ /* 0x001fe20000100a00 */
[----:B----4-:R-:W-:Y:S11]  /*218b0*/  HMMA.16816.F32.BF16 R20, R20, R10, R12 ;  /* 0x0000000a1414723c */ /* 0x010ff6000004180c */
[----:B------:R-:W-:Y:S11]  /*218c0*/  @!UPT UIADD3 URZ, URZ, URZ, URZ ;  /* 0x0000003f3f3ff290 */ /* 0x000ff6000fffe03f */
[----:B------:R-:W-:Y:S01]  /*218d0*/  @!UPT UIADD3 URZ, URZ, URZ, URZ ;  /* 0x0000003f3f3ff290 */ /* 0x000fe2000fffe03f */
[----:B------:R0:W-:Y:S04]  /*218e0*/  STL.64 [R1+0x20], R20 ;  /* 0x0000201401007387 */ /* 0x0001e80000100a00 */
[----:B------:R1:W-:Y:S01]  /*218f0*/  STL.64 [R1+0x28], R22 ;  /* 0x0000281601007387 */ /* 0x0003e20000100a00 */
[----:B0-----:R-:W-:Y:S01]  /*21900*/  MOV R20, R29 ;  /* 0x0000001d00147202 */ /* 0x001fe20000000f00 */
[----:B------:R-:W-:Y:S02]  /*21910*/  IMAD.MOV.U32 R21, RZ, RZ, R3 ;  /* 0x000000ffff157224 */ /* 0x000fe400078e0003 */
[----:B------:R-:W3:Y:S04]  /*21920*/  LDL.LU R29, [R1+0x2584] ;  /* 0x00258400011d7983 */ /* 0x000ee80000300800 */
[----:B------:R-:W4:Y:S01]  /*21930*/  LDL.LU R3, [R1+0x2580] ;  /* 0x0025800001037983 */ /* 0x000f220000300800 */
[----:B------:R-:W-:Y:S01]  /*21940*/  MOV R8, R24 ;  /* 0x0000001800087202 */ /* 0x000fe20000000f00 */
[----:B------:R-:W-:-:S02]  /*21950*/  IMAD.MOV.U32 R28, RZ, RZ, R25 ;  /* 0x000000ffff1c7224 */ /* 0x000fc400078e0019 */
[----:B------:R-:W0:Y:S01]  /*21960*/  S2R R7, SR_TID.X ;  /* 0x0000000000077919 */ /* 0x000e220000002100 */
[----:B------:R-:W-:-:S03]  /*21970*/  MOV R12, R6 ;  /* 0x00000006000c7202 */ /* 0x000fc60000000f00 */
[----:B------:R-:W5:Y:S01]  /*21980*/  S2R R6, SR_TID.X ;  /* 0x0000000000067919 */ /* 0x000f620000002100 */
[----:B------:R-:W-:-:S03]  /*21990*/  IMAD.MOV.U32 R13, RZ, RZ, R5 ;  /* 0x000000ffff0d7224 */ /* 0x000fc600078e0005 */
[----:B-1----:R-:W2:Y:S01]  /*219a0*/  LDL.LU R22, [R1+0xb8] ;  /* 0x0000b80001167983 */ /* 0x002ea20000300800 */
[----:B------:R-:W-:-:S03]  /*219b0*/  IMAD.MOV.U32 R15, RZ, RZ, R2 ;  /* 0x000000ffff0f7224 */ /* 0x000fc600078e0002 */
[----:B------:R-:W2:Y:S01]  /*219c0*/  LDL.LU R23, [R1+0xbc] ;  /* 0x0000bc0001177983 */ /* 0x000ea20000300800 */
[----:B0-----:R-:W-:Y:S02]  /*219d0*/  LOP3.LUT R5, R7, 0x7, RZ, 0xc0, !PT ;  /* 0x0000000707057812 */ /* 0x001fe400078ec0ff */
[C---:B-----5:R-:W-:Y:S02]  /*219e0*/  LOP3.LUT R7, R6.reuse, 0xe0, RZ, 0xc0, !PT ;  /* 0x000000e006077812 */ /* 0x060fe400078ec0ff */
[----:B------:R-:W-:Y:S01]  /*219f0*/  SHF.L.U32 R5, R5, 0x4, RZ ;  /* 0x0000000405057819 */ /* 0x000fe200000006ff */
[----:B------:R-:W-:-:S03]  /*21a00*/  IMAD.SHL.U32 R6, R6, 0x2, RZ ;  /* 0x0000000206067824 */ /* 0x000fc600078e00ff */
[----:B------:R-:W-:-:S04]  /*21a10*/  LEA R7, R7, R5, 0x8 ;  /* 0x0000000507077211 */ /* 0x000fc800078e40ff */
[----:B------:R-:W-:Y:S01]  /*21a20*/  LOP3.LUT R7, R7, 0x30, R6, 0x78, !PT ;  /* 0x0000003007077812 */ /* 0x000fe200078e7806 */
[----:B----4-:R-:W0:Y:S04]  /*21a30*/  LDSM.16.MT88.4 R24, [R3+0x1c000] ;  /* 0x01c000000318783b */ /* 0x010e280000004200 */
[----:B---3--:R-:W-:Y:S02]  /*21a40*/  IMAD R7, R29, 0x400, R7 ;  /* 0x000004001d077824 */ /* 0x008fe400078e0207 */
[----:B0-----:R-:W-:Y:S01]  /*21a50*/  IMAD.MOV.U32 R0, RZ, RZ, R26 ;  /* 0x000000ffff007224 */ /* 0x001fe200078e001a */
[----:B------:R0:W-:Y:S01]  /*21a60*/  STL [R1+0x44], R25 ;  /* 0x0000441901007387 */ /* 0x0001e20000100800 */
[----:B------:R-:W-:Y:S02]  /*21a70*/  MOV R29, R27 ;  /* 0x0000001b001d7202 */ /* 0x000fe40000000f00 */
[----:B------:R-:W-:Y:S01]  /*21a80*/  MOV R2, R24 ;  /* 0x0000001800027202 */ /* 0x000fe20000000f00 */
[----:B------:R-:W2:Y:S04]  /*21a90*/  LDL.LU.64 R26, [R1+0x2578] ;  /* 0x00257800011a7983 */ /* 0x000ea80000300a00 */
[----:B0-----:R-:W2:Y:S01]  /*21aa0*/  LDL.LU.64 R24, [R1+0x2570] ;  /* 0x0025700001187983 */ /* 0x001ea20000300a00 */
[----:B------:R-:W-:-:S03]  /*21ab0*/  MOV R14, R4 ;  /* 0x00000004000e7202 */ /* 0x000fc60000000f00 */
[----:B------:R-:W0:Y:S04]  /*21ac0*/  LDSM.16.M88.4 R4, [R7+0x20380] ;  /* 0x020380000704783b */ /* 0x000e280000000200 */
[----:B0-----:R-:W-:Y:S04]  /*21ad0*/  STL [R1+0x2474], R6 ;  /* 0x0024740601007387 */ /* 0x001fe80000100800 */
[----:B------:R-:W-:Y:S01]  /*21ae0*/  STL [R1+0x2470], R7 ;  /* 0x0024700701007387 */ /* 0x000fe20000100800 */
[----:B--2---:R-:W-:Y:S07]  /*21af0*/  HMMA.16816.F32.BF16 R16, R24, R10, R16 ;  /* 0x0000000a1810723c */ /* 0x004fee0000041810 */
[----:B------:R-:W-:Y:S01]  /*21b00*/  IMAD.MOV.U32 R24, RZ, RZ, R8 ;  /* 0x000000ffff187224 */ /* 0x000fe200078e0008 */
[----:B------:R-:W-:Y:S01]  /*21b10*/  MOV R25, R28 ;  /* 0x0000001c00197202 */ /* 0x000fe20000000f00 */
[----:B------:R-:W2:Y:S04]  /*21b20*/  LDL.LU R8, [R1+0x2568] ;  /* 0x0025680001087983 */ /* 0x000ea80000300800 */
[----:B------:R-:W3:Y:S04]  /*21b30*/  LDL.LU R28, [R1+0x2564] ;  /* 0x00256400011c7983 */ /* 0x000ee80000300800 */
[----:B------:R-:W4:Y:S04]  /*21b40*/  LDL.LU R26, [R1+0x38] ;  /* 0x00003800011a7983 */ /* 0x000f280000300800 */
[----:B------:R-:W4:Y:S04]  /*21b50*/  LDL.LU R27, [R1+0x3c] ;  /* 0x00003c00011b7983 */ /* 0x000f280000300800 */
[----:B----4-:R-:W-:Y:S04]  /*21b60*/  STL.64 [R1+0x2538], R26 ;  /* 0x0025381a01007387 */ /* 0x010fe80000100a00 */
[----:B------:R0:W-:Y:S04]  /*21b70*/  STL.64 [R1+0x2530], R24 ;  /* 0x0025301801007387 */ /* 0x0001e80000100a00 */
[----:B0-----:R-:W4:Y:S01]  /*21b80*/  LDL.LU R24, [R1+0x50] ;  /* 0x0000500001187983 */ /* 0x001f220000300800 */
[----:B---3--:R-:W-:Y:S01]  /*21b90*/  MOV R26, R28 ;  /* 0x0000001c001a7202 */ /* 0x008fe20000000f00 */
[----:B------:R-:W-:-:S02]  /*21ba0*/  IMAD.MOV.U32 R27, RZ, RZ, R9 ;  /* 0x000000ffff1b7224 */ /* 0x000fc400078e0009 */
[----:B--2---:R-:W-:Y:S01]  /*21bb0*/  IMAD.MOV.U32 R25, RZ, RZ, R8 ;  /* 0x000000ffff197224 */ /* 0x004fe200078e0008 */
[----:B------:R-:W0:Y:S04]  /*21bc0*/  S2R R28, SR_TID.X ;  /* 0x00000000001c7919 */ /* 0x000e280000002100 */
[----:B------:R-:W2:Y:S04]  /*21bd0*/  LDL.LU R8, [R1+0x2560] ;  /* 0x0025600001087983 */ /* 0x000ea80000300800 */
[----:B------:R-:W-:Y:S01]  /*21be0*/  STL.64 [R1+0x2558], R26 ;  /* 0x0025581a01007387 */ /* 0x000fe20000100a00 */
[----:B------:R-:W-:Y:S07]  /*21bf0*/  HMMA.16816.F32.BF16 R20, R12, R10, R20 ;  /* 0x0000000a0c14723c */ /* 0x000fee0000041814 */
[----:B0-----:R-:W-:-:S02]  /*21c00*/  LOP3.LUT R15, R28, 0x7, RZ, 0xc0, !PT ;  /* 0x000000071c0f7812 */ /* 0x001fc400078ec0ff */
[C---:B------:R-:W-:Y:S02]  /*21c10*/  LOP3.LUT R9, R28.reuse, 0x10, RZ, 0xc0, !PT ;  /* 0x000000101c097812 */ /* 0x040fe400078ec0ff */
[----:B------:R-:W-:Y:S01]  /*21c20*/  SHF.L.U32 R28, R28, 0x1, RZ ;  /* 0x000000011c1c7819 */ /* 0x000fe200000006ff */
[----:B------:R-:W-:Y:S02]  /*21c30*/  IMAD R15, R15, 0x110, RZ ;  /* 0x000001100f0f7824 */ /* 0x000fe400078e02ff */
[----:B------:R-:W-:-:S03]  /*21c40*/  IMAD.SHL.U32 R9, R9, 0x80, RZ ;  /* 0x0000008009097824 */ /* 0x000fc600078e00ff */
[----:B------:R-:W-:-:S04]  /*21c50*/  LOP3.LUT R15, R15, 0x10, R28, 0x78, !PT ;  /* 0x000000100f0f7812 */ /* 0x000fc800078e781c */
[----:B------:R-:W-:-:S04]  /*21c60*/  LOP3.LUT R15, R15, R9, RZ, 0xfc, !PT ;  /* 0x000000090f0f7212 */ /* 0x000fc800078efcff */
[----:B------:R-:W-:Y:S01]  /*21c70*/  LOP3.LUT R15, R15, 0x20, RZ, 0x3c, !PT ;  /* 0x000000200f0f7812 */ /* 0x000fe200078e3cff */
[----:B----4-:R-:W-:Y:S04]  /*21c80*/  STL.64 [R1+0x2550], R24 ;  /* 0x0025501801007387 */ /* 0x010fe80000100a00 */
[----:B------:R-:W0:Y:S04]  /*21c90*/  LDSM.16.MT88.4 R24, [R3+0x1c080] ;  /* 0x01c080000318783b */ /* 0x000e280000004200 */
[----:B------:R-:W-:Y:S04]  /*21ca0*/  STL.64 [R1+0x24b8], R18 ;  /* 0x0024b81201007387 */ /* 0x000fe80000100a00 */
[----:B------:R0:W-:Y:S02]  /*21cb0*/  STL.64 [R1+0x24b0], R16 ;  /* 0x0024b01001007387 */ /* 0x0001e40000100a00 */
[----:B0-----:R-:W-:Y:S01]  /*21cc0*/  MOV R17, R24 ;  /* 0x0000001800117202 */ /* 0x001fe20000000f00 */
[----:B------:R-:W-:Y:S01]  /*21cd0*/  IMAD.MOV.U32 R16, RZ, RZ, R25 ;  /* 0x000000ffff107224 */ /* 0x000fe200078e0019 */
[----:B------:R-:W-:Y:S01]  /*21ce0*/  MOV R7, R26 ;  /* 0x0000001a00077202 */ /* 0x000fe20000000f00 */
[----:B------:R-:W-:-:S02]  /*21cf0*/  IMAD.MOV.U32 R6, RZ, RZ, R27 ;  /* 0x000000ffff067224 */ /* 0x000fc400078e001b */
[----:B------:R-:W0:Y:S04]  /*21d00*/  LDSM.16.MT88.4 R24, [R15+0x1c000] ;  /* 0x01c000000f18783b */ /* 0x000e280000004200 */
[----:B------:R-:W-:Y:S04]  /*21d10*/  STL.64 [R1+0x2548], R6 ;  /* 0x0025480601007387 */ /* 0x000fe80000100a00 */
[----:B------:R1:W-:Y:S04]  /*21d20*/  STL.64 [R1+0x2540], R4 ;  /* 0x0025400401007387 */ /* 0x0003e80000100a00 */
[----:B------:R-:W3:Y:S04]  /*21d30*/  LDSM.16.MT88.4 R12, [R15+0x1c080] ;  /* 0x01c080000f0c783b */ /* 0x000ee80000004200 */
[----:B-1----:R-:W4:Y:S04]  /*21d40*/  LDL.LU R4, [R1+0xc0] ;  /* 0x0000c00001047983 */ /* 0x002f280000300800 */
[----:B------:R-:W4:Y:S04]  /*21d50*/  LDL.LU R5, [R1+0xc4] ;  /* 0x0000c40001057983 */ /* 0x000f280000300800 */
[----:B------:R-:W4:Y:S04]  /*21d60*/  LDL.LU R6, [R1+0xc8] ;  /* 0x0000c80001067983 */ /* 0x000f280000300800 */
[----:B------:R-:W4:Y:S04]  /*21d70*/  LDL.LU R7, [R1+0xcc] ;  /* 0x0000cc0001077983 */ /* 0x000f280000300800 */
[----:B------:R1:W-:Y:S04]  /*21d80*/  STL [R1+0x24ac], R20 ;  /* 0x0024ac1401007387 */ /* 0x0003e80000100800 */
[----:B------:R5:W-:Y:S04]  /*21d90*/  STL [R1+0x24a8], R21 ;  /* 0x0024a81501007387 */ /* 0x000be80000100800 */
[----:B------:R2:W-:Y:S04]  /*21da0*/  STL [R1+0x24a4], R22 ;  /* 0x0024a41601007387 */ /* 0x0005e80000100800 */
[----:B------:R2:W-:Y:S01]  /*21db0*/  STL [R1+0x24a0], R23 ;  /* 0x0024a01701007387 */ /* 0x0005e20000100800 */
[----:B0-----:R-:W-:-:S03]  /*21dc0*/  MOV R19, R26 ;  /* 0x0000001a00137202 */ /* 0x001fc60000000f00 */
[----:B-1----:R-:W3:Y:S01]  /*21dd0*/  LDL.LU R20, [R1+0xa0] ;  /* 0x0000a00001147983 */ /* 0x002ee20000300800 */
[----:B------:R-:W-:-:S03]  /*21de0*/  IMAD.MOV.U32 R18, RZ, RZ, R27 ;  /* 0x000000ffff127224 */ /* 0x000fc600078e001b */
[----:B-----5:R-:W5:Y:S01]  /*21df0*/  LDL.LU R21, [R1+0xa4] ;  /* 0x0000a40001157983 */ /* 0x020f620000300800 */
[----:B------:R-:W-:Y:S01]  /*21e00*/  MOV R9, R24 ;  /* 0x0000001800097202 */ /* 0x000fe20000000f00 */
[----:B------:R-:W-:Y:S02]  /*21e10*/  IMAD.MOV.U32 R28, RZ, RZ, R25 ;  /* 0x000000ffff1c7224 */ /* 0x000fe400078e0019 */
[----:B--2---:R-:W5:Y:S04]  /*21e20*/  LDL.LU R22, [R1+0xa8] ;  /* 0x0000a80001167983 */ /* 0x004f680000300800 */
[----:B------:R-:W5:Y:S04]  /*21e30*/  LDL.LU R23, [R1+0xac] ;  /* 0x0000ac0001177983 */ /* 0x000f680000300800 */
[----:B------:R-:W4:Y:S04]  /*21e40*/  LDL.LU.64 R26, [R1+0x2558] ;  /* 0x00255800011a7983 */ /* 0x000f280000300a00 */
[----:B------:R-:W4:Y:S02]  /*21e50*/  LDL.LU.64 R24, [R1+0x2550] ;  /* 0x0025500001187983 */ /* 0x000f240000300a00 */
[----:B----4-:R-:W-:Y:S02]  /*21e60*/  HMMA.16816.F32.BF16 R24, R24, R10, R4 ;  /* 0x0000000a1818723c */ /* 0x010fe40000041804 */
[----:B------:R-:W2:Y:S04]  /*21e70*/  LDL.LU.64 R6, [R1+0x2548] ;  /* 0x0025480001067983 */ /* 0x000ea80000300a00 */
[----:B------:R-:W4:Y:S11]  /*21e80*/  LDL.LU.64 R4, [R1+0x2540] ;  /* 0x0025400001047983 */ /* 0x000f360000300a00 */
[----:B------:R-:W-:Y:S06]  /*21e90*/  @!UPT UIADD3 URZ, URZ, URZ, URZ ;  /* 0x0000003f3f3ff290 */ /* 0x000fec000fffe03f */
[----:B------:R-:W-:Y:S04]  /*21ea0*/  STL.64 [R1+0xf0], R24 ;  /* 0x0000f01801007387 */ /* 0x000fe80000100a00 */
[----:B------:R0:W-:Y:S04]  /*21eb0*/  STL.64 [R1+0xf8], R26 ;  /* 0x0000f81a01007387 */ /* 0x0001e80000100a00 */
[----:B0-----:R-:W5:Y:S04]  /*21ec0*/  LDL.LU.64 R26, [R1+0x2538] ;  /* 0x00253800011a7983 */ /* 0x001f680000300a00 */
[----:B------:R-:W5:Y:S04]  /*21ed0*/  LDL.LU.64 R24, [R1+0x2530] ;  /* 0x0025300001187983 */ /* 0x000f680000300a00 */
[----:B---3--:R-:W-:Y:S04]  /*21ee0*/  STL.64 [R1+0x24d8], R14 ;  /* 0x0024d80e01007387 */ /* 0x008fe80000100a00 */
[----:B------:R0:W-:Y:S02]  /*21ef0*/  STL.64 [R1+0x24d0], R12 ;  /* 0x0024d00c01007387 */ /* 0x0001e40000100a00 */
[----:B0-----:R-:W-:-:S02]  /*21f00*/  MOV R12, R9 ;  /* 0x00000009000c7202 */ /* 0x001fc40000000f00 */
[----:B------:R-:W3:Y:S01]  /*21f10*/  LDL.LU R9, [R1+0x252c] ;  /* 0x00252c0001097983 */ /* 0x000ee20000300800 */
[----:B------:R-:W-:Y:S01]  /*21f20*/  MOV R14, R19 ;  /* 0x00000013000e7202 */ /* 0x000fe20000000f00 */
[----:B------:R-:W-:Y:S02]  /*21f30*/  IMAD.MOV.U32 R15, RZ, RZ, R18 ;  /* 0x000000ffff0f7224 */ /* 0x000fe400078e0012 */
[----:B------:R-:W-:Y:S02]  /*21f40*/  IMAD.MOV.U32 R13, RZ, RZ, R28 ;  /* 0x000000ffff0d7224 */ /* 0x000fe400078e001c */
[----:B------:R-:W4:Y:S04]  /*21f50*/  LDL.LU R28, [R1+0x2528] ;  /* 0x00252800011c7983 */ /* 0x000f280000300800 */
[----:B------:R-:W-:Y:S04]  /*21f60*/  STL.64 [R1+0x24f8], R14 ;  /* 0x0024f80e01007387 */ /* 0x000fe80000100a00 */
[----:B------:R0:W-:Y:S01]  /*21f70*/  STL.64 [R1+0x24f0], R12 ;  /* 0x0024f00c01007387 */ /* 0x0001e20000100a00 */
[----:B------:R-:W-:-:S02]  /*21f80*/  IMAD.MOV.U32 R18, RZ, RZ, R0 ;  /* 0x000000ffff127224 */ /* 0x000fc400078e0000 */
[----:B0-----:R-:W-:Y:S01]  /*21f90*/  IMAD.MOV.U32 R13, RZ, RZ, R16 ;  /* 0x000000ffff0d7224 */ /* 0x001fe200078e0010 */
[----:B------:R-:W-:Y:S02]  /*21fa0*/  MOV R16, R2 ;  /* 0x0000000200107202 */ /* 0x000fe40000000f00 */
[----:B------:R-:W-:Y:S01]  /*21fb0*/  MOV R12, R17 ;  /* 0x00000011000c7202 */ /* 0x000fe20000000f00 */
[----:B------:R-:W4:Y:S04]  /*21fc0*/  LDL.LU R2, [R1+0x2524] ;  /* 0x0025240001027983 */ /* 0x000f280000300800 */
[----:B------:R-:W4:Y:S04]  /*21fd0*/  LDL.LU R17, [R1+0x44] ;  /* 0x0000440001117983 */ /* 0x000f280000300800 */
[----:B------:R-:W4:Y:S01]  /*21fe0*/  LDL.LU R0, [R1+0x2520] ;  /* 0x0025200001007983 */ /* 0x000f220000300800 */
[----:B------:R-:W-:-:S02]  /*21ff0*/  MOV R19, R29 ;  /* 0x0000001d00137202 */ /* 0x000fc40000000f00 */
[----:B--2---:R-:W-:Y:S01]  /*22000*/  MOV R14, R7 ;  /* 0x00000007000e7202 */ /* 0x004fe20000000f00 */
[----:B------:R-:W-:-:S05]  /*22010*/  IMAD.MOV.U32 R15, RZ, RZ, R6 ;  /* 0x000000ffff0f7224 */ /* 0x000fca00078e0006 */
[----:B------:R0:W-:Y:S04]  /*22020*/  STL.64 [R1+0x2518], R14 ;  /* 0x0025180e01007387 */ /* 0x0001e80000100a00 */
[----:B------:R3:W-:Y:S01]  /*22030*/  STL.64 [R1+0x2510], R12 ;  /* 0x0025100c01007387 */ /* 0x0007e20000100a00 */
[----:B0-----:R-:W-:Y:S01]  /*22040*/  IMAD.MOV.U32 R14, RZ, RZ, R8 ;  /* 0x000000ffff0e7224 */ /* 0x001fe200078e0008 */
[----:B---3--:R-:W-:Y:S02]  /*22050*/  MOV R13, R9 ;  /* 0x00000009000d7202 */ /* 0x008fe40000000f00 */
[----:B-----5:R-:W-:Y:S01]  /*22060*/  HMMA.16816.F32.BF16 R8, R24, R10, R20 ;  /* 0x0000000a1808723c */ /* 0x020fe20000041814 */
[----:B----4-:R-:W-:Y:S11]  /*22070*/  IMAD.MOV.U32 R12, RZ, RZ, R28 ;  /* 0x000000ffff0c7224 */ /* 0x010ff600078e001c */
[----:B------:R-:W-:Y:S11]  /*22080*/  @!UPT UIADD3 URZ, URZ, URZ, URZ ;  /* 0x0000003f3f3ff290 */ /* 0x000ff6000fffe03f */
[----:B------:R-:W-:Y:S01]  /*22090*/  STL [R1+0xd0], R8 ;  /* 0x0000d00801007387 */ /* 0x000fe20000100800 */
[----:B------:R-:W-:Y:S01]  /*220a0*/  IMAD.MOV.U32 R29, RZ, RZ, R9 ;  /* 0x000000ffff1d7224 */ /* 0x000fe200078e0009 */
[----:B------:R-:W-:Y:S02]  /*220b0*/  MOV R28, R10 ;  /* 0x0000000a001c7202 */ /* 0x000fe40000000f00 */
[----:B------:R-:W-:Y:S01]  /*220c0*/  MOV R15, R2 ;  /* 0x00000002000f7202 */ /* 0x000fe20000000f00 */
[----:B------:R-:W-:Y:S02]  /*220d0*/  IMAD.MOV.U32 R2, RZ, RZ, R11 ;  /* 0x000000ffff027224 */ /* 0x000fe400078e000b */
[----:B------:R-:W0:Y:S04]  /*220e0*/  LDSM.16.MT88.4 R8, [R0+0x1c000] ;  /* 0x01c000000008783b */ /* 0x000e280000004200 */
[----:B------:R-:W1:Y:S04]  /*220f0*/  S2R R7, SR_TID.X ;  /* 0x0000000000077919 */ /* 0x000e680000002100 */
[----:B------:R-:W-:Y:S04]  /*22100*/  LDSM.16.MT88.4 R24, [R0+0x1c080] ;  /* 0x01c080000018783b */ /* 0x000fe80000004200 */
[----:B0-----:R-:W-:Y:S04]  /*22110*/  STL.64 [R1+0x24c8], R10 ;  /* 0x0024c80a01007387 */ /* 0x001fe80000100a00 */
[----:B------:R0:W-:Y:S04]  /*22120*/  STL.64 [R1+0x24c0], R8 ;  /* 0x0024c00801007387 */ /* 0x0001e80000100a00 */
[----:B0-----:R-:W2:Y:S04]  /*22130*/  LDL.LU R8, [R1+0x20] ;  /* 0x0000200001087983 */ /* 0x001ea80000300800 */
[----:B------:R-:W2:Y:S04]  /*22140*/  LDL.LU R9, [R1+0x24] ;  /* 0x0000240001097983 */ /* 0x000ea80000300800 */
[----:B------:R-:W3:Y:S04]  /*22150*/  LDL.LU R10, [R1+0x28] ;  /* 0x00002800010a7983 */ /* 0x000ee80000300800 */
[----:B------:R-:W3:Y:S01]  /*22160*/  LDL.LU R11, [R1+0x2c] ;  /* 0x00002c00010b7983 */ /* 0x000ee20000300800 */
[----:B------:R-:W-:Y:S01]  /*22170*/  HMMA.16816.F32.BF16 R12, R16, R4, R12 ;  /* 0x00000004100c723c */ /* 0x000fe2000004180c */
[----:B-1----:R-:W-:-:S02]  /*22180*/  LOP3.LUT R20, R7, 0x7, RZ, 0xc0, !PT ;  /* 0x0000000707147812 */ /* 0x002fc400078ec0ff */
[C---:B------:R-:W-:Y:S01]  /*22190*/  LOP3.LUT R6, R7.reuse, 0x10, RZ, 0xc0, !PT ;  /* 0x0000001007067812 */ /* 0x040fe200078ec0ff */
[----:B---3--:R-:W-:Y:S04]  /*221a0*/  STL.64 [R1+0x24e8], R10 ;  /* 0x0024e80a01007387 */ /* 0x008fe80000100a00 */
[----:B--2---:R0:W-:Y:S04]  /*221b0*/  STL.64 [R1+0x24e0], R8 ;  /* 0x0024e00801007387 */ /* 0x0041e80000100a00 */
[----:B0-----:R-:W2:Y:S04]  /*221c0*/  LDL.LU R8, [R1+0x80] ;  /* 0x0000800001087983 */ /* 0x001ea80000300800 */
[----:B------:R-:W2:Y:S04]  /*221d0*/  LDL.LU R9, [R1+0x84] ;  /* 0x0000840001097983 */ /* 0x000ea80000300800 */
[----:B------:R-:W3:Y:S04]  /*221e0*/  LDL.LU R10, [R1+0x88] ;  /* 0x00008800010a7983 */ /* 0x000ee80000300800 */
[----:B------:R-:W3:Y:S01]  /*221f0*/  LDL.LU R11, [R1+0x8c] ;  /* 0x00008c00010b7983 */ /* 0x000ee20000300800 */
[----:B------:R-:W-:Y:S01]  /*22200*/  IMAD R20, R20, 0x110, RZ ;  /* 0x0000011014147824 */ /* 0x000fe200078e02ff */
[----:B------:R-:W-:Y:S01]  /*22210*/  SHF.L.U32 R7, R7, 0x1, RZ ;  /* 0x0000000107077819 */ /* 0x000fe200000006ff */
[----:B------:R-:W-:-:S03]  /*22220*/  IMAD.SHL.U32 R6, R6, 0x80, RZ ;  /* 0x0000008006067824 */ /* 0x000fc600078e00ff */
[----:B------:R-:W-:-:S04]  /*22230*/  LOP3.LUT R20, R20, 0x10, R7, 0x78, !PT ;  /* 0x0000001014147812 */ /* 0x000fc800078e7807 */
[----:B------:R-:W-:-:S04]  /*22240*/  LOP3.LUT R20, R20, R6, RZ, 0xfc, !PT ;  /* 0x0000000614147212 */ /* 0x000fc800078efcff */
[----:B------:R-:W-:Y:S01]  /*22250*/  LOP3.LUT R20, R20, 0x60, RZ, 0x3c, !PT ;  /* 0x0000006014147812 */ /* 0x000fe200078e3cff */
[----:B------:R-:W-:Y:S01]  /*22260*/  IMAD.MOV.U32 R7, RZ, RZ, R15 ;  /* 0x000000ffff077224 */ /* 0x000fe200078e000f */
[----:B------:R-:W-:Y:S01]  /*22270*/  MOV R6, R14 ;  /* 0x0000000e00067202 */ /* 0x000fe20000000f00 */
[----:B---3--:R-:W-:Y:S04]  /*22280*/  STL.64 [R1+0x2508], R10 ;  /* 0x0025080a01007387 */ /* 0x008fe80000100a00 */
[----:B--2---:R0:W-:Y:S04]  /*22290*/  STL.64 [R1+0x2500], R8 ;  /* 0x0025000801007387 */ /* 0x0041e80000100a00 */
[----:B0-----:R-:W2:Y:S04]  /*222a0*/  LDL.LU R8, [R1+0x70] ;  /* 0x0000700001087983 */ /* 0x001ea80000300800 */
[----:B------:R-:W2:Y:S04]  /*222b0*/  LDL.LU R9, [R1+0x74] ;  /* 0x0000740001097983 */ /* 0x000ea80000300800 */
[----:B------:R-:W2:Y:S04]  /*222c0*/  LDL.LU R10, [R1+0x78] ;  /* 0x00007800010a7983 */ /* 0x000ea80000300800 */
[----:B------:R-:W2:Y:S04]  /*222d0*/  LDL.LU R11, [R1+0x7c] ;  /* 0x00007c00010b7983 */ /* 0x000ea80000300800 */
[----:B------:R-:W-:Y:S04]  /*222e0*/  STL.64 [R1+0xc0], R12 ;  /* 0x0000c00c01007387 */ /* 0x000fe80000100a00 */
[----:B------:R-:W0:Y:S04]  /*222f0*/  LDSM.16.MT88.4 R12, [R20+0x1c000] ;  /* 0x01c00000140c783b */ /* 0x000e280000004200 */
[----:B------:R-:W-:Y:S04]  /*22300*/  STL [R1+0x247c], R7 ;  /* 0x00247c0701007387 */ /* 0x000fe80000100800 */
[----:B------:R-:W-:Y:S01]  /*22310*/  STL [R1+0x2478], R6 ;  /* 0x0024780601007387 */ /* 0x000fe20000100800 */
[----:B0-----:R-:W-:Y:S01]  /*22320*/  MOV R17, R14 ;  /* 0x0000000e00117202 */ /* 0x001fe20000000f00 */
[----:B------:R-:W-:Y:S01]  /*22330*/  IMAD.MOV.U32 R16, RZ, RZ, R15 ;  /* 0x000000ffff107224 */ /* 0x000fe200078e000f */
[----:B------:R-:W-:Y:S01]  /*22340*/  MOV R19, R12 ;  /* 0x0000000c00137202 */ /* 0x000fe20000000f00 */
[----:B------:R-:W-:Y:S01]  /*22350*/  IMAD.MOV.U32 R18, RZ, RZ, R13 ;  /* 0x000000ffff127224 */ /* 0x000fe200078e000d */
[----:B------:R-:W2:Y:S04]  /*22360*/  LDL.LU.64 R14, [R1+0x2518] ;  /* 0x00251800010e7983 */ /* 0x000ea80000300a00 */
[----:B------:R-:W2:Y:S02]  /*22370*/  LDL.LU.64 R12, [R1+0x2510] ;  /* 0x00251000010c7983 */ /* 0x000ea40000300a00 */
[-C--:B--2---:R-:W-:Y:S02]  /*22380*/  HMMA.16816.F32.BF16 R12, R12, R4.reuse, R8 ;  /* 0x000000040c0c723c */ /* 0x084fe40000041808 */
[----:B------:R-:W2:Y:S04]  /*22390*/  LDL.LU.64 R10, [R1+0x2508] ;  /* 0x00250800010a7983 */ /* 0x000ea80000300a00 */
[----:B------:R-:W2:Y:S11]  /*223a0*/  LDL.LU.64 R8, [R1+0x2500] ;  /* 0x0025000001087983 */ /* 0x000eb60000300a00 */
[----:B------:R-:W-:Y:S06]  /*223b0*/  @!UPT UIADD3 URZ, URZ, URZ, URZ ;  /* 0x0000003f3f3ff290 */ /* 0x000fec000fffe03f */
[----:B------:R-:W-:Y:S04]  /*223c0*/  STL.64 [R1+0xb0], R12 ;  /* 0x0000b00c01007387 */ /* 0x000fe80000100a00 */
[----:B------:R-:W-:Y:S04]  /*223d0*/  STL.64 [R1+0xb8], R14 ;  /* 0x0000b80e01007387 */ /* 0x000fe80000100a00 */
[----:B------:R-:W0:Y:S02]  /*223e0*/  LDSM.16.MT88.4 R12, [R20+0x1c080] ;  /* 0x01c08000140c783b */ /* 0x000e240000004200 */
        /* <DEDUP_REMOVED lines=10> */
[----:B------:R-:W-:Y:S01]  /*22490*/  STL [R1+0xe0], R12 ;  /* 0x0000e00c01007387 */ /* 0x000fe20000100800 */
[----:B------:R-:W-:Y:S01]  /*224a0*/  MOV R7, R13 ;  /* 0x0000000d00077202 */ /* 0x000fe20000000f00 */
[----:B------:R-:W-:Y:S02]  /*224b0*/  IMAD.MOV.U32 R6, RZ, RZ, R14 ;  /* 0x000000ffff067224 */ /* 0x000fe400078e000e */
[----:B------:R-:W-:Y:S04]  /*224c0*/  STL [R1+0xec], R15 ;  /* 0x0000ec0f01007387 */ /* 0x000fe80000100800 */
[----:B------:R-:W0:Y:S04]  /*224d0*/  LDSM.16.MT88.4 R12, [R3+0x1d000] ;  /* 0x01d00000030c783b */ /* 0x000e280000004200 */
[----:B------:R-:W-:Y:S04]  /*224e0*/  STL [R1+0x2484], R7 ;  /* 0x0024840701007387 */ /* 0x000fe80000100800 */
[----:B------:R-:W-:Y:S04]  /*224f0*/  STL [R1+0x2480], R6 ;  /* 0x0024800601007387 */ /* 0x000fe80000100800 */
        /* <DEDUP_REMOVED lines=8> */
[----:B------:R0:W-:Y:S01]  /*22580*/  STL [R1+0xa4], R13 ;  /* 0x0000a40d01007387 */ /* 0x0001e20000100800 */
[----:B------:R-:W-:Y:S01]  /*22590*/  MOV R7, R12 ;  /* 0x0000000c00077202 */ /* 0x000fe20000000f00 */
[----:B------:R-:W-:Y:S01]  /*225a0*/  IMAD.MOV.U32 R6, RZ, RZ, R15 ;  /* 0x000000ffff067224 */ /* 0x000fe200078e000f */
[----:B------:R-:W-:Y:S01]  /*225b0*/  MOV R12, R19 ;  /* 0x00000013000c7202 */ /* 0x000fe20000000f00 */
[----:B------:R1:W-:Y:S01]  /*225c0*/  STL [R1+0xa8], R14 ;  /* 0x0000a80e01007387 */ /* 0x0003e20000100800 */
[----:B------:R-:W-:Y:S02]  /*225d0*/  IMAD.MOV.U32 R15, RZ, RZ, R16 ;  /* 0x000000ffff0f7224 */ /* 0x000fe400078e0010 */
[----:B0-----:R-:W-:Y:S01]  /*225e0*/  IMAD.MOV.U32 R13, RZ, RZ, R18 ;  /* 0x000000ffff0d7224 */ /* 0x001fe200078e0012 */
[----:B-1----:R-:W-:Y:S02]  /*225f0*/  MOV R14, R17 ;  /* 0x00000011000e7202 */ /* 0x002fe40000000f00 */
[----:B------:R-:W0:Y:S04]  /*22600*/  LDSM.16.MT88.4 R16, [R3+0x1d080] ;  /* 0x01d080000310783b */ /* 0x000e280000004200 */
[----:B------:R-:W-:Y:S04]  /*22610*/  STL [R1+0x2488], R6 ;  /* 0x0024880601007387 */ /* 0x000fe80000100800 */
[----:B0-----:R-:W-:Y:S04]  /*22620*/  STL.64 [R1+0x80], R16 ;  /* 0x0000801001007387 */ /* 0x001fe80000100a00 */
[----:B------:R0:W-:Y:S04]  /*22630*/  STL.64 [R1+0x88], R18 ;  /* 0x0000881201007387 */ /* 0x0001e80000100a00 */
[----:B0-----:R-:W2:Y:S04]  /*22640*/  LDL.LU.64 R18, [R1+0x24b8] ;  /* 0x0024b80001127983 */ /* 0x001ea80000300a00 */
[----:B------:R-:W2:Y:S02]  /*22650*/  LDL.LU.64 R16, [R1+0x24b0] ;  /* 0x0024b00001107983 */ /* 0x000ea40000300a00 */
[----:B--2---:R-:W-:Y:S07]  /*22660*/  HMMA.16816.F32.BF16 R8, R8, R4, R16 ;  /* 0x000000040808723c */ /* 0x004fee0000041810 */
[----:B------:R-:W-:Y:S01]  /*22670*/  IMAD.MOV.U32 R16, RZ, RZ, R20 ;  /* 0x000000ffff107224 */ /* 0x000fe200078e0014 */
[----:B------:R-:W-:Y:S01]  /*22680*/  MOV R17, R21 ;  /* 0x0000001500117202 */ /* 0x000fe20000000f00 */
[----:B------:R-:W-:Y:S01]  /*22690*/  IMAD.MOV.U32 R18, RZ, RZ, R22 ;  /* 0x000000ffff127224 */ /* 0x000fe200078e0016 */
[----:B------:R-:W-:Y:S11]  /*226a0*/  MOV R19, R23 ;  /* 0x0000001700137202 */ /* 0x000ff60000000f00 */
[----:B------:R-:W-:Y:S02]  /*226b0*/  @!UPT UIADD3 URZ, URZ, URZ, URZ ;  /* 0x0000003f3f3ff290 */ /* 0x000fe4000fffe03f */
[----:B------:R-:W-:Y:S04]  /*226c0*/  STL.64 [R1+0x60], R8 ;  /* 0x0000600801007387 */ /* 0x000fe80000100a00 */
[----:B------:R-:W-:Y:S04]  /*226d0*/  STL [R1+0x6c], R11 ;  /* 0x00006c0b01007387 */ /* 0x000fe80000100800 */
[----:B------:R-:W2:Y:S04]  /*226e0*/  LDL.LU R20, [R1+0x24ac] ;  /* 0x0024ac0001147983 */ /* 0x000ea80000300800 */
[----:B------:R-:W2:Y:S04]  /*226f0*/  LDL.LU R21, [R1+0x24a8] ;  /* 0x0024a80001157983 */ /* 0x000ea80000300800 */
[----:B------:R-:W2:Y:S04]  /*22700*/  LDL.LU R22, [R1+0x24a4] ;  /* 0x0024a40001167983 */ /* 0x000ea80000300800 */
[----:B------:R-:W2:Y:S04]  /*22710*/  LDL.LU R23, [R1+0x24a0] ;  /* 0x0024a00001177983 */ /* 0x000ea80000300800 */
[----:B------:R-:W-:Y:S04]  /*22720*/  STL.64 [R1+0x2498], R18 ;  /* 0x0024981201007387 */ /* 0x000fe80000100a00 */
[----:B------:R0:W-:Y:S04]  /*22730*/  STL.64 [R1+0x2490], R16 ;  /* 0x0024901001007387 */ /* 0x0001e80000100a00 */
[----:B0-----:R-:W3:Y:S04]  /*22740*/  LDL.LU R16, [R1+0xf0] ;  /* 0x0000f00001107983 */ /* 0x001ee80000300800 */
[----:B------:R-:W3:Y:S04]  /*22750*/  LDL.LU R17, [R1+0xf4] ;  /* 0x0000f40001117983 */ /* 0x000ee80000300800 */
[----:B------:R-:W3:Y:S04]  /*22760*/  LDL.LU R18, [R1+0xf8] ;  /* 0x0000f80001127983 */ /* 0x000ee80000300800 */
[----:B------:R-:W3:Y:S01]  /*22770*/  LDL.LU R19, [R1+0xfc] ;  /* 0x0000fc0001137983 */ /* 0x000ee20000300800 */
[----:B------:R-:W-:-:S02]  /*22780*/  MOV R6, R10 ;  /* 0x0000000a00067202 */ /* 0x000fc40000000f00 */
[----:B--2---:R-:W-:Y:S01]  /*22790*/  HMMA.16816.F32.BF16 R8, R24, R4, R20 ;  /* 0x000000041808723c */ /* 0x004fe20000041814 */
[----:B------:R-:W0:Y:S06]  /*227a0*/  S2R R23, SR_TID.X ;  /* 0x0000000000177919 */ /* 0x000e2c0000002100 */
[C---:B0-----:R-:W-:Y:S01]  /*227b0*/  LOP3.LUT R21, R23.reuse, 0x7, RZ, 0xc0, !PT ;  /* 0x0000000717157812 */ /* 0x041fe200078ec0ff */
[C---:B------:R-:W-:Y:S01]  /*227c0*/  IMAD.SHL.U32 R22, R23.reuse, 0x2, RZ ;  /* 0x0000000217167824 */ /* 0x040fe200078e00ff */
[----:B------:R-:W-:-:S03]  /*227d0*/  LOP3.LUT R23, R23, 0x10, RZ, 0xc0, !PT ;  /* 0x0000001017177812 */ /* 0x000fc600078ec0ff */
[----:B------:R-:W-:Y:S01]  /*227e0*/  IMAD R27, R21, 0x110, RZ ;  /* 0x00000110151b7824 */ /* 0x000fe200078e02ff */
[----:B------:R-:W-:-:S04]  /*227f0*/  SHF.L.U32 R23, R23, 0x7, RZ ;  /* 0x0000000717177819 */ /* 0x000fc800000006ff */
[----:B------:R-:W-:-:S04]  /*22800*/  LOP3.LUT R27, R27, 0x10, R22, 0x78, !PT ;  /* 0x000000101b1b7812 */ /* 0x000fc800078e7816 */
[----:B------:R-:W-:Y:S02]  /*22810*/  LOP3.LUT R27, R27, R23, RZ, 0xfc, !PT ;  /* 0x000000171b1b7212 */ /* 0x000fe400078efcff */
[----:B------:R-:W-:Y:S02]  /*22820*/  STL.64 [R1+0x23f8], R10 ;  /* 0x0023f80a01007387 */ /* 0x000fe40000100a00 */
[----:B------:R-:W-:Y:S02]  /*22830*/  LOP3.LUT R27, R27, 0x20, RZ, 0x3c, !PT ;  /* 0x000000201b1b7812 */ /* 0x000fe400078e3cff */
[----:B------:R-:W-:Y:S04]  /*22840*/  STL.64 [R1+0x23f0], R8 ;  /* 0x0023f00801007387 */ /* 0x000fe80000100a00 */
[----:B------:R-:W0:Y:S02]  /*22850*/  LDSM.16.MT88.4 R8, [R27+0x1d000] ;  /* 0x01d000001b08783b */ /* 0x000e240000004200 */
[----:B0-----:R-:W-:Y:S01]  /*22860*/  IMAD.MOV.U32 R23, RZ, RZ, R8 ;  /* 0x000000ffff177224 */ /* 0x001fe200078e0008 */
[----:B------:R-:W-:Y:S01]  /*22870*/  MOV R22, R9 ;  /* 0x0000000900167202 */ /* 0x000fe20000000f00 */
[----:B------:R-:W-:Y:S01]  /*22880*/  IMAD.MOV.U32 R21, RZ, RZ, R10 ;  /* 0x000000ffff157224 */ /* 0x000fe200078e000a */
[----:B------:R-:W-:-:S02]  /*22890*/  MOV R20, R11 ;  /* 0x0000000b00147202 */ /* 0x000fc40000000f00 */
[----:B------:R-:W0:Y:S02]  /*228a0*/  LDSM.16.MT88.4 R8, [R27+0x1d080] ;  /* 0x01d080001b08783b */ /* 0x000e240000004200 */
[----:B0-----:R-:W-:Y:S01]  /*228b0*/  IMAD.MOV.U32 R27, RZ, RZ, R8 ;  /* 0x000000ffff1b7224 */ /* 0x001fe200078e0008 */
[----:B------:R-:W-:Y:S01]  /*228c0*/  MOV R26, R9 ;  /* 0x00000009001a7202 */ /* 0x000fe20000000f00 */
[----:B------:R-:W-:Y:S01]  /*228d0*/  IMAD.MOV.U32 R25, RZ, RZ, R10 ;  /* 0x000000ffff197224 */ /* 0x000fe200078e000a */
[----:B------:R-:W-:Y:S02]  /*228e0*/  MOV R24, R11 ;  /* 0x0000000b00187202 */ /* 0x000fe40000000f00 */
[----:B------:R-:W0:Y:S01]  /*228f0*/  LDSM.16.MT88.4 R8, [R0+0x1d000] ;  /* 0x01d000000008783b */ /* 0x000e220000004200 */
[-C--:B---3--:R-:W-:Y:S03]  /*22900*/  HMMA.16816.F32.BF16 R12, R12, R4.reuse, R16 ;  /* 0x000000040c0c723c */ /* 0x088fe60000041810 */
[----:B0-----:R-:W-:Y:S04]  /*22910*/  STL.64 [R1+0x2408], R10 ;  /* 0x0024080a01007387 */ /* 0x001fe80000100a00 */
[----:B------:R0:W-:Y:S04]  /*22920*/  STL.64 [R1+0x2400], R8 ;  /* 0x0024000801007387 */ /* 0x0001e80000100a00 */
[----:B0-----:R-:W2:Y:S04]  /*22930*/  LDL.LU R8, [R1+0xd0] ;  /* 0x0000d00001087983 */ /* 0x001ea80000300800 */
[----:B------:R-:W2:Y:S04]  /*22940*/  LDL.LU.64 R18, [R1+0x2498] ;  /* 0x0024980001127983 */ /* 0x000ea80000300a00 */
[----:B------:R-:W2:Y:S01]  /*22950*/  LDL.LU.64 R16, [R1+0x2490] ;  /* 0x0024900001107983 */ /* 0x000ea20000300a00 */
[----:B------:R-:W-:Y:S01]  /*22960*/  IMAD.MOV.U32 R9, RZ, RZ, R29 ;  /* 0x000000ffff097224 */ /* 0x000fe200078e001d */
[----:B------:R-:W-:Y:S01]  /*22970*/  MOV R10, R28 ;  /* 0x0000001c000a7202 */ /* 0x000fe20000000f00 */
[----:B------:R-:W-:Y:S01]  /*22980*/  IMAD.MOV.U32 R11, RZ, RZ, R2 ;  /* 0x000000ffff0b7224 */ /* 0x000fe200078e0002 */
[----:B------:R-:W-:Y:S04]  /*22990*/  STL.64 [R1+0x23d8], R14 ;  /* 0x0023d80e01007387 */ /* 0x000fe80000100a00 */
[----:B------:R-:W-:Y:S04]  /*229a0*/  STL.64 [R1+0x23d0], R12 ;  /* 0x0023d00c01007387 */ /* 0x000fe80000100a00 */
[----:B------:R-:W0:Y:S01]  /*229b0*/  LDSM.16.MT88.4 R12, [R0+0x1d080] ;  /* 0x01d08000000c783b */ /* 0x000e220000004200 */
[----:B--2---:R-:W-:Y:S07]  /*229c0*/  HMMA.16816.F32.BF16 R16, R16, R4, R8 ;  /* 0x000000041010723c */ /* 0x004fee0000041808 */
[----:B------:R-:W-:Y:S01]  /*229d0*/  MOV R10, R25 ;  /* 0x00000019000a7202 */ /* 0x000fe20000000f00 */
[----:B------:R-:W-:Y:S01]  /*229e0*/  IMAD.MOV.U32 R11, RZ, RZ, R24 ;  /* 0x000000ffff0b7224 */ /* 0x000fe200078e0018 */
[----:B------:R-:W-:Y:S01]  /*229f0*/  MOV R8, R27 ;  /* 0x0000001b00087202 */ /* 0x000fe20000000f00 */
[----:B------:R-:W-:-:S03]  /*22a00*/  IMAD.MOV.U32 R9, RZ, RZ, R26 ;  /* 0x000000ffff097224 */ /* 0x000fc600078e001a */
[----:B------:R1:W-:Y:S04]  /*22a10*/  STL.64 [R1+0x2428], R10 ;  /* 0x0024280a01007387 */ /* 0x0003e80000100a00 */
[----:B------:R2:W-:Y:S01]  /*22a20*/  STL.64 [R1+0x2420], R8 ;  /* 0x0024200801007387 */ /* 0x0005e20000100a00 */
[----:B-1----:R-:W-:Y:S01]  /*22a30*/  MOV R10, R21 ;  /* 0x00000015000a7202 */ /* 0x002fe20000000f00 */
[----:B------:R-:W-:Y:S01]  /*22a40*/  IMAD.MOV.U32 R11, RZ, RZ, R20 ;  /* 0x000000ffff0b7224 */ /* 0x000fe200078e0014 */
[----:B--2---:R-:W-:Y:S01]  /*22a50*/  MOV R8, R23 ;  /* 0x0000001700087202 */ /* 0x004fe20000000f00 */
[----:B------:R-:W-:-:S03]  /*22a60*/  IMAD.MOV.U32 R9, RZ, RZ, R22 ;  /* 0x000000ffff097224 */ /* 0x000fc600078e0016 */
[----:B------:R-:W-:Y:S04]  /*22a70*/  STL.64 [R1+0x2448], R10 ;  /* 0x0024480a01007387 */ /* 0x000fe80000100a00 */
[----:B------:R1:W-:Y:S04]  /*22a80*/  STL.64 [R1+0x2440], R8 ;  /* 0x0024400801007387 */ /* 0x0003e80000100a00 */
[----:B-1----:R-:W2:Y:S04]  /*22a90*/  LDL.LU R8, [R1+0xb0] ;  /* 0x0000b00001087983 */ /* 0x002ea80000300800 */
[----:B------:R-:W2:Y:S04]  /*22aa0*/  LDL.LU R9, [R1+0xb4] ;  /* 0x0000b40001097983 */ /* 0x000ea80000300800 */
[----:B------:R-:W3:Y:S04]  /*22ab0*/  LDL.LU R10, [R1+0xb8] ;  /* 0x0000b800010a7983 */ /* 0x000ee80000300800 */
[----:B------:R-:W3:Y:S01]  /*22ac0*/  LDL.LU R11, [R1+0xbc] ;  /* 0x0000bc00010b7983 */ /* 0x000ee20000300800 */
[----:B0-----:R-:W-:Y:S01]  /*22ad0*/  MOV R29, R12 ;  /* 0x0000000c001d7202 */ /* 0x001fe20000000f00 */
[----:B------:R-:W-:Y:S01]  /*22ae0*/  IMAD.MOV.U32 R28, RZ, RZ, R13 ;  /* 0x000000ffff1c7224 */ /* 0x000fe200078e000d */
[----:B------:R-:W-:Y:S01]  /*22af0*/  MOV R2, R14 ;  /* 0x0000000e00027202 */ /* 0x000fe20000000f00 */
        /* <DEDUP_REMOVED lines=8> */
[----:B------:R-:W3:Y:S04]  /*22b80*/  LDL.LU R12, [R1+0x60] ;  /* 0x00006000010c7983 */ /* 0x000ee80000300800 */
[----:B------:R-:W3:Y:S04]  /*22b90*/  LDL.LU R13, [R1+0x64] ;  /* 0x00006400010d7983 */ /* 0x000ee80000300800 */
[----:B------:R-:W4:Y:S04]  /*22ba0*/  LDL.LU R6, [R1+0x2488] ;  /* 0x0024880001067983 */ /* 0x000f280000300800 */
[----:B------:R-:W5:Y:S04]  /*22bb0*/  LDL.LU R15, [R1+0x6c] ;  /* 0x00006c00010f7983 */ /* 0x000f680000300800 */
[----:B-----5:R-:W-:Y:S04]  /*22bc0*/  STL.64 [R1+0x2418], R14 ;  /* 0x0024180e01007387 */ /* 0x020fe80000100a00 */
[----:B---3--:R0:W-:Y:S02]  /*22bd0*/  STL.64 [R1+0x2410], R12 ;  /* 0x0024100c01007387 */ /* 0x0081e40000100a00 */
[----:B0-----:R-:W-:-:S02]  /*22be0*/  IMAD.MOV.U32 R12, RZ, RZ, R7 ;  /* 0x000000ffff0c7224 */ /* 0x001fc400078e0007 */
[----:B------:R-:W3:Y:S01]  /*22bf0*/  LDL.LU R7, [R1+0x2484] ;  /* 0x0024840001077983 */ /* 0x000ee20000300800 */
[----:B----4-:R-:W-:-:S03]  /*22c00*/  MOV R15, R6 ;  /* 0x00000006000f7202 */ /* 0x010fc60000000f00 */
[----:B------:R-:W4:Y:S04]  /*22c10*/  LDL.LU R13, [R1+0xa4] ;  /* 0x0000a400010d7983 */ /* 0x000f280000300800 */
[----:B------:R-:W5:Y:S04]  /*22c20*/  LDL.LU R14, [R1+0xa8] ;  /* 0x0000a800010e7983 */ /* 0x000f680000300800 */
[----:B------:R-:W2:Y:S04]  /*22c30*/  LDL.LU R6, [R1+0x2480] ;  /* 0x0024800001067983 */ /* 0x000ea80000300800 */
[----:B-----5:R2:W-:Y:S04]  /*22c40*/  STL.64 [R1+0x2438], R14 ;  /* 0x0024380e01007387 */ /* 0x0205e80000100a00 */
[----:B----4-:R0:W-:Y:S01]  /*22c50*/  STL.64 [R1+0x2430], R12 ;  /* 0x0024300c01007387 */ /* 0x0101e20000100a00 */
[----:B--2---:R-:W-:-:S03]  /*22c60*/  MOV R14, R6 ;  /* 0x00000006000e7202 */ /* 0x004fc60000000f00 */
[----:B0-----:R-:W2:Y:S01]  /*22c70*/  LDL.LU R12, [R1+0xe0] ;  /* 0x0000e000010c7983 */ /* 0x001ea20000300800 */
[----:B---3--:R-:W-:-:S03]  /*22c80*/  IMAD.MOV.U32 R13, RZ, RZ, R7 ;  /* 0x000000ffff0d7224 */ /* 0x008fc600078e0007 */
[----:B------:R-:W3:Y:S04]  /*22c90*/  LDL.LU R7, [R1+0x247c] ;  /* 0x00247c0001077983 */ /* 0x000ee80000300800 */
[----:B------:R-:W4:Y:S04]  /*22ca0*/  LDL.LU R6, [R1+0x2478] ;  /* 0x0024780001067983 */ /* 0x000f280000300800 */
[----:B------:R-:W5:Y:S04]  /*22cb0*/  LDL.LU R15, [R1+0xec] ;  /* 0x0000ec00010f7983 */ /* 0x000f680000300800 */
[----:B------:R-:W0:Y:S02]  /*22cc0*/  S2R R21, SR_TID.X ;  /* 0x0000000000157919 */ /* 0x000e240000002100 */
[----:B0-----:R-:W-:-:S02]  /*22cd0*/  LOP3.LUT R23, R21, 0x7, RZ, 0xc0, !PT ;  /* 0x0000000715177812 */ /* 0x001fc400078ec0ff */
[C---:B------:R-:W-:Y:S02]  /*22ce0*/  LOP3.LUT R22, R21.reuse, 0x10, RZ, 0xc0, !PT ;  /* 0x0000001015167812 */ /* 0x040fe400078ec0ff */
[----:B------:R-:W-:Y:S01]  /*22cf0*/  SHF.L.U32 R21, R21, 0x1, RZ ;  /* 0x0000000115157819 */ /* 0x000fe200000006ff */
[----:B------:R-:W-:Y:S01]  /*22d00*/  IMAD R23, R23, 0x110, RZ ;  /* 0x0000011017177824 */ /* 0x000fe200078e02ff */
[----:B-----5:R4:W-:Y:S04]  /*22d10*/  STL.64 [R1+0x2468], R14 ;  /* 0x0024680e01007387 */ /* 0x0209e80000100a00 */
[----:B--2---:R0:W-:Y:S01]  /*22d20*/  STL.64 [R1+0x2460], R12 ;  /* 0x0024600c01007387 */ /* 0x0041e20000100a00 */
[----:B----4-:R-:W-:Y:S01]  /*22d30*/  IMAD.MOV.U32 R14, RZ, RZ, R6 ;  /* 0x000000ffff0e7224 */ /* 0x010fe200078e0006 */
[----:B---3--:R-:W-:-:S02]  /*22d40*/  MOV R15, R7 ;  /* 0x00000007000f7202 */ /* 0x008fc40000000f00 */
[----:B0-----:R-:W2:Y:S04]  /*22d50*/  LDL.LU R12, [R1+0xc0] ;  /* 0x0000c000010c7983 */ /* 0x001ea80000300800 */
[----:B------:R-:W2:Y:S04]  /*22d60*/  LDL.LU R13, [R1+0xc4] ;  /* 0x0000c400010d7983 */ /* 0x000ea80000300800 */
[----:B------:R-:W2:Y:S04]  /*22d70*/  LDL.LU R6, [R1+0x2474] ;  /* 0x0024740001067983 */ /* 0x000ea80000300800 */
[----:B------:R-:W2:Y:S01]  /*22d80*/  LDL.LU R7, [R1+0x2470] ;  /* 0x0024700001077983 */ /* 0x000ea20000300800 */
[----:B------:R-:W-:Y:S01]  /*22d90*/  IMAD.SHL.U32 R22, R22, 0x80, RZ ;  /* 0x0000008016167824 */ /* 0x000fe200078e00ff */
[----:B------:R-:W-:-:S04]  /*22da0*/  LOP3.LUT R23, R23, 0x10, R21, 0x78, !PT ;  /* 0x0000001017177812 */ /* 0x000fc800078e7815 */
[----:B------:R-:W-:Y:S01]  /*22db0*/  LOP3.LUT R23, R23, R22, RZ, 0xfc, !PT ;  /* 0x0000001617177212 */ /* 0x000fe200078efcff */
[----:B------:R-:W-:Y:S03]  /*22dc0*/  STL.64 [R1+0x23c8], R18 ;  /* 0x0023c81201007387 */ /* 0x000fe60000100a00 */
[----:B------:R-:W-:Y:S01]  /*22dd0*/  LOP3.LUT R23, R23, 0x60, RZ, 0x3c, !PT ;  /* 0x0000006017177812 */ /* 0x000fe200078e3cff */
[----:B------:R-:W-:Y:S04]  /*22de0*/  STL.64 [R1+0x23c0], R16 ;  /* 0x0023c01001007387 */ /* 0x000fe80000100a00 */
[----:B------:R-:W0:Y:S04]  /*22df0*/  LDSM.16.MT88.4 R16, [R23+0x1d000] ;  /* 0x01d000001710783b */ /* 0x000e280000004200 */
        /* <DEDUP_REMOVED lines=11> */
[----:B------:R0:W-:Y:S04]  /*22eb0*/  STL.64 [R1+0x58], R10 ;  /* 0x0000580a01007387 */ /* 0x0001e80000100a00 */
[----:B0-----:R-:W3:Y:S04]  /*22ec0*/  LDL.LU.64 R10, [R1+0x2458] ;  /* 0x00245800010a7983 */ /* 0x001ee80000300a00 */
[----:B------:R-:W3:Y:S04]  /*22ed0*/  LDL.LU.64 R8, [R1+0x2450] ;  /* 0x0024500001087983 */ /* 0x000ee80000300a00 */
[----:B------:R-:W0:Y:S04]  /*22ee0*/  S2R R22, SR_TID.X ;  /* 0x0000000000167919 */ /* 0x000e280000002100 */
[----:B------:R-:W1:Y:S01]  /*22ef0*/  S2R R26, SR_TID.X ;  /* 0x00000000001a7919 */ /* 0x000e620000002100 */
[----:B0-----:R-:W-:-:S03]  /*22f00*/  LOP3.LUT R25, R22, 0x7, RZ, 0xc0, !PT ;  /* 0x0000000716197812 */ /* 0x001fc600078ec0ff */
[----:B------:R-:W-:Y:S01]  /*22f10*/  LDSM.16.MT88.4 R20, [R23+0x1d080] ;  /* 0x01d080001714783b */ /* 0x000fe20000004200 */
[C---:B-1----:R-:W-:Y:S01]  /*22f20*/  LOP3.LUT R27, R26.reuse, 0xe0, RZ, 0xc0, !PT ;  /* 0x000000e01a1b7812 */ /* 0x042fe200078ec0ff */
[----:B------:R-:W-:Y:S01]  /*22f30*/  IMAD.SHL.U32 R24, R25, 0x10, RZ ;  /* 0x0000001019187824 */ /* 0x000fe200078e00ff */
[C---:B------:R-:W-:Y:S01]  /*22f40*/  SHF.L.U32 R25, R26.reuse, 0x1, RZ ;  /* 0x000000011a197819 */ /* 0x040fe200000006ff */
[----:B---3--:R-:W-:Y:S01]  /*22f50*/  HMMA.16816.F32.BF16 R16, R16, R6, R8 ;  /* 0x000000061010723c */ /* 0x008fe20000041808 */
[----:B------:R-:W2:Y:S04]  /*22f60*/  LDL.LU.64 R10, [R1+0x2448] ;  /* 0x00244800010a7983 */ /* 0x000ea80000300a00 */
[----:B------:R-:W2:Y:S01]  /*22f70*/  LDL.LU.64 R8, [R1+0x2440] ;  /* 0x0024400001087983 */ /* 0x000ea20000300a00 */
[----:B------:R-:W-:Y:S01]  /*22f80*/  IMAD R27, R27, 0x100, R24 ;  /* 0x000001001b1b7824 */ /* 0x000fe200078e0218 */
[----:B------:R-:W-:-:S04]  /*22f90*/  LOP3.LUT R26, R26, 0x7, RZ, 0xc0, !PT ;  /* 0x000000071a1a7812 */ /* 0x000fc800078ec0ff */
[----:B------:R-:W-:-:S04]  /*22fa0*/  LOP3.LUT R27, R27, 0x30, R25, 0x78, !PT ;  /* 0x000000301b1b7812 */ /* 0x000fc800078e7819 */
[----:B------:R-:W-:-:S04]  /*22fb0*/  LEA R27, R26, R27, 0xa ;  /* 0x0000001b1a1b7211 */ /* 0x000fc800078e50ff */
[----:B------:R-:W-:-:S04]  /*22fc0*/  LOP3.LUT R27, R27, 0x40, RZ, 0x3c, !PT ;  /* 0x000000401b1b7812 */ /* 0x000fc800078e3cff */
[----:B------:R-:W-:Y:S04]  /*22fd0*/  STL.64 [R1+0x80], R16 ;  /* 0x0000801001007387 */ /* 0x000fe80000100a00 */
[----:B------:R-:W-:Y:S04]  /*22fe0*/  STL.64 [R1+0x88], R18 ;  /* 0x0000881201007387 */ /* 0x000fe80000100a00 */
[----:B------:R-:W0:Y:S04]  /*22ff0*/  LDSM.16.MT88.4 R16, [R3+0x1e000] ;  /* 0x01e000000310783b */ /* 0x000e280000004200 */
[----:B------:R-:W1:Y:S04]  /*23000*/  LDSM.16.M88.4 R24, [R27+0x20380] ;  /* 0x020380001b18783b */ /* 0x000e680000000200 */
[----:B0-----:R0:W-:Y:S04]  /*23010*/  STL.64 [R1+0x78], R18 ;  /* 0x0000781201007387 */ /* 0x0011e80000100a00 */
[----:B-1----:R-:W-:Y:S04]  /*23020*/  STL [R1+0x22a4], R26 ;  /* 0x0022a41a01007387 */ /* 0x002fe80000100800 */
[----:B------:R1:W-:Y:S01]  /*23030*/  STL [R1+0x22a0], R27 ;  /* 0x0022a01b01007387 */ /* 0x0003e20000100800 */
[----:B0-----:R-:W-:Y:S01]  /*23040*/  IMAD.MOV.U32 R18, RZ, RZ, R2 ;  /* 0x000000ffff127224 */ /* 0x001fe200078e0002 */
[----:B------:R-:W-:Y:S01]  /*23050*/  MOV R19, R0 ;  /* 0x0000000000137202 */ /* 0x000fe20000000f00 */
[----:B--2---:R-:W-:Y:S01]  /*23060*/  HMMA.16816.F32.BF16 R8, R8, R6, R12 ;  /* 0x000000060808723c */ /* 0x004fe2000004180c */
[----:B------:R-:W2:Y:S04]  /*23070*/  LDL.LU.64 R14, [R1+0x2438] ;  /* 0x00243800010e7983 */ /* 0x000ea80000300a00 */
[----:B------:R-:W2:Y:S11]  /*23080*/  LDL.LU.64 R12, [R1+0x2430] ;  /* 0x00243000010c7983 */ /* 0x000eb60000300a00 */
[----:B------:R-:W-:Y:S08]  /*23090*/  @!UPT UIADD3 URZ, URZ, URZ, URZ ;  /* 0x0000003f3f3ff290 */ /* 0x000ff0000fffe03f */
[----:B------:R-:W-:Y:S01]  /*230a0*/  IMAD.MOV.U32 R2, RZ, RZ, R10 ;  /* 0x000000ffff027224 */ /* 0x000fe200078e000a */
[----:B------:R-:W-:Y:S01]  /*230b0*/  MOV R0, R11 ;  /* 0x0000000b00007202 */ /* 0x000fe20000000f00 */
[----:B-1----:R-:W-:Y:S01]  /*230c0*/  IMAD.MOV.U32 R27, RZ, RZ, R8 ;  /* 0x000000ffff1b7224 */ /* 0x002fe200078e0008 */
[----:B------:R-:W-:Y:S01]  /*230d0*/  MOV R26, R9 ;  /* 0x00000009001a7202 */ /* 0x000fe20000000f00 */
[----:B------:R-:W2:Y:S04]  /*230e0*/  LDL.LU.64 R10, [R1+0x2428] ;  /* 0x00242800010a7983 */ /* 0x000ea80000300a00 */
[----:B------:R-:W2:Y:S04]  /*230f0*/  LDL.LU.64 R8, [R1+0x2420] ;  /* 0x0024200001087983 */ /* 0x000ea80000300a00 */
[----:B------:R-:W-:Y:S01]  /*23100*/  STL [R1+0x2384], R0 ;  /* 0x0023840001007387 */ /* 0x000fe20000100800 */
[----:B------:R-:W-:-:S03]  /*23110*/  IMAD.MOV.U32 R4, RZ, RZ, R16 ;  /* 0x000000ffff047224 */ /* 0x000fc600078e0010 */
[----:B------:R-:W-:Y:S01]  /*23120*/  STL [R1+0x2380], R2 ;  /* 0x0023800201007387 */ /* 0x000fe20000100800 */
[----:B------:R-:W-:-:S03]  /*23130*/  MOV R5, R17 ;  /* 0x0000001100057202 */ /* 0x000fc60000000f00 */
[----:B------:R-:W-:Y:S01]  /*23140*/  STL [R1+0x237c], R26 ;  /* 0x00237c1a01007387 */ /* 0x000fe20000100800 */
[----:B------:R-:W-:Y:S01]  /*23150*/  IMAD.MOV.U32 R16, RZ, RZ, R29 ;  /* 0x000000ffff107224 */ /* 0x000fe200078e001d */
[----:B------:R-:W-:Y:S02]  /*23160*/  MOV R17, R28 ;  /* 0x0000001c00117202 */ /* 0x000fe40000000f00 */
[----:B------:R-:W-:Y:S01]  /*23170*/  STL [R1+0x2378], R27 ;  /* 0x0023781b01007387 */ /* 0x000fe20000100800 */
[-C--:B--2---:R-:W-:Y:S03]  /*23180*/  HMMA.16816.F32.BF16 R8, R8, R6.reuse, R12 ;  /* 0x000000060808723c */ /* 0x084fe6000004180c */
[----:B------:R-:W2:Y:S04]  /*23190*/  LDL.LU.64 R14, [R1+0x2418] ;  /* 0x00241800010e7983 */ /* 0x000ea80000300a00 */
[----:B------:R-:W2:Y:S11]  /*231a0*/  LDL.LU.64 R12, [R1+0x2410] ;  /* 0x00241000010c7983 */ /* 0x000eb60000300a00 */
[----:B------:R-:W-:Y:S05]  /*231b0*/  @!UPT UIADD3 URZ, URZ, URZ, URZ ;  /* 0x0000003f3f3ff290 */ /* 0x000fea000fffe03f */
[----:B------:R0:W-:Y:S01]  /*231c0*/  STL.64 [R1+0xb0], R8 ;  /* 0x0000b00801007387 */ /* 0x0001e20000100a00 */
[----:B------:R-:W-:Y:S01]  /*231d0*/  IMAD.MOV.U32 R29, RZ, RZ, R10 ;  /* 0x000000ffff1d7224 */ /* 0x000fe200078e000a */
[----:B------:R-:W-:Y:S02]  /*231e0*/  MOV R28, R11 ;  /* 0x0000000b001c7202 */ /* 0x000fe40000000f00 */
[----:B------:R-:W2:Y:S04]  /*231f0*/  LDL.LU.64 R10, [R1+0x2408] ;  /* 0x00240800010a7983 */ /* 0x000ea80000300a00 */
[----:B0-----:R-:W2:Y:S04]  /*23200*/  LDL.LU.64 R8, [R1+0x2400] ;  /* 0x0024000001087983 */ /* 0x001ea80000300a00 */
[----:B------:R-:W-:Y:S04]  /*23210*/  STL [R1+0x238c], R28 ;  /* 0x00238c1c01007387 */ /* 0x000fe80000100800 */
[----:B------:R-:W-:Y:S01]  /*23220*/  STL [R1+0x2388], R29 ;  /* 0x0023881d01007387 */ /* 0x000fe20000100800 */
[----:B--2---:R-:W-:Y:S11]  /*23230*/  HMMA.16816.F32.BF16 R8, R8, R6, R12 ;  /* 0x000000060808723c */ /* 0x004ff6000004180c */
[----:B------:R-:W-:Y:S11]  /*23240*/  @!UPT UIADD3 URZ, URZ, URZ, URZ ;  /* 0x0000003f3f3ff290 */ /* 0x000ff6000fffe03f */
[----:B------:R-:W-:Y:S02]  /*23250*/  @!UPT UIADD3 URZ, URZ, URZ, URZ ;  /* 0x0000003f3f3ff290 */ /* 0x000fe4000fffe03f */
[----:B------:R-:W-:Y:S01]  /*23260*/  IMAD.MOV.U32 R0, RZ, RZ, R8 ;  /* 0x000000ffff007224 */ /* 0x000fe200078e0008 */
[----:B------:R-:W-:Y:S01]  /*23270*/  MOV R2, R9 ;  /* 0x0000000900027202 */ /* 0x000fe20000000f00 */
[----:B------:R-:W-:Y:S01]  /*23280*/  IMAD.MOV.U32 R26, RZ, RZ, R10 ;  /* 0x000000ffff1a7224 */ /* 0x000fe200078e000a */
[----:B------:R-:W-:Y:S02]  /*23290*/  MOV R27, R11 ;  /* 0x0000000b001b7202 */ /* 0x000fe40000000f00 */
[----:B------:R-:W0:Y:S04]  /*232a0*/  LDSM.16.MT88.4 R8, [R3+0x1e080] ;  /* 0x01e080000308783b */ /* 0x000e280000004200 */
[----:B------:R-:W-:Y:S04]  /*232b0*/  STL [R1+0x239c], R27 ;  /* 0x00239c1b01007387 */ /* 0x000fe80000100800 */
[----:B------:R-:W-:Y:S04]  /*232c0*/  STL [R1+0x2398], R26 ;  /* 0x0023981a01007387 */ /* 0x000fe80000100800 */
[----:B------:R-:W-:Y:S04]  /*232d0*/  STL [R1+0x2394], R2 ;  /* 0x0023940201007387 */ /* 0x000fe80000100800 */
[----:B------:R-:W-:Y:S01]  /*232e0*/  STL [R1+0x2390], R0 ;  /* 0x0023900001007387 */ /* 0x000fe20000100800 */
[----:B0-----:R-:W-:-:S03]  /*232f0*/  IMAD.MOV.U32 R28, RZ, RZ, R10 ;  /* 0x000000ffff1c7224 */ /* 0x001fc600078e000a */
[----:B------:R0:W-:Y:S01]  /*23300*/  STL.64 [R1+0x20], R8 ;  /* 0x0000200801007387 */ /* 0x0001e20000100a00 */
[----:B------:R-:W-:-:S03]  /*23310*/  MOV R29, R11 ;  /* 0x0000000b001d7202 */ /* 0x000fc60000000f00 */
[----:B------:R-:W2:Y:S04]  /*23320*/  LDL.LU.64 R10, [R1+0x23f8] ;  /* 0x0023f800010a7983 */ /* 0x000ea80000300a00 */
[----:B0-----:R-:W2:Y:S04]  /*23330*/  LDL.LU.64 R8, [R1+0x23f0] ;  /* 0x0023f00001087983 */ /* 0x001ea80000300a00 */
[----:B------:R-:W0:Y:S02]  /*23340*/  S2R R13, SR_TID.X ;  /* 0x00000000000d7919 */ /* 0x000e240000002100 */
[----:B0-----:R-:W-:-:S02]  /*23350*/  LOP3.LUT R15, R13, 0x7, RZ, 0xc0, !PT ;  /* 0x000000070d0f7812 */ /* 0x001fc400078ec0ff */
[C---:B------:R-:W-:Y:S01]  /*23360*/  LOP3.LUT R14, R13.reuse, 0x10, RZ, 0xc0, !PT ;  /* 0x000000100d0e7812 */ /* 0x040fe200078ec0ff */
[----:B------:R-:W-:Y:S02]  /*23370*/  IMAD.SHL.U32 R13, R13, 0x2, RZ ;  /* 0x000000020d0d7824 */ /* 0x000fe400078e00ff */
[----:B------:R-:W-:Y:S01]  /*23380*/  IMAD R15, R15, 0x110, RZ ;  /* 0x000001100f0f7824 */ /* 0x000fe200078e02ff */
[----:B------:R-:W-:-:S04]  /*23390*/  SHF.L.U32 R14, R14, 0x7, RZ ;  /* 0x000000070e0e7819 */ /* 0x000fc800000006ff */
[----:B------:R-:W-:-:S04]  /*233a0*/  LOP3.LUT R15, R15, 0x10, R13, 0x78, !PT ;  /* 0x000000100f0f7812 */ /* 0x000fc800078e780d */
[----:B------:R-:W-:-:S04]  /*233b0*/  LOP3.LUT R15, R15, R14, RZ, 0xfc, !PT ;  /* 0x0000000e0f0f7212 */ /* 0x000fc800078efcff */
[----:B------:R-:W-:-:S06]  /*233c0*/  LOP3.LUT R15, R15, 0x20, RZ, 0x3c, !PT ;  /* 0x000000200f0f7812 */ /* 0x000fcc00078e3cff */
[----:B------:R-:W0:Y:S04]  /*233d0*/  LDSM.16.MT88.4 R12, [R15+0x1e000] ;  /* 0x01e000000f0c783b */ /* 0x000e280000004200 */
[----:B------:R-:W-:Y:S04]  /*233e0*/  STL [R1+0x23a8], R29 ;  /* 0x0023a81d01007387 */ /* 0x000fe80000100800 */
[----:B------:R1:W-:Y:S04]  /*233f0*/  STL [R1+0x23a4], R28 ;  /* 0x0023a41c01007387 */ /* 0x0003e80000100800 */
[----:B------:R3:W-:Y:S01]  /*23400*/  STL [R1+0x23a0], R3 ;  /* 0x0023a00301007387 */ /* 0x0007e20000100800 */
[----:B0-----:R-:W-:Y:S01]  /*23410*/  IMAD.MOV.U32 R2, RZ, RZ, R14 ;  /* 0x000000ffff027224 */ /* 0x001fe200078e000e */
[----:B------:R-:W-:Y:S01]  /*23420*/  MOV R0, R15 ;  /* 0x0000000f00007202 */ /* 0x000fe20000000f00 */
[----:B------:R-:W-:Y:S01]  /*23430*/  IMAD.MOV.U32 R27, RZ, RZ, R12 ;  /* 0x000000ffff1b7224 */ /* 0x000fe200078e000c */
[----:B------:R-:W-:Y:S01]  /*23440*/  MOV R26, R13 ;  /* 0x0000000d001a7202 */ /* 0x000fe20000000f00 */
[----:B--2---:R-:W-:Y:S11]  /*23450*/  HMMA.16816.F32.BF16 R16, R16, R6, R8 ;  /* 0x000000061010723c */ /* 0x004ff60000041808 */
[----:B------:R-:W-:Y:S11]  /*23460*/  @!UPT UIADD3 URZ, URZ, URZ, URZ ;  /* 0x0000003f3f3ff290 */ /* 0x000ff6000fffe03f */
[----:B------:R-:W-:Y:S02]  /*23470*/  @!UPT UIADD3 URZ, URZ, URZ, URZ ;  /* 0x0000003f3f3ff290 */ /* 0x000fe4000fffe03f */
[----:B------:R-:W-:Y:S01]  /*23480*/  MOV R10, R17 ;  /* 0x00000011000a7202 */ /* 0x000fe20000000f00 */
[----:B------:R-:W-:Y:S01]  /*23490*/  IMAD.MOV.U32 R9, RZ, RZ, R18 ;  /* 0x000000ffff097224 */ /* 0x000fe200078e0012 */
[----:B------:R-:W-:Y:S01]  /*234a0*/  MOV R8, R19 ;  /* 0x0000001300087202 */ /* 0x000fe20000000f00 */
[----:B------:R-:W-:Y:S01]  /*234b0*/  IMAD.MOV.U32 R11, RZ, RZ, R16 ;  /* 0x000000ffff0b7224 */ /* 0x000fe200078e0010 */
[----:B------:R-:W2:Y:S04]  /*234c0*/  LDL.LU.64 R18, [R1+0x23e8] ;  /* 0x0023e80001127983 */ /* 0x000ea80000300a00 */
[----:B------:R-:W2:Y:S04]  /*234d0*/  LDL.LU.64 R16, [R1+0x23e0] ;  /* 0x0023e00001107983 */ /* 0x000ea80000300a00 */
[----:B------:R-:W-:Y:S04]  /*234e0*/  STL [R1+0x23ac], R10 ;  /* 0x0023ac0a01007387 */ /* 0x000fe80000100800 */
[----:B------:R-:W2:Y:S04]  /*234f0*/  LDL.LU.64 R14, [R1+0x23d8] ;  /* 0x0023d800010e7983 */ /* 0x000ea80000300a00 */
[----:B------:R-:W2:Y:S04]  /*23500*/  LDL.LU.64 R12, [R1+0x23d0] ;  /* 0x0023d000010c7983 */ /* 0x000ea80000300a00 */
[----:B------:R0:W-:Y:S04]  /*23510*/  STL.64 [R1+0x23b8], R26 ;  /* 0x0023b81a01007387 */ /* 0x0001e80000100a00 */
[----:B------:R-:W-:Y:S04]  /*23520*/  STL.64 [R1+0x23b0], R24 ;  /* 0x0023b01801007387 */ /* 0x000fe80000100a00 */
[----:B-1----:R-:W3:Y:S02]  /*23530*/  S2R R28, SR_TID.X ;  /* 0x00000000001c7919 */ /* 0x002ee40000002100 */
[----:B---3--:R-:W-:-:S02]  /*23540*/  LOP3.LUT R3, R28, 0x7, RZ, 0xc0, !PT ;  /* 0x000000071c037812 */ /* 0x008fc400078ec0ff */
[C---:B------:R-:W-:Y:S01]  /*23550*/  LOP3.LUT R29, R28.reuse, 0x10, RZ, 0xc0, !PT ;  /* 0x000000101c1d7812 */ /* 0x040fe200078ec0ff */
[----:B------:R-:W-:Y:S02]  /*23560*/  IMAD.SHL.U32 R28, R28, 0x2, RZ ;  /* 0x000000021c1c7824 */ /* 0x000fe400078e00ff */
[----:B0-----:R-:W-:Y:S01]  /*23570*/  IMAD R27, R3, 0x110, RZ ;  /* 0x00000110031b7824 */ /* 0x001fe200078e02ff */
[----:B------:R-:W-:-:S04]  /*23580*/  SHF.L.U32 R29, R29, 0x7, RZ ;  /* 0x000000071d1d7819 */ /* 0x000fc800000006ff */
[----:B------:R-:W-:-:S04]  /*23590*/  LOP3.LUT R27, R27, 0x10, R28, 0x78, !PT ;  /* 0x000000101b1b7812 */ /* 0x000fc800078e781c */
[----:B------:R-:W-:-:S04]  /*235a0*/  LOP3.LUT R27, R27, R29, RZ, 0xfc, !PT ;  /* 0x0000001d1b1b7212 */ /* 0x000fc800078efcff */
[----:B------:R-:W-:-:S06]  /*235b0*/  LOP3.LUT R27, R27, 0x20, RZ, 0x3c, !PT ;  /* 0x000000201b1b7812 */ /* 0x000fcc00078e3cff */
[----:B------:R-:W0:Y:S01]  /*235c0*/  LDSM.16.MT88.4 R24, [R27+0x1e080] ;  /* 0x01e080001b18783b */ /* 0x000e220000004200 */
[----:B--2---:R-:W-:Y:S03]  /*235d0*/  HMMA.16816.F32.BF16 R12, R16, R6, R12 ;  /* 0x00000006100c723c */ /* 0x004fe6000004180c */
[----:B------:R-:W2:Y:S04]  /*235e0*/  LDL.LU.64 R18, [R1+0x23c8] ;  /* 0x0023c80001127983 */ /* 0x000ea80000300a00 */
[----:B------:R-:W2:Y:S11]  /*235f0*/  LDL.LU.64 R16, [R1+0x23c0] ;  /* 0x0023c00001107983 */ /* 0x000eb60000300a00 */
[----:B------:R-:W-:Y:S06]  /*23600*/  @!UPT UIADD3 URZ, URZ, URZ, URZ ;  /* 0x0000003f3f3ff290 */ /* 0x000fec000fffe03f */
[----:B------:R-:W-:Y:S01]  /*23610*/  IMAD.MOV.U32 R28, RZ, RZ, R14 ;  /* 0x000000ffff1c7224 */ /* 0x000fe200078e000e */
[----:B0-----:R-:W-:Y:S02]  /*23620*/  MOV R14, R25 ;  /* 0x00000019000e7202 */ /* 0x001fe40000000f00 */
[----:B------:R-:W0:Y:S01]  /*23630*/  S2R R25, SR_TID.X ;  /* 0x0000000000197919 */ /* 0x000e220000002100 */
[----:B------:R-:W-:Y:S01]  /*23640*/  IMAD.MOV.U32 R10, RZ, RZ, R12 ;  /* 0x000000ffff0a7224 */ /* 0x000fe200078e000c */
[----:B------:R-:W-:Y:S02]  /*23650*/  MOV R12, R27 ;  /* 0x0000001b000c7202 */ /* 0x000fe40000000f00 */
[----:B------:R-:W-:Y:S01]  /*23660*/  MOV R29, R13 ;  /* 0x0000000d001d7202 */ /* 0x000fe20000000f00 */
[----:B------:R-:W-:Y:S01]  /*23670*/  IMAD.MOV.U32 R13, RZ, RZ, R26 ;  /* 0x000000ffff0d7224 */ /* 0x000fe200078e001a */
[C---:B0-----:R-:W-:Y:S02]  /*23680*/  LOP3.LUT R27, R25.reuse, 0x7, RZ, 0xc0, !PT ;  /* 0x00000007191b7812 */ /* 0x041fe400078ec0ff */
[C---:B------:R-:W-:Y:S01]  /*23690*/  LOP3.LUT R26, R25.reuse, 0x10, RZ, 0xc0, !PT ;  /* 0x00000010191a7812 */ /* 0x040fe200078ec0ff */
[----:B------:R-:W-:-:S02]  /*236a0*/  IMAD.SHL.U32 R25, R25, 0x2, RZ ;  /* 0x0000000219197824 */ /* 0x000fc400078e00ff */
[----:B------:R-:W-:Y:S01]  /*236b0*/  IMAD R27, R27, 0x110, RZ ;  /* 0x000001101b1b7824 */ /* 0x000fe200078e02ff */
[----:B------:R-:W-:-:S04]  /*236c0*/  SHF.L.U32 R26, R26, 0x7, RZ ;  /* 0x000000071a1a7819 */ /* 0x000fc800000006ff */
[----:B------:R-:W-:-:S04]  /*236d0*/  LOP3.LUT R27, R27, 0x10, R25, 0x78, !PT ;  /* 0x000000101b1b7812 */ /* 0x000fc800078e7819 */
[----:B------:R-:W-:-:S04]  /*236e0*/  LOP3.LUT R27, R27, R26, RZ, 0xfc, !PT ;  /* 0x0000001a1b1b7212 */ /* 0x000fc800078efcff */
[----:B------:R-:W-:Y:S02]  /*236f0*/  LOP3.LUT R27, R27, 0x40, RZ, 0x3c, !PT ;  /* 0x000000401b1b7812 */ /* 0x000fe400078e3cff */
[----:B------:R-:W-:Y:S01]  /*23700*/  MOV R3, R15 ;  /* 0x0000000f00037202 */ /* 0x000fe20000000f00 */
[----:B------:R-:W-:-:S03]  /*23710*/  IMAD.MOV.U32 R15, RZ, RZ, R24 ;  /* 0x000000ffff0f7224 */ /* 0x000fc600078e0018 */
[----:B------:R-:W0:Y:S01]  /*23720*/  LDSM.16.MT88.4 R24, [R27+0x1e000] ;  /* 0x01e000001b18783b */ /* 0x000e220000004200 */
[----:B--2---:R-:W-:Y:S03]  /*23730*/  HMMA.16816.F32.BF16 R16, R20, R6, R16 ;  /* 0x000000061410723c */ /* 0x004fe60000041810 */
[----:B------:R-:W2:Y:S04]  /*23740*/  LDL.LU R6, [R1+0x78] ;  /* 0x0000780001067983 */ /* 0x000ea80000300800 */
[----:B------:R-:W2:Y:S01]  /*23750*/  LDL.LU R7, [R1+0x7c] ;  /* 0x00007c0001077983 */ /* 0x000ea20000300800 */
[----:B0-----:R-:W-:Y:S01]  /*23760*/  IMAD.MOV.U32 R21, RZ, RZ, R26 ;  /* 0x000000ffff157224 */ /* 0x001fe200078e001a */
[----:B------:R-:W-:Y:S01]  /*23770*/  MOV R20, R27 ;  /* 0x0000001b00147202 */ /* 0x000fe20000000f00 */
[----:B------:R-:W-:Y:S01]  /*23780*/  IMAD.MOV.U32 R23, RZ, RZ, R24 ;  /* 0x000000ffff177224 */ /* 0x000fe200078e0018 */
[----:B------:R-:W-:Y:S11]  /*23790*/  MOV R22, R25 ;  /* 0x0000001900167202 */ /* 0x000ff60000000f00 */
[----:B------:R-:W-:Y:S01]  /*237a0*/  @!UPT UIADD3 URZ, URZ, URZ, URZ ;  /* 0x0000003f3f3ff290 */ /* 0x000fe2000fffe03f */
[----:B------:R-:W-:Y:S04]  /*237b0*/  STL.64 [R1+0x22b8], R18 ;  /* 0x0022b81201007387 */ /* 0x000fe80000100a00 */
[----:B------:R0:W-:Y:S04]  /*237c0*/  STL.64 [R1+0x22b0], R16 ;  /* 0x0022b01001007387 */ /* 0x0001e80000100a00 */
[----:B0-----:R-:W2:Y:S04]  /*237d0*/  LDL.LU R16, [R1+0x50] ;  /* 0x0000500001107983 */ /* 0x001ea80000300800 */
[----:B------:R-:W2:Y:S04]  /*237e0*/  LDL.LU R17, [R1+0x54] ;  /* 0x0000540001117983 */ /* 0x000ea80000300800 */
[----:B------:R-:W2:Y:S04]  /*237f0*/  LDL.LU R18, [R1+0x58] ;  /* 0x0000580001127983 */ /* 0x000ea80000300800 */
[----:B------:R-:W2:Y:S04]  /*23800*/  LDL.LU R19, [R1+0x5c] ;  /* 0x00005c0001137983 */ /* 0x000ea80000300800 */
[----:B------:R-:W3:Y:S04]  /*23810*/  LDL.LU.64 R26, [R1+0x23b8] ;  /* 0x0023b800011a7983 */ /* 0x000ee80000300a00 */
[----:B------:R-:W2:Y:S02]  /*23820*/  LDL.LU.64 R24, [R1+0x23b0] ;  /* 0x0023b00001187983 */ /* 0x000ea40000300a00 */
[----:B--2---:R-:W-:Y:S02]  /*23830*/  HMMA.16816.F32.BF16 R4, R4, R24, R16 ;  /* 0x000000180404723c */ /* 0x004fe40000041810 */
[----:B------:R-:W-:Y:S05]  /*23840*/  STL.64 [R1+0x2370], R24 ;  /* 0x0023701801007387 */ /* 0x000fea0000100a00 */
[----:B------:R-:W-:Y:S11]  /*23850*/  IMAD.MOV.U32 R16, RZ, RZ, R10 ;  /* 0x000000ffff107224 */ /* 0x000ff600078e000a */
[----:B------:R-:W-:Y:S05]  /*23860*/  @!UPT UIADD3 URZ, URZ, URZ, URZ ;  /* 0x0000003f3f3ff290 */ /* 0x000fea000fffe03f */
[----:B------:R-:W-:Y:S04]  /*23870*/  STL [R1+0x22c8], R4 ;  /* 0x0022c80401007387 */ /* 0x000fe80000100800 */
[----:B------:R-:W-:Y:S04]  /*23880*/  STL [R1+0x22c4], R5 ;  /* 0x0022c40501007387 */ /* 0x000fe80000100800 */
[----:B------:R-:W-:Y:S04]  /*23890*/  STL [R1+0x22c0], R6 ;  /* 0x0022c00601007387 */ /* 0x000fe80000100800 */
[----:B------:R-:W2:Y:S01]  /*238a0*/  LDL.LU R10, [R1+0x23ac] ;  /* 0x0023ac00010a7983 */ /* 0x000ea20000300800 */
[----:B------:R-:W-:Y:S01]  /*238b0*/  IMAD.MOV.U32 R18, RZ, RZ, R28 ;  /* 0x000000ffff127224 */ /* 0x000fe200078e001c */
[----:B------:R-:W-:-:S02]  /*238c0*/  MOV R19, R3 ;  /* 0x0000000300137202 */ /* 0x000fc40000000f00 */
[----:B------:R-:W-:Y:S02]  /*238d0*/  MOV R17, R29 ;  /* 0x0000001d00117202 */ /* 0x000fe40000000f00 */
[----:B------:R-:W4:Y:S04]  /*238e0*/  LDL.LU R29, [R1+0x23a8] ;  /* 0x0023a800011d7983 */ /* 0x000f280000300800 */
[----:B------:R-:W5:Y:S04]  /*238f0*/  LDL.LU R28, [R1+0x23a4] ;  /* 0x0023a400011c7983 */ /* 0x000f680000300800 */
[----:B------:R-:W3:Y:S04]  /*23900*/  LDL.LU R3, [R1+0x23a0] ;  /* 0x0023a00001037983 */ /* 0x000ee80000300800 */
[----:B------:R-:W-:Y:S04]  /*23910*/  STL.64 [R1+0x22d8], R18 ;  /* 0x0022d81201007387 */ /* 0x000fe80000100a00 */
[----:B------:R0:W-:Y:S02]  /*23920*/  STL.64 [R1+0x22d0], R16 ;  /* 0x0022d01001007387 */ /* 0x0001e40000100a00 */
[----:B0-----:R-:W-:-:S02]  /*23930*/  IMAD.MOV.U32 R16, RZ, RZ, R11 ;  /* 0x000000ffff107224 */ /* 0x001fc400078e000b */
[----:B------:R-:W0:Y:S01]  /*23940*/  S2R R11, SR_TID.X ;  /* 0x00000000000b7919 */ /* 0x000e220000002100 */
[----:B------:R-:W-:Y:S01]  /*23950*/  IMAD.MOV.U32 R18, RZ, RZ, R9 ;  /* 0x000000ffff127224 */ /* 0x000fe200078e0009 */
[----:B------:R-:W-:-:S05]  /*23960*/  MOV R19, R8 ;  /* 0x0000000800137202 */ /* 0x000fca0000000f00 */
[----:B------:R1:W-:Y:S01]  /*23970*/  STL.64 [R1+0x22e8], R18 ;  /* 0x0022e81201007387 */ /* 0x0003e20000100a00 */
[C---:B0-----:R-:W-:Y:S01]  /*23980*/  LOP3.LUT R6, R11.reuse, 0x7, RZ, 0xc0, !PT ;  /* 0x000000070b067812 */ /* 0x041fe200078ec0ff */
[C---:B------:R-:W-:Y:S01]  /*23990*/  IMAD.SHL.U32 R5, R11.reuse, 0x2, RZ ;  /* 0x000000020b057824 */ /* 0x040fe200078e00ff */
[----:B------:R-:W-:-:S03]  /*239a0*/  LOP3.LUT R4, R11, 0x10, RZ, 0xc0, !PT ;  /* 0x000000100b047812 */ /* 0x000fc600078ec0ff */
[----:B-1----:R-:W-:Y:S01]  /*239b0*/  IMAD R18, R6, 0x110, RZ ;  /* 0x0000011006127824 */ /* 0x002fe200078e02ff */
[----:B------:R-:W-:-:S04]  /*239c0*/  SHF.L.U32 R4, R4, 0x7, RZ ;  /* 0x0000000704047819 */ /* 0x000fc800000006ff */
[----:B------:R-:W-:-:S04]  /*239d0*/  LOP3.LUT R18, R18, 0x10, R5, 0x78, !PT ;  /* 0x0000001012127812 */ /* 0x000fc800078e7805 */
[----:B------:R-:W-:-:S04]  /*239e0*/  LOP3.LUT R18, R18, R4, RZ, 0xfc, !PT ;  /* 0x0000000412127212 */ /* 0x000fc800078efcff */
[----:B------:R-:W-:Y:S02]  /*239f0*/  LOP3.LUT R18, R18, 0x40, RZ, 0x3c, !PT ;  /* 0x0000004012127812 */ /* 0x000fe400078e3cff */
[----:B--2---:R-:W-:-:S03]  /*23a00*/  MOV R17, R10 ;  /* 0x0000000a00117202 */ /* 0x004fc60000000f00 */
[----:B------:R-:W0:Y:S04]  /*23a10*/  LDSM.16.MT88.4 R8, [R18+0x1e080] ;  /* 0x01e080001208783b */ /* 0x000e280000004200 */
[----:B------:R-:W-:Y:S04]  /*23a20*/  STL.64 [R1+0x22e0], R16 ;  /* 0x0022e01001007387 */ /* 0x000fe80000100a00 */
[----:B------:R-:W-:Y:S04]  /*23a30*/  STL [R1+0x22a8], R7 ;  /* 0x0022a80701007387 */ /* 0x000fe80000100800 */
[----:B------:R-:W-:Y:S04]  /*23a40*/  STL [R1+0x2368], R6 ;  /* 0x0023680601007387 */ /* 0x000fe80000100800 */
[----:B------:R-:W-:Y:S04]  /*23a50*/  STL.64 [R1+0x2360], R4 ;  /* 0x0023600401007387 */ /* 0x000fe80000100a00 */
[----:B0-----:R0:W-:Y:S04]  /*23a60*/  STL.64 [R1+0x22f8], R10 ;  /* 0x0022f80a01007387 */ /* 0x0011e80000100a00 */
        /* <DEDUP_REMOVED lines=15> */
[----:B---3--:R-:W-:Y:S01]  /*23b60*/  IMAD.MOV.U32 R8, RZ, RZ, R27 ;  /* 0x000000ffff087224 */ /* 0x008fe200078e001b */
[----:B------:R-:W-:Y:S01]  /*23b70*/  MOV R9, R26 ;  /* 0x0000001a00097202 */ /* 0x000fe20000000f00 */
[----:B------:R-:W2:Y:S04]  /*23b80*/  LDL.LU R27, [R1+0x239c] ;  /* 0x00239c00011b7983 */ /* 0x000ea80000300800 */
[----:B------:R-:W3:Y:S04]  /*23b90*/  LDL.LU R26, [R1+0x2398] ;  /* 0x00239800011a7983 */ /* 0x000ee80000300800 */
[----:B------:R-:W3:Y:S04]  /*23ba0*/  LDL.LU R2, [R1+0x2394] ;  /* 0x0023940001027983 */ /* 0x000ee80000300800 */
[----:B------:R-:W3:Y:S01]  /*23bb0*/  LDL.LU R0, [R1+0x2390] ;  /* 0x0023900001007983 */ /* 0x000ee20000300800 */
[----:B------:R-:W-:-:S05]  /*23bc0*/  IMAD R19, R6, 0x110, RZ ;  /* 0x0000011006137824 */ /* 0x000fca00078e02ff */
[----:B------:R-:W-:-:S04]  /*23bd0*/  LOP3.LUT R19, R19, 0x10, R5, 0x78, !PT ;  /* 0x0000001013137812 */ /* 0x000fc800078e7805 */
[----:B------:R-:W-:Y:S02]  /*23be0*/  LOP3.LUT R19, R19, R4, RZ, 0xfc, !PT ;  /* 0x0000000413137212 */ /* 0x000fe400078efcff */
[----:B------:R-:W3:Y:S02]  /*23bf0*/  LDL.LU R4, [R1+0x80] ;  /* 0x0000800001047983 */ /* 0x000ee40000300800 */
[----:B------:R-:W-:Y:S02]  /*23c00*/  LOP3.LUT R19, R19, 0x60, RZ, 0x3c, !PT ;  /* 0x0000006013137812 */ /* 0x000fe400078e3cff */
[----:B------:R-:W3:Y:S04]  /*23c10*/  LDL.LU R5, [R1+0x84] ;  /* 0x0000840001057983 */ /* 0x000ee80000300800 */
[----:B------:R-:W0:Y:S04]  /*23c20*/  LDSM.16.MT88.4 R12, [R19+0x1e000] ;  /* 0x01e00000130c783b */ /* 0x000e280000004200 */
[----:B------:R-:W3:Y:S04]  /*23c30*/  LDL.LU R6, [R1+0x88] ;  /* 0x0000880001067983 */ /* 0x000ee80000300800 */
[----:B------:R-:W3:Y:S04]  /*23c40*/  LDL.LU R7, [R1+0x8c] ;  /* 0x00008c0001077983 */ /* 0x000ee80000300800 */
[----:B------:R5:W-:Y:S04]  /*23c50*/  STL.64 [R1+0x2358], R10 ;  /* 0x0023580a01007387 */ /* 0x000be80000100a00 */
[----:B------:R1:W-:Y:S04]  /*23c60*/  STL.64 [R1+0x2350], R8 ;  /* 0x0023500801007387 */ /* 0x0003e80000100a00 */
[----:B------:R-:W2:Y:S01]  /*23c70*/  LDSM.16.MT88.4 R20, [R19+0x1e080] ;  /* 0x01e080001314783b */ /* 0x000ea20000004200 */
[----:B-----5:R-:W-:Y:S01]  /*23c80*/  IMAD.MOV.U32 R10, RZ, RZ, R28 ;  /* 0x000000ffff0a7224 */ /* 0x020fe200078e001c */
[----:B----4-:R-:W-:-:S02]  /*23c90*/  MOV R11, R29 ;  /* 0x0000001d000b7202 */ /* 0x010fc40000000f00 */
[----:B-1----:R-:W4:Y:S04]  /*23ca0*/  LDL.LU R8, [R1+0x20] ;  /* 0x0000200001087983 */ /* 0x002f280000300800 */
[----:B------:R-:W4:Y:S04]  /*23cb0*/  LDL.LU R9, [R1+0x24] ;  /* 0x0000240001097983 */ /* 0x000f280000300800 */
[----:B------:R-:W5:Y:S04]  /*23cc0*/  LDL.LU R28, [R1+0x238c] ;  /* 0x00238c00011c7983 */ /* 0x000f680000300800 */
[----:B------:R-:W4:Y:S04]  /*23cd0*/  LDL.LU R29, [R1+0x2388] ;  /* 0x00238800011d7983 */ /* 0x000f280000300800 */
[----:B0-----:R2:W-:Y:S04]  /*23ce0*/  STL.64 [R1+0x2308], R14 ;  /* 0x0023080e01007387 */ /* 0x0015e80000100a00 */
[----:B------:R0:W-:Y:S01]  /*23cf0*/  STL.64 [R1+0x2300], R12 ;  /* 0x0023000c01007387 */ /* 0x0001e20000100a00 */
[----:B--2---:R-:W-:Y:S01]  /*23d00*/  MOV R15, R27 ;  /* 0x0000001b000f7202 */ /* 0x004fe20000000f00 */
[----:B---3--:R-:W-:Y:S01]  /*23d10*/  IMAD.MOV.U32 R14, RZ, RZ, R26 ;  /* 0x000000ffff0e7224 */ /* 0x008fe200078e001a */
[----:B0-----:R-:W-:Y:S01]  /*23d20*/  MOV R13, R2 ;  /* 0x00000002000d7202 */ /* 0x001fe20000000f00 */
[----:B------:R-:W-:-:S02]  /*23d30*/  IMAD.MOV.U32 R12, RZ, RZ, R0 ;  /* 0x000000ffff0c7224 */ /* 0x000fc400078e0000 */
[----:B------:R-:W2:Y:S04]  /*23d40*/  LDL.LU R0, [R1+0x2384] ;  /* 0x0023840001007983 */ /* 0x000ea80000300800 */
[----:B------:R-:W3:Y:S04]  /*23d50*/  LDL.LU R2, [R1+0x2380] ;  /* 0x0023800001027983 */ /* 0x000ee80000300800 */
[----:B------:R-:W2:Y:S04]  /*23d60*/  LDL.LU R26, [R1+0x237c] ;  /* 0x00237c00011a7983 */ /* 0x000ea80000300800 */
[----:B------:R-:W2:Y:S04]  /*23d70*/  LDL.LU R27, [R1+0x2378] ;  /* 0x00237800011b7983 */ /* 0x000ea80000300800 */
[----:B------:R-:W-:Y:S04]  /*23d80*/  STL.64 [R1+0x2328], R14 ;  /* 0x0023280e01007387 */ /* 0x000fe80000100a00 */
[----:B------:R0:W-:Y:S04]  /*23d90*/  STL.64 [R1+0x2320], R12 ;  /* 0x0023200c01007387 */ /* 0x0001e80000100a00 */
[----:B0-----:R-:W2:Y:S04]  /*23da0*/  LDL.LU R12, [R1+0xb0] ;  /* 0x0000b000010c7983 */ /* 0x001ea80000300800 */
[----:B------:R-:W2:Y:S01]  /*23db0*/  LDL.LU R13, [R1+0xb4] ;  /* 0x0000b400010d7983 */ /* 0x000ea20000300800 */
[----:B-----5:R-:W-:Y:S01]  /*23dc0*/  MOV R15, R28 ;  /* 0x0000001c000f7202 */ /* 0x020fe20000000f00 */
[----:B----4-:R-:W-:-:S05]  /*23dd0*/  IMAD.MOV.U32 R14, RZ, RZ, R29 ;  /* 0x000000ffff0e7224 */ /* 0x010fca00078e001d */
[----:B------:R-:W-:Y:S04]  /*23de0*/  STL.64 [R1+0x2348], R14 ;  /* 0x0023480e01007387 */ /* 0x000fe80000100a00 */
[----:B--2---:R0:W-:Y:S02]  /*23df0*/  STL.64 [R1+0x2340], R12 ;  /* 0x0023400c01007387 */ /* 0x0041e40000100a00 */
[----:B0-----:R-:W-:Y:S01]  /*23e00*/  IMAD.MOV.U32 R12, RZ, RZ, R27 ;  /* 0x000000ffff0c7224 */ /* 0x001fe200078e001b */
[----:B------:R-:W-:Y:S02]  /*23e10*/  MOV R13, R26 ;  /* 0x0000001a000d7202 */ /* 0x000fe40000000f00 */
[----:B------:R-:W0:Y:S04]  /*23e20*/  LDSM.16.MT88.4 R24, [R3+0x1f000] ;  /* 0x01f000000318783b */ /* 0x000e280000004200 */
[----:B------:R-:W-:Y:S01]  /*23e30*/  STL [R1+0x22cc], R23 ;  /* 0x0022cc1701007387 */ /* 0x000fe20000100800 */
[----:B0-----:R-:W-:Y:S01]  /*23e40*/  IMAD.MOV.U32 R29, RZ, RZ, R24 ;  /* 0x000000ffff1d7224 */ /* 0x001fe200078e0018 */
[----:B------:R-:W-:-:S02]  /*23e50*/  MOV R28, R25 ;  /* 0x00000019001c7202 */ /* 0x000fc40000000f00 */
[----:B------:R-:W2:Y:S01]  /*23e60*/  LDL.LU.64 R24, [R1+0x2370] ;  /* 0x0023700001187983 */ /* 0x000ea20000300a00 */
[----:B---3--:R-:W-:Y:S01]  /*23e70*/  IMAD.MOV.U32 R14, RZ, RZ, R2 ;  /* 0x000000ffff0e7224 */ /* 0x008fe200078e0002 */
[----:B------:R-:W-:Y:S01]  /*23e80*/  MOV R15, R0 ;  /* 0x00000000000f7202 */ /* 0x000fe20000000f00 */
[----:B------:R-:W-:Y:S01]  /*23e90*/  IMAD.MOV.U32 R2, RZ, RZ, R26 ;  /* 0x000000ffff027224 */ /* 0x000fe200078e001a */
[----:B------:R-:W-:Y:S01]  /*23ea0*/  MOV R0, R27 ;  /* 0x0000001b00007202 */ /* 0x000fe20000000f00 */
[----:B--2---:R-:W-:Y:S01]  /*23eb0*/  HMMA.16816.F32.BF16 R8, R8, R24, R4 ;  /* 0x000000180808723c */ /* 0x004fe20000041804 */
[----:B------:R-:W2:Y:S01]  /*23ec0*/  LDL.LU R6, [R1+0x2368] ;  /* 0x0023680001067983 */ /* 0x000ea20000300800 */
[----:B------:R-:W3:Y:S11]  /*23ed0*/  LDL.LU.64 R4, [R1+0x2360] ;  /* 0x0023600001047983 */ /* 0x000ef60000300a00 */
[----:B------:R-:W-:Y:S10]  /*23ee0*/  @!UPT UIADD3 URZ, URZ, URZ, URZ ;  /* 0x0000003f3f3ff290 */ /* 0x000ff4000fffe03f */
[----:B------:R-:W-:Y:S01]  /*23ef0*/  STL [R1+0x2c], R11 ;  /* 0x00002c0b01007387 */ /* 0x000fe20000100800 */
[----:B------:R-:W-:Y:S01]  /*23f00*/  IMAD.MOV.U32 R7, RZ, RZ, R8 ;  /* 0x000000ffff077224 */ /* 0x000fe200078e0008 */
[----:B------:R-:W-:Y:S01]  /*23f10*/  MOV R26, R9 ;  /* 0x00000009001a7202 */ /* 0x000fe20000000f00 */
[----:B------:R-:W-:Y:S02]  /*23f20*/  IMAD.MOV.U32 R27, RZ, RZ, R10 ;  /* 0x000000ffff1b7224 */ /* 0x000fe400078e000a */
[----:B------:R-:W0:Y:S02]  /*23f30*/  LDSM.16.MT88.4 R8, [R3+0x1f080] ;  /* 0x01f080000308783b */ /* 0x000e240000004200 */
[----:B0-----:R-:W-:Y:S01]  /*23f40*/  MOV R23, R8 ;  /* 0x0000000800177202 */ /* 0x001fe20000000f00 */
[----:B--2---:R-:W-:-:S05]  /*23f50*/  IMAD R17, R6, 0x110, RZ ;  /* 0x0000011006117824 */ /* 0x004fca00078e02ff */
[----:B---3--:R-:W-:-:S04]  /*23f60*/  LOP3.LUT R17, R17, 0x10, R5, 0x78, !PT ;  /* 0x0000001011117812 */ /* 0x008fc800078e7805 */
[----:B------:R-:W-:-:S04]  /*23f70*/  LOP3.LUT R17, R17, R4, RZ, 0xfc, !PT ;  /* 0x0000000411117212 */ /* 0x000fc800078efcff */
[----:B------:R-:W-:Y:S01]  /*23f80*/  LOP3.LUT R17, R17, 0x20, RZ, 0x3c, !PT ;  /* 0x0000002011117812 */ /* 0x000fe200078e3cff */
[----:B------:R-:W-:Y:S01]  /*23f90*/  IMAD.MOV.U32 R4, RZ, RZ, R9 ;  /* 0x000000ffff047224 */ /* 0x000fe200078e0009 */
[----:B------:R-:W-:Y:S01]  /*23fa0*/  MOV R5, R10 ;  /* 0x0000000a00057202 */ /* 0x000fe20000000f00 */
[----:B------:R-:W-:Y:S02]  /*23fb0*/  IMAD.MOV.U32 R6, RZ, RZ, R11 ;  /* 0x000000ffff067224 */ /* 0x000fe400078e000b */
[----:B------:R-:W0:Y:S04]  /*23fc0*/  LDSM.16.MT88.4 R8, [R17+0x1f000] ;  /* 0x01f000001108783b */ /* 0x000e280000004200 */
[----:B0-----:R-:W-:Y:S01]  /*23fd0*/  STL.64 [R1+0xa0], R8 ;  /* 0x0000a00801007387 */ /* 0x001fe20000100a00 */
[----:B------:R0:W-:Y:S03]  /*23fe0*/  STL.64 [R1+0xa8], R10 ;  /* 0x0000a80a01007387 */ /* 0x0001e60000100a00 */
[----:B0-----:R-:W2:Y:S01]  /*23ff0*/  LDL.LU.64 R10, [R1+0x2358] ;  /* 0x00235800010a7983 */ /* 0x001ea20000300a00 */
[----:B------:R-:W2:Y:S02]  /*24000*/  LDL.LU.64 R8, [R1+0x2350] ;  /* 0x0023500001087983 */ /* 0x000ea40000300a00 */
[-C--:B--2---:R-:W-:Y:S01]  /*24010*/  HMMA.16816.F32.BF16 R8, R8, R24.reuse, R12 ;  /* 0x000000180808723c */ /* 0x084fe2000004180c */
[----:B------:R-:W2:Y:S01]  /*24020*/  LDL.LU.64 R14, [R1+0x2348] ;  /* 0x00234800010e7983 */ /* 0x000ea20000300a00 */
[----:B------:R-:W2:Y:S11]  /*24030*/  LDL.LU.64 R12, [R1+0x2340] ;  /* 0x00234000010c7983 */ /* 0x000eb60000300a00 */
[----:B------:R-:W-:Y:S10]  /*24040*/  @!UPT UIADD3 URZ, URZ, URZ, URZ ;  /* 0x0000003f3f3ff290 */ /* 0x000ff4000fffe03f */
[----:B------:R-:W-:Y:S01]  /*24050*/  STL.64 [R1+0x70], R8 ;  /* 0x0000700801007387 */ /* 0x000fe20000100a00 */
[----:B------:R-:W-:Y:S01]  /*24060*/  STL [R1+0x78], R10 ;  /* 0x0000780a01007387 */ /* 0x000fe20000100800 */
[----:B------:R-:W-:Y:S02]  /*24070*/  MOV R3, R11 ;  /* 0x0000000b00037202 */ /* 0x000fe40000000f00 */
[----:B------:R-:W0:Y:S04]  /*24080*/  LDSM.16.MT88.4 R8, [R17+0x1f080] ;  /* 0x01f080001108783b */ /* 0x000e280000004200 */
[----:B------:R-:W-:Y:S04]  /*24090*/  STL [R1+0x2298], R3 ;  /* 0x0022980301007387 */ /* 0x000fe80000100800 */
[----:B0-----:R-:W-:Y:S01]  /*240a0*/  STL.64 [R1+0x90], R8 ;  /* 0x0000900801007387 */ /* 0x001fe20000100a00 */
[----:B------:R-:W-:Y:S02]  /*240b0*/  STL.64 [R1+0x98], R10 ;  /* 0x0000980a01007387 */ /* 0x000fe40000100a00 */
[----:B------:R-:W0:Y:S02]  /*240c0*/  LDSM.16.MT88.4 R8, [R18+0x1f000] ;  /* 0x01f000001208783b */ /* 0x000e240000004200 */
[----:B0-----:R-:W-:Y:S02]  /*240d0*/  STL.64 [R1+0xc0], R8 ;  /* 0x0000c00801007387 */ /* 0x001fe40000100a00 */
[----:B------:R0:W-:Y:S02]  /*240e0*/  STL.64 [R1+0xc8], R10 ;  /* 0x0000c80a01007387 */ /* 0x0001e40000100a00 */
[----:B0-----:R-:W2:Y:S01]  /*240f0*/  LDL.LU.64 R10, [R1+0x2338] ;  /* 0x00233800010a7983 */ /* 0x001ea20000300a00 */
[----:B------:R-:W2:Y:S02]  /*24100*/  LDL.LU.64 R8, [R1+0x2330] ;  /* 0x0023300001087983 */ /* 0x000ea40000300a00 */
[-C--:B--2---:R-:W-:Y:S01]  /*24110*/  HMMA.16816.F32.BF16 R8, R8, R24.reuse, R12 ;  /* 0x000000180808723c */ /* 0x084fe2000004180c */
[----:B------:R-:W2:Y:S01]  /*24120*/  LDL.LU.64 R14, [R1+0x2328] ;  /* 0x00232800010e7983 */ /* 0x000ea20000300a00 */
[----:B------:R-:W2:Y:S11]  /*24130*/  LDL.LU.64 R12, [R1+0x2320] ;  /* 0x00232000010c7983 */ /* 0x000eb60000300a00 */
[----:B------:R-:W-:Y:S10]  /*24140*/  @!UPT UIADD3 URZ, URZ, URZ, URZ ;  /* 0x0000003f3f3ff290 */ /* 0x000ff4000fffe03f */
[----:B------:R-:W-:Y:S01]  /*24150*/  STL.64 [R1+0x40], R8 ;  /* 0x0000400801007387 */ /* 0x000fe20000100a00 */
[----:B------:R-:W-:Y:S02]  /*24160*/  STL.64 [R1+0x48], R10 ;  /* 0x0000480a01007387 */ /* 0x000fe40000100a00 */
[----:B------:R-:W0:Y:S02]  /*24170*/  LDSM.16.MT88.4 R8, [R18+0x1f080] ;  /* 0x01f080001208783b */ /* 0x000e240000004200 */
[----:B0-----:R-:W-:Y:S02]  /*24180*/  STL.64 [R1+0xb0], R8 ;  /* 0x0000b00801007387 */ /* 0x001fe40000100a00 */
[----:B------:R-:W-:Y:S02]  /*24190*/  STL [R1+0xb8], R10 ;  /* 0x0000b80a01007387 */ /* 0x000fe40000100800 */
[----:B------:R-:W-:Y:S02]  /*241a0*/  IMAD.MOV.U32 R3, RZ, RZ, R11 ;  /* 0x000000ffff037224 */ /* 0x000fe400078e000b */
[----:B------:R-:W0:Y:S04]  /*241b0*/  LDSM.16.MT88.4 R8, [R19+0x1f000] ;  /* 0x01f000001308783b */ /* 0x000e280000004200 */
[----:B------:R-:W-:Y:S01]  /*241c0*/  STL [R1+0x229c], R3 ;  /* 0x00229c0301007387 */ /* 0x000fe20000100800 */
[----:B------:R-:W1:Y:S04]  /*241d0*/  LDSM.16.MT88.4 R16, [R19+0x1f080] ;  /* 0x01f080001310783b */ /* 0x000e680000004200 */
[----:B------:R-:W-:Y:S06]  /*241e0*/  BAR.SYNC.DEFER_BLOCKING 0x0 ;  /* 0x0000000000007b1d */ /* 0x000fec0000010000 */
        /* <DEDUP_REMOVED lines=8> */
[----:B------:R-:W-:Y:S01]  /*24270*/  STL [R1+0x60], R8 ;  /* 0x0000600801007387 */ /* 0x000fe20000100800 */
[----:B------:R0:W-:Y:S01]  /*24280*/  STL.64 [R1+0x68], R10 ;  /* 0x0000680a01007387 */ /* 0x0001e20000100a00 */
[----:B------:R-:W-:Y:S02]  /*24290*/  MOV R3, R9 ;  /* 0x0000000900037202 */ /* 0x000fe40000000f00 */
[----:B0-----:R-:W3:Y:S01]  /*242a0*/  LDL.LU.64 R10, [R1+0x22f8] ;  /* 0x0022f800010a7983 */ /* 0x001ee20000300a00 */
[----:B------:R-:W3:Y:S02]  /*242b0*/  LDL.LU.64 R8, [R1+0x22f0] ;  /* 0x0022f00001087983 */ /* 0x000ee40000300a00 */
[----:B-1----:R-:W-:Y:S02]  /*242c0*/  STL.64 [R1+0xd0], R16 ;  /* 0x0000d01001007387 */ /* 0x002fe40000100a00 */
[----:B------:R0:W-:Y:S02]  /*242d0*/  STL.64 [R1+0xd8], R18 ;  /* 0x0000d81201007387 */ /* 0x0001e40000100a00 */
[----:B0-----:R-:W3:Y:S01]  /*242e0*/  LDL.LU.64 R18, [R1+0x22e8] ;  /* 0x0022e80001127983 */ /* 0x001ee20000300a00 */
[----:B------:R-:W3:Y:S02]  /*242f0*/  LDL.LU.64 R16, [R1+0x22e0] ;  /* 0x0022e00001107983 */ /* 0x000ee40000300a00 */
[-C--:B---3--:R-:W-:Y:S01]  /*24300*/  HMMA.16816.F32.BF16 R8, R8, R24.reuse, R16 ;  /* 0x000000180808723c */ /* 0x088fe20000041810 */
[----:B------:R-:W2:Y:S01]  /*24310*/  LDL.LU.64 R18, [R1+0x22d8] ;  /* 0x0022d80001127983 */ /* 0x000ea20000300a00 */
[----:B------:R-:W2:Y:S11]  /*24320*/  LDL.LU.64 R16, [R1+0x22d0] ;  /* 0x0022d00001107983 */ /* 0x000eb60000300a00 */
[----:B------:R-:W-:Y:S10]  /*24330*/  @!UPT UIADD3 URZ, URZ, URZ, URZ ;  /* 0x0000003f3f3ff290 */ /* 0x000ff4000fffe03f */
[----:B------:R-:W-:Y:S01]  /*24340*/  STL.64 [R1+0x2270], R10 ;  /* 0x0022700a01007387 */ /* 0x000fe20000100a00 */
[----:B------:R0:W-:Y:S02]  /*24350*/  STL.64 [R1+0x2268], R8 ;  /* 0x0022680801007387 */ /* 0x0001e40000100a00 */
[----:B0-----:R-:W-:Y:S01]  /*24360*/  IMAD.MOV.U32 R8, RZ, RZ, R23 ;  /* 0x000000ffff087224 */ /* 0x001fe200078e0017 */
[----:B------:R-:W-:Y:S01]  /*24370*/  MOV R9, R4 ;  /* 0x0000000400097202 */ /* 0x000fe20000000f00 */
[----:B------:R-:W3:Y:S01]  /*24380*/  LDL.LU R23, [R1+0x22cc] ;  /* 0x0022cc0001177983 */ /* 0x000ee20000300800 */
[----:B------:R-:W4:Y:S02]  /*24390*/  LDL.LU R4, [R1+0x22c8] ;  /* 0x0022c80001047983 */ /* 0x000f240000300800 */
[----:B------:R-:W-:Y:S01]  /*243a0*/  IMAD.MOV.U32 R10, RZ, RZ, R5 ;  /* 0x000000ffff0a7224 */ /* 0x000fe200078e0005 */
[----:B------:R-:W-:Y:S01]  /*243b0*/  MOV R11, R6 ;  /* 0x00000006000b7202 */ /* 0x000fe20000000f00 */
[----:B------:R-:W4:Y:S01]  /*243c0*/  LDL.LU R5, [R1+0x22c4] ;  /* 0x0022c40001057983 */ /* 0x000f220000300800 */
[----:B------:R-:W4:Y:S01]  /*243d0*/  LDL.LU R6, [R1+0x22c0] ;  /* 0x0022c00001067983 */ /* 0x000f220000300800 */
[-C--:B--2---:R-:W-:Y:S02]  /*243e0*/  HMMA.16816.F32.BF16 R12, R12, R24.reuse, R16 ;  /* 0x000000180c0c723c */ /* 0x084fe40000041810 */
[----:B------:R-:W3:Y:S01]  /*243f0*/  LDL.LU.64 R18, [R1+0x22b8] ;  /* 0x0022b80001127983 */ /* 0x000ee20000300a00 */
[----:B------:R-:W3:Y:S11]  /*24400*/  LDL.LU.64 R16, [R1+0x22b0] ;  /* 0x0022b00001107983 */ /* 0x000ef60000300a00 */
[----:B------:R-:W-:Y:S09]  /*24410*/  @!UPT UIADD3 URZ, URZ, URZ, URZ ;  /* 0x0000003f3f3ff290 */ /* 0x000ff2000fffe03f */
[----:B------:R0:W-:Y:S01]  /*24420*/  STL.64 [R1+0x50], R12 ;  /* 0x0000500c01007387 */ /* 0x0001e20000100a00 */
[----:B------:R1:W-:Y:S02]  /*24430*/  STL.64 [R1+0x58], R14 ;  /* 0x0000580e01007387 */ /* 0x0003e40000100a00 */
[----:B0-----:R-:W-:Y:S01]  /*24440*/  IMAD.MOV.U32 R12, RZ, RZ, R7 ;  /* 0x000000ffff0c7224 */ /* 0x001fe200078e0007 */
[----:B------:R-:W-:Y:S01]  /*24450*/  MOV R13, R26 ;  /* 0x0000001a000d7202 */ /* 0x000fe20000000f00 */
[----:B------:R-:W4:Y:S01]  /*24460*/  LDL.LU R7, [R1+0x22a8] ;  /* 0x0022a80001077983 */ /* 0x000f220000300800 */
[----:B------:R-:W4:Y:S02]  /*24470*/  LDL.LU R26, [R1+0x22a4] ;  /* 0x0022a400011a7983 */ /* 0x000f240000300800 */
[----:B-1----:R-:W-:Y:S02]  /*24480*/  IMAD.MOV.U32 R14, RZ, RZ, R27 ;  /* 0x000000ffff0e7224 */ /* 0x002fe400078e001b */
[----:B------:R-:W4:Y:S01]  /*24490*/  LDL.LU R27, [R1+0x22a0] ;  /* 0x0022a000011b7983 */ /* 0x000f220000300800 */
[----:B------:R-:W2:Y:S01]  /*244a0*/  LDL.LU R15, [R1+0x2c] ;  /* 0x00002c00010f7983 */ /* 0x000ea20000300800 */
[----:B---3--:R-:W-:Y:S11]  /*244b0*/  HMMA.16816.F32.BF16 R16, R20, R24, R16 ;  /* 0x000000181410723c */ /* 0x008ff60000041810 */
[----:B------:R-:W-:Y:S11]  /*244c0*/  @!UPT UIADD3 URZ, URZ, URZ, URZ ;  /* 0x0000003f3f3ff290 */ /* 0x000ff6000fffe03f */
[----:B------:R-:W-:Y:S01]  /*244d0*/  @!UPT UIADD3 URZ, URZ, URZ, URZ ;  /* 0x0000003f3f3ff290 */ /* 0x000fe2000fffe03f */
[----:B------:R0:W-:Y:S01]  /*244e0*/  STL.64 [R1+0x30], R16 ;  /* 0x0000301001007387 */ /* 0x0001e20000100a00 */
[----:B------:R-:W-:Y:S01]  /*244f0*/  MOV R25, R18 ;  /* 0x0000001200197202 */ /* 0x000fe20000000f00 */
[----:B------:R-:W-:Y:S01]  /*24500*/  IMAD.MOV.U32 R24, RZ, RZ, R19 ;  /* 0x000000ffff187224 */ /* 0x000fe200078e0013 */
[----:B------:R-:W-:Y:S01]  /*24510*/  MOV R18, R2 ;  /* 0x0000000200127202 */ /* 0x000fe20000000f00 */
[----:B------:R-:W-:Y:S01]  /*24520*/  IMAD.MOV.U32 R19, RZ, RZ, R0 ;  /* 0x000000ffff137224 */ /* 0x000fe200078e0000 */
[----:B0-----:R-:W-:Y:S01]  /*24530*/  MOV R16, R29 ;  /* 0x0000001d00107202 */ /* 0x001fe20000000f00 */
[----:B------:R-:W-:-:S07]  /*24540*/  IMAD.MOV.U32 R17, RZ, RZ, R28 ;  /* 0x000000ffff117224 */ /* 0x000fce00078e001c */
[-C--:B----4-:R-:W-:Y:S11]  /*24550*/  HMMA.16816.F32.BF16 R4, R16, R26.reuse, R4 ;  /* 0x0000001a1004723c */ /* 0x090ff60000041804 */
[----:B------:R-:W-:Y:S11]  /*24560*/  @!UPT UIADD3 URZ, URZ, URZ, URZ ;  /* 0x0000003f3f3ff290 */ /* 0x000ff6000fffe03f */
[----:B------:R-:W-:Y:S01]  /*24570*/  @!UPT UIADD3 URZ, URZ, URZ, URZ ;  /* 0x0000003f3f3ff290 */ /* 0x000fe2000fffe03f */
[----:B------:R-:W-:Y:S01]  /*24580*/  STL.64 [R1+0x10], R4 ;  /* 0x0000100401007387 */ /* 0x000fe20000100a00 */
[----:B------:R-:W-:Y:S02]  /*24590*/  STL.64 [R1+0x18], R6 ;  /* 0x0000180601007387 */ /* 0x000fe40000100a00 */
[----:B------:R-:W3:Y:S02]  /*245a0*/  LDL.LU R16, [R1+0x90] ;  /* 0x0000900001107983 */ /* 0x000ee40000300800 */
[----:B------:R-:W3:Y:S01]  /*245b0*/  LDL.LU R17, [R1+0x94] ;  /* 0x0000940001117983 */ /* 0x000ee20000300800 */
[----:B------:R-:W4:Y:S01]  /*245c0*/  LDL.LU R18, [R1+0x98] ;  /* 0x0000980001127983 */ /* 0x000f220000300800 */
[----:B------:R-:W4:Y:S01]  /*245d0*/  LDL.LU R19, [R1+0x9c] ;  /* 0x00009c0001137983 */ /* 0x000f220000300800 */
[----:B------:R-:W-:Y:S01]  /*245e0*/  MOV R2, R4 ;  /* 0x0000000400027202 */ /* 0x000fe20000000f00 */
[----:B------:R-:W-:Y:S01]  /*245f0*/  IMAD.MOV.U32 R0, RZ, RZ, R5 ;  /* 0x000000ffff007224 */ /* 0x000fe200078e0005 */
[----:B------:R-:W-:Y:S01]  /*24600*/  MOV R29, R6 ;  /* 0x00000006001d7202 */ /* 0x000fe20000000f00 */
[----:B------:R-:W-:Y:S01]  /*24610*/  IMAD.MOV.U32 R28, RZ, RZ, R7 ;  /* 0x000000ffff1c7224 */ /* 0x000fe200078e0007 */
[----:B----4-:R-:W-:Y:S01]  /*24620*/  STL.64 [R1+0x2290], R18 ;  /* 0x0022901201007387 */ /* 0x010fe20000100a00 */
[----:B---3--:R0:W-:Y:S03]  /*24630*/  STL.64 [R1+0x2288], R16 ;  /* 0x0022881001007387 */ /* 0x0081e60000100a00 */
[----:B0-----:R-:W3:Y:S01]  /*24640*/  LDL.LU R16, [R1+0xa0] ;  /* 0x0000a00001107983 */ /* 0x001ee20000300800 */
[----:B------:R-:W3:Y:S02]  /*24650*/  LDL.LU R17, [R1+0xa4] ;  /* 0x0000a40001117983 */ /* 0x000ee40000300800 */
[----:B------:R-:W3:Y:S02]  /*24660*/  LDL.LU R18, [R1+0xa8] ;  /* 0x0000a80001127983 */ /* 0x000ee40000300800 */
[----:B------:R-:W3:Y:S01]  /*24670*/  LDL.LU R19, [R1+0xac] ;  /* 0x0000ac0001137983 */ /* 0x000ee20000300800 */
[----:B------:R-:W4:Y:S01]  /*24680*/  LDL.LU R4, [R1+0xc0] ;  /* 0x0000c00001047983 */ /* 0x000f220000300800 */
[----:B------:R-:W4:Y:S02]  /*24690*/  LDL.LU R5, [R1+0xc4] ;  /* 0x0000c40001057983 */ /* 0x000f240000300800 */
[----:B------:R-:W5:Y:S02]  /*246a0*/  LDL.LU R6, [R1+0xc8] ;  /* 0x0000c80001067983 */ /* 0x000f640000300800 */
[----:B------:R-:W5:Y:S01]  /*246b0*/  LDL.LU R7, [R1+0xcc] ;  /* 0x0000cc0001077983 */ /* 0x000f620000300800 */
[----:B--2---:R-:W-:Y:S07]  /*246c0*/  HMMA.16816.F32.BF16 R20, R8, R26, R12 ;  /* 0x0000001a0814723c */ /* 0x004fee000004180c */
[----:B------:R-:W-:Y:S01]  /*246d0*/  MOV R9, R3 ;  /* 0x0000000300097202 */ /* 0x000fe20000000f00 */
[----:B-----5:R-:W-:Y:S01]  /*246e0*/  STL.64 [R1+0x2280], R6 ;  /* 0x0022800601007387 */ /* 0x020fe20000100a00 */
[----:B----4-:R0:W-:Y:S03]  /*246f0*/  STL.64 [R1+0x2278], R4 ;  /* 0x0022780401007387 */ /* 0x0101e60000100a00 */
[----:B0-----:R-:W2:Y:S01]  /*24700*/  LDL.LU R4, [R1+0x40] ;  /* 0x0000400001047983 */ /* 0x001ea20000300800 */
[----:B------:R-:W2:Y:S02]  /*24710*/  LDL.LU R5, [R1+0x44] ;  /* 0x0000440001057983 */ /* 0x000ea40000300800 */
[----:B------:R-:W2:Y:S02]  /*24720*/  LDL.LU R6, [R1+0x48] ;  /* 0x0000480001067983 */ /* 0x000ea40000300800 */
[----:B------:R-:W2:Y:S01]  /*24730*/  LDL.LU R7, [R1+0x4c] ;  /* 0x00004c0001077983 */ /* 0x000ea20000300800 */
[----:B------:R-:W4:Y:S01]  /*24740*/  LDL.LU R8, [R1+0x60] ;  /* 0x0000600001087983 */ /* 0x000f220000300800 */
[----:B------:R-:W5:Y:S02]  /*24750*/  LDL.LU R3, [R1+0x229c] ;  /* 0x00229c0001037983 */ /* 0x000f640000300800 */
[----:B------:R-:W4:Y:S02]  /*24760*/  LDL.LU R10, [R1+0x68] ;  /* 0x00006800010a7983 */ /* 0x000f240000300800 */
[----:B------:R-:W4:Y:S01]  /*24770*/  LDL.LU R11, [R1+0x6c] ;  /* 0x00006c00010b7983 */ /* 0x000f220000300800 */
[----:B------:R-:W2:Y:S01]  /*24780*/  LDL.LU R12, [R1+0xb0] ;  /* 0x0000b000010c7983 */ /* 0x000ea20000300800 */
[----:B------:R-:W2:Y:S02]  /*24790*/  LDL.LU R13, [R1+0xb4] ;  /* 0x0000b400010d7983 */ /* 0x000ea40000300800 */
[----:B------:R-:W2:Y:S02]  /*247a0*/  LDL.LU R14, [R1+0xb8] ;  /* 0x0000b800010e7983 */ /* 0x000ea40000300800 */
[----:B-----5:R-:W-:-:S02]  /*247b0*/  IMAD.MOV.U32 R15, RZ, RZ, R3 ;  /* 0x000000ffff0f7224 */ /* 0x020fc400078e0003 */
[----:B------:R-:W5:Y:S01]  /*247c0*/  LDL.LU R3, [R1+0x2298] ;  /* 0x0022980001037983 */ /* 0x000f620000300800 */
[----:B------:R0:W-:Y:S02]  /*247d0*/  STL [R1+0x2230], R20 ;  /* 0x0022301401007387 */ /* 0x0001e40000100800 */
[----:B------:R1:W-:Y:S02]  /*247e0*/  STL [R1+0x222c], R21 ;  /* 0x00222c1501007387 */ /* 0x0003e40000100800 */
[----:B------:R2:W-:Y:S01]  /*247f0*/  STL [R1+0x2228], R22 ;  /* 0x0022281601007387 */ /* 0x0005e20000100800 */
[----:B------:R5:W-:Y:S04]  /*24800*/  STL [R1+0x2224], R23 ;  /* 0x0022241701007387 */ /* 0x000be80000100800 */
[----:B0-----:R-:W3:Y:S01]  /*24810*/  LDL.LU R20, [R1+0x70] ;  /* 0x0000700001147983 */ /* 0x001ee20000300800 */
[----:B-1----:R-:W3:Y:S02]  /*24820*/  LDL.LU R21, [R1+0x74] ;  /* 0x0000740001157983 */ /* 0x002ee40000300800 */
[----:B--2---:R-:W3:Y:S01]  /*24830*/  LDL.LU R22, [R1+0x78] ;  /* 0x0000780001167983 */ /* 0x004ee20000300800 */
[----:B-----5:R-:W-:-:S07]  /*24840*/  MOV R23, R3 ;  /* 0x0000000300177202 */ /* 0x020fce0000000f00 */
[----:B---3--:R-:W-:Y:S11]  /*24850*/  HMMA.16816.F32.BF16 R16, R16, R26, R20 ;  /* 0x0000001a1010723c */ /* 0x008ff60000041814 */
[----:B------:R-:W-:Y:S11]  /*24860*/  @!UPT UIADD3 URZ, URZ, URZ, URZ ;  /* 0x0000003f3f3ff290 */ /* 0x000ff6000fffe03f */
[----:B------:R-:W-:Y:S01]  /*24870*/  @!UPT UIADD3 URZ, URZ, URZ, URZ ;  /* 0x0000003f3f3ff290 */ /* 0x000fe2000fffe03f */
[----:B------:R-:W-:Y:S01]  /*24880*/  STL.64 [R1], R16 ;  /* 0x0000001001007387 */ /* 0x000fe20000100a00 */
[----:B------:R-:W-:Y:S02]  /*24890*/  IMAD.MOV.U32 R22, RZ, RZ, R16 ;  /* 0x000000ffff167224 */ /* 0x000fe400078e0010 */
[----:B------:R-:W-:Y:S01]  /*248a0*/  IMAD.MOV.U32 R23, RZ, RZ, R18 ;  /* 0x000000ffff177224 */ /* 0x000fe200078e0012 */
[----:B------:R-:W-:Y:S01]  /*248b0*/  MOV R21, R17 ;  /* 0x0000001100157202 */ /* 0x000fe20000000f00 */
[----:B------:R0:W-:Y:S01]  /*248c0*/  STL.64 [R1+0x8], R18 ;  /* 0x0000081201007387 */ /* 0x0001e20000100a00 */
[----:B------:R-:W-:-:S03]  /*248d0*/  MOV R3, R19 ;  /* 0x0000001300037202 */ /* 0x000fc60000000f00 */
[----:B0-----:R-:W2:Y:S01]  /*248e0*/  LDL.LU.64 R18, [R1+0x2290] ;  /* 0x0022900001127983 */ /* 0x001ea20000300a00 */
[----:B------:R-:W2:Y:S02]  /*248f0*/  LDL.LU.64 R16, [R1+0x2288] ;  /* 0x0022880001107983 */ /* 0x000ea40000300a00 */
[----:B------:R-:W-:Y:S02]  /*24900*/  STL.64 [R1+0x2240], R22 ;  /* 0x0022401601007387 */ /* 0x000fe40000100a00 */
[----:B------:R0:W-:Y:S01]  /*24910*/  STL [R1+0x2238], R21 ;  /* 0x0022381501007387 */ /* 0x0001e20000100800 */
[----:B------:R-:W3:Y:S04]  /*24920*/  LDL.LU R20, [R1+0xd0] ;  /* 0x0000d00001147983 */ /* 0x000ee80000300800 */
[----:B0-----:R-:W3:Y:S01]  /*24930*/  LDL.LU R21, [R1+0xd4] ;  /* 0x0000d40001157983 */ /* 0x001ee20000300800 */
[----:B------:R-:W5:Y:S02]  /*24940*/  LDL.LU R22, [R1+0xd8] ;  /* 0x0000d80001167983 */ /* 0x000f640000300800 */
[----:B------:R-:W5:Y:S01]  /*24950*/  LDL.LU R23, [R1+0xdc] ;  /* 0x0000dc0001177983 */ /* 0x000f620000300800 */
[-C--:B--2---:R-:W-:Y:S01]  /*24960*/  HMMA.16816.F32.BF16 R16, R16, R26.reuse, R4 ;  /* 0x0000001a1010723c */ /* 0x084fe20000041804 */
[----:B-----5:R-:W-:Y:S01]  /*24970*/  STL.64 [R1+0x2260], R22 ;  /* 0x0022601601007387 */ /* 0x020fe20000100a00 */
[----:B---3--:R0:W-:Y:S03]  /*24980*/  STL.64 [R1+0x2258], R20 ;  /* 0x0022581401007387 */ /* 0x0081e60000100a00 */
[----:B0-----:R-:W2:Y:S01]  /*24990*/  LDL.LU R20, [R1+0x50] ;  /* 0x0000500001147983 */ /* 0x001ea20000300800 */
[----:B------:R-:W2:Y:S02]  /*249a0*/  LDL.LU R21, [R1+0x54] ;  /* 0x0000540001157983 */ /* 0x000ea40000300800 */
[----:B------:R-:W2:Y:S02]  /*249b0*/  LDL.LU R22, [R1+0x58] ;  /* 0x0000580001167983 */ /* 0x000ea40000300800 */
[----:B------:R-:W2:Y:S01]  /*249c0*/  LDL.LU R23, [R1+0x5c] ;  /* 0x00005c0001177983 */ /* 0x000ea20000300800 */
[----:B------:R-:W4:Y:S01]  /*249d0*/  LDL.LU.64 R6, [R1+0x2280] ;  /* 0x0022800001067983 */ /* 0x000f220000300a00 */
[----:B------:R-:W4:Y:S11]  /*249e0*/  LDL.LU.64 R4, [R1+0x2278] ;  /* 0x0022780001047983 */ /* 0x000f360000300a00 */
[----:B------:R-:W-:Y:S02]  /*249f0*/  STL [R1+0x2234], R19 ;  /* 0x0022341301007387 */ /* 0x000fe40000100800 */
[----:B------:R-:W-:Y:S01]  /*24a00*/  STL [R1+0x2250], R18 ;  /* 0x0022501201007387 */ /* 0x000fe20000100800 */
[----:B------:R0:W-:Y:S04]  /*24a10*/  STL.64 [R1+0x2248], R16 ;  /* 0x0022481001007387 */ /* 0x0001e80000100a00 */
[----:B0-----:R-:W3:Y:S01]  /*24a20*/  LDL.LU R16, [R1+0x30] ;  /* 0x0000300001107983 */ /* 0x001ee20000300800 */
[----:B------:R-:W3:Y:S01]  /*24a30*/  LDL.LU R17, [R1+0x34] ;  /* 0x0000340001117983 */ /* 0x000ee20000300800 */
[-C--:B----4-:R-:W-:Y:S02]  /*24a40*/  HMMA.16816.F32.BF16 R4, R4, R26.reuse, R8 ;  /* 0x0000001a0404723c */ /* 0x090fe40000041808 */
[----:B------:R-:W4:Y:S01]  /*24a50*/  LDL.LU.64 R10, [R1+0x2270] ;  /* 0x00227000010a7983 */ /* 0x000f220000300a00 */
[----:B------:R-:W4:Y:S05]  /*24a60*/  LDL.LU.64 R8, [R1+0x2268] ;  /* 0x0022680001087983 */ /* 0x000f2a0000300a00 */
[-C--:B----4-:R-:W-:Y:S01]  /*24a70*/  HMMA.16816.F32.BF16 R12, R12, R26.reuse, R8 ;  /* 0x0000001a0c0c723c */ /* 0x090fe20000041808 */
[----:B------:R-:W2:Y:S01]  /*24a80*/  LDL.LU R8, [R1+0xe0] ;  /* 0x0000e00001087983 */ /* 0x000ea20000300800 */
[----:B------:R-:W2:Y:S02]  /*24a90*/  LDL.LU R9, [R1+0xe4] ;  /* 0x0000e40001097983 */ /* 0x000ea40000300800 */
[----:B------:R-:W2:Y:S02]  /*24aa0*/  LDL.LU R10, [R1+0xe8] ;  /* 0x0000e800010a7983 */ /* 0x000ea40000300800 */
[----:B------:R-:W2:Y:S02]  /*24ab0*/  LDL.LU R11, [R1+0xec] ;  /* 0x0000ec00010b7983 */ /* 0x000ea40000300800 */
[----:B------:R-:W-:Y:S01]  /*24ac0*/  IMAD.MOV.U32 R18, RZ, RZ, R25 ;  /* 0x000000ffff127224 */ /* 0x000fe200078e0019 */
[----:B------:R-:W-:Y:S01]  /*24ad0*/  MOV R19, R24 ;  /* 0x0000001800137202 */ /* 0x000fe20000000f00 */
[----:B--2---:R-:W-:Y:S01]  /*24ae0*/  HMMA.16816.F32.BF16 R8, R8, R26, R20 ;  /* 0x0000001a0808723c */ /* 0x004fe20000041814 */
[----:B------:R-:W3:Y:S01]  /*24af0*/  LDL.LU.64 R22, [R1+0x2260] ;  /* 0x0022600001167983 */ /* 0x000ee20000300a00 */
[----:B------:R-:W3:Y:S02]  /*24b00*/  LDL.LU.64 R20, [R1+0x2258] ;  /* 0x0022580001147983 */ /* 0x000ee40000300a00 */
[----:B------:R-:W-:-:S02]  /*24b10*/  FMUL R2, R2, c[0x0][0x188] ;  /* 0x0000620002027a20 */ /* 0x000fc40000400000 */
[----:B------:R-:W-:Y:S02]  /*24b20*/  FMUL R0, R0, c[0x0][0x188] ;  /* 0x0000620000007a20 */ /* 0x000fe40000400000 */
[----:B---3--:R-:W-:Y:S01]  /*24b30*/  HMMA.16816.F32.BF16 R24, R20, R26, R16 ;  /* 0x0000001a1418723c */ /* 0x008fe20000041810 */
[----:B------:R-:W2:Y:S01]  /*24b40*/  LDL.LU R18, [R1+0x2250] ;  /* 0x0022500001127983 */ /* 0x000ea20000300800 */
[----:B------:R-:W3:Y:S02]  /*24b50*/  LDL.LU.64 R16, [R1+0x2248] ;  /* 0x0022480001107983 */ /* 0x000ee40000300a00 */
[----:B------:R-:W4:Y:S02]  /*24b60*/  LDL.LU.64 R22, [R1+0x2240] ;  /* 0x0022400001167983 */ /* 0x000f240000300a00 */
[----:B------:R-:W5:Y:S01]  /*24b70*/  LDL.LU R21, [R1+0x2238] ;  /* 0x0022380001157983 */ /* 0x000f620000300800 */
[----:B------:R-:W-:Y:S01]  /*24b80*/  FMNMX R0, R2, R0, !PT ;  /* 0x0000000002007209 */ /* 0x000fe20007800000 */
[----:B------:R-:W-:-:S02]  /*24b90*/  FMUL R20, R29, c[0x0][0x188] ;  /* 0x000062001d147a20 */ /* 0x000fc40000400000 */
[----:B------:R-:W-:Y:S02]  /*24ba0*/  FMUL R19, R28, c[0x0][0x188] ;  /* 0x000062001c137a20 */ /* 0x000fe40000400000 */
[----:B------:R-:W-:Y:S01]  /*24bb0*/  STL [R1+0x88], R0 ;  /* 0x0000880001007387 */ /* 0x000fe20000100800 */
[----:B------:R0:W-:Y:S02]  /*24bc0*/  STL [R1+0x21b4], R4 ;  /* 0x0021b40401007387 */ /* 0x0001e40000100800 */
[----:B------:R-:W-:Y:S02]  /*24bd0*/  FMUL R28, R4, c[0x0][0x188] ;  /* 0x00006200041c7a20 */ /* 0x000fe40000400000 */
[----:B------:R1:W-:Y:S01]  /*24be0*/  STL [R1+0x21b8], R5 ;  /* 0x0021b80501007387 */ /* 0x0003e20000100800 */
[----:B------:R-:W-:Y:S01]  /*24bf0*/  STL [R1+0x21bc], R6 ;  /* 0x0021bc0601007387 */ /* 0x000fe20000100800 */
[----:B------:R-:W-:Y:S02]  /*24c00*/  FMUL R29, R3, c[0x0][0x188] ;  /* 0x00006200031d7a20 */ /* 0x000fe40000400000 */
[----:B------:R-:W-:Y:S02]  /*24c10*/  STL [R1+0x21b0], R7 ;  /* 0x0021b00701007387 */ /* 0x000fe40000100800 */
[----:B------:R-:W-:Y:S01]  /*24c20*/  FMUL R3, R5, c[0x0][0x188] ;  /* 0x0000620005037a20 */ /* 0x000fe20000400000 */
[----:B0-----:R-:W-:-:S02]  /*24c30*/  FMNMX R4, R20, R19, !PT ;  /* 0x0000001314047209 */ /* 0x001fc40007800000 */
[----:B------:R-:W2:Y:S01]  /*24c40*/  LDL.LU R19, [R1+0x2234] ;  /* 0x0022340001137983 */ /* 0x000ea20000300800 */
[----:B------:R-:W2:Y:S02]  /*24c50*/  LDL.LU R20, [R1+0x2230] ;  /* 0x0022300001147983 */ /* 0x000ea40000300800 */
[----:B----4-:R-:W-:Y:S02]  /*24c60*/  FMUL R22, R22, c[0x0][0x188] ;  /* 0x0000620016167a20 */ /* 0x010fe40000400000 */
[----:B-----5:R-:W-:Y:S02]  /*24c70*/  FMUL R21, R21, c[0x0][0x188] ;  /* 0x0000620015157a20 */ /* 0x020fe40000400000 */
[----:B------:R-:W-:-:S03]  /*24c80*/  FMUL R23, R23, c[0x0][0x188] ;  /* 0x0000620017177a20 */ /* 0x000fc60000400000 */
[----:B-1----:R-:W-:Y:S02]  /*24c90*/  FMNMX R5, R22, R21, !PT ;  /* 0x0000001516057209 */ /* 0x002fe40007800000 */
[----:B------:R-:W4:Y:S01]  /*24ca0*/  LDL.LU R21, [R1+0x222c] ;  /* 0x00222c0001157983 */ /* 0x000f220000300800 */
[----:B------:R0:W-:Y:S02]  /*24cb0*/  STL [R1+0x84], R4 ;  /* 0x0000840401007387 */ /* 0x0001e40000100800 */
[----:B------:R-:W5:Y:S01]  /*24cc0*/  LDL.LU R22, [R1+0x2228] ;  /* 0x0022280001167983 */ /* 0x000f620000300800 */
[----:B0-----:R-:W-:Y:S02]  /*24cd0*/  FMNMX R4, R23, R29, !PT ;  /* 0x0000001d17047209 */ /* 0x001fe40007800000 */
[----:B------:R-:W3:Y:S01]  /*24ce0*/  LDL.LU R23, [R1+0x2224] ;  /* 0x0022240001177983 */ /* 0x000ee20000300800 */
[----:B------:R-:W-:Y:S02]  /*24cf0*/  FMUL R2, R6, c[0x0][0x188] ;  /* 0x0000620006027a20 */ /* 0x000fe40000400000 */
[----:B------:R-:W-:Y:S01]  /*24d00*/  FMUL R0, R7, c[0x0][0x188] ;  /* 0x0000620007007a20 */ /* 0x000fe20000400000 */
[----:B------:R-:W-:Y:S01]  /*24d10*/  FMNMX R3, R28, R3, !PT ;  /* 0x000000031c037209 */ /* 0x000fe20007800000 */
[----:B------:R-:W-:Y:S01]  /*24d20*/  STL [R1+0x80], R5 ;  /* 0x0000800501007387 */ /* 0x000fe20000100800 */
[----:B------:R-:W-:Y:S02]  /*24d30*/  STL [R1+0x7c], R4 ;  /* 0x00007c0401007387 */ /* 0x000fe40000100800 */
[----:B------:R-:W-:Y:S01]  /*24d40*/  FMNMX R0, R2, R0, !PT ;  /* 0x0000000002007209 */ /* 0x000fe20007800000 */
[----:B------:R0:W-:Y:S01]  /*24d50*/  STL [R1+0x78], R3 ;  /* 0x0000780301007387 */ /* 0x0001e20000100800 */
[----:B------:R-:W-:Y:S03]  /*24d60*/  STL [R1+0x21c0], R8 ;  /* 0x0021c00801007387 */ /* 0x000fe60000100800 */
[----:B------:R-:W-:Y:S01]  /*24d70*/  STL [R1+0x70], R0 ;  /* 0x0000700001007387 */ /* 0x000fe20000100800 */
[----:B------:R-:W-:Y:S02]  /*24d80*/  STL [R1+0x21ac], R9 ;  /* 0x0021ac0901007387 */ /* 0x000fe40000100800 */
[----:B------:R-:W-:Y:S02]  /*24d90*/  STL [R1+0x21c4], R10 ;  /* 0x0021c40a01007387 */ /* 0x000fe40000100800 */
[----:B------:R-:W-:Y:S01]  /*24da0*/  STL [R1+0x21c8], R11 ;  /* 0x0021c80b01007387 */ /* 0x000fe20000100800 */
[----:B--2---:R-:W-:Y:S04]  /*24db0*/  STL [R1+0x21cc], R20 ;  /* 0x0021cc1401007387 */ /* 0x004fe80000100800 */
[----:B----4-:R-:W-:Y:S01]  /*24dc0*/  STL [R1+0x21d0], R21 ;  /* 0x0021d01501007387 */ /* 0x010fe20000100800 */
[----:B-----5:R-:W-:Y:S03]  /*24dd0*/  STL [R1+0x21d4], R22 ;  /* 0x0021d41601007387 */ /* 0x020fe60000100800 */
[----:B---3--:R1:W-:Y:S01]  /*24de0*/  STL [R1+0x21d8], R23 ;  /* 0x0021d81701007387 */ /* 0x0083e20000100800 */
[----:B------:R-:W-:Y:S02]  /*24df0*/  STL [R1+0x21dc], R16 ;  /* 0x0021dc1001007387 */ /* 0x000fe40000100800 */
[----:B0-----:R-:W-:-:S02]  /*24e00*/  FMUL R3, R23, c[0x0][0x188] ;  /* 0x0000620017037a20 */ /* 0x001fc40000400000 */
[----:B------:R-:W-:Y:S01]  /*24e10*/  STL [R1+0x21e0], R17 ;  /* 0x0021e01101007387 */ /* 0x000fe20000100800 */
[----:B-1----:R-:W2:Y:S01]  /*24e20*/  LDL.LU R23, [R1+0x88] ;  /* 0x0000880001177983 */ /* 0x002ea20000300800 */
[----:B------:R-:W-:Y:S02]  /*24e30*/  FMUL R28, R22, c[0x0][0x188] ;  /* 0x00006200161c7a20 */ /* 0x000fe40000400000 */
[----:B------:R-:W3:Y:S02]  /*24e40*/  LDL.LU R22, [R1+0x84] ;  /* 0x0000840001167983 */ /* 0x000ee40000300800 */
[----:B------:R-:W-:Y:S02]  /*24e50*/  FMUL R7, R8, c[0x0][0x188] ;  /* 0x0000620008077a20 */ /* 0x000fe40000400000 */
[----:B------:R-:W-:Y:S02]  /*24e60*/  FMUL R8, R9, c[0x0][0x188] ;  /* 0x0000620009087a20 */ /* 0x000fe40000400000 */
[----:B------:R-:W-:-:S02]  /*24e70*/  FMUL R5, R10, c[0x0][0x188] ;  /* 0x000062000a057a20 */ /* 0x000fc40000400000 */
[----:B------:R-:W-:Y:S02]  /*24e80*/  FMUL R6, R11, c[0x0][0x188] ;  /* 0x000062000b067a20 */ /* 0x000fe40000400000 */
[----:B------:R-:W-:Y:S02]  /*24e90*/  FMUL R2, R16, c[0x0][0x188] ;  /* 0x0000620010027a20 */ /* 0x000fe40000400000 */
[----:B------:R-:W-:Y:S02]  /*24ea0*/  FMUL R0, R17, c[0x0][0x188] ;  /* 0x0000620011007a20 */ /* 0x000fe40000400000 */
[----:B------:R-:W-:Y:S01]  /*24eb0*/  FMUL R29, R21, c[0x0][0x188] ;  /* 0x00006200151d7a20 */ /* 0x000fe20000400000 */
[----:B------:R-:W-:Y:S01]  /*24ec0*/  FMNMX R9, R7, R8, !PT ;  /* 0x0000000807097209 */ /* 0x000fe20007800000 */
[----:B------:R-:W-:Y:S01]  /*24ed0*/  FMUL R4, R20, c[0x0][0x188] ;  /* 0x0000620014047a20 */ /* 0x000fe20000400000 */
[----:B------:R-:W-:Y:S01]  /*24ee0*/  FMNMX R8, R5, R6, !PT ;  /* 0x0000000605087209 */ /* 0x000fe20007800000 */
[----:B------:R-:W4:Y:S01]  /*24ef0*/  LDL.LU R21, [R1+0x80] ;  /* 0x0000800001157983 */ /* 0x000f220000300800 */
[----:B------:R-:W5:Y:S01]  /*24f00*/  LDL.LU R20, [R1+0x7c] ;  /* 0x00007c0001147983 */ /* 0x000f620000300800 */
[----:B------:R-:W-:Y:S01]  /*24f10*/  FMNMX R5, R2, R0, !PT ;  /* 0x0000000002057209 */ /* 0x000fe20007800000 */
[----:B------:R-:W4:Y:S02]  /*24f20*/  LDL.LU R11, [R1+0x78] ;  /* 0x00007800010b7983 */ /* 0x000f240000300800 */
[----:B------:R-:W-:-:S02]  /*24f30*/  FMUL R2, R14, c[0x0][0x188] ;  /* 0x000062000e027a20 */ /* 0x000fc40000400000 */
[----:B------:R-:W-:Y:S01]  /*24f40*/  FMUL R0, R15, c[0x0][0x188] ;  /* 0x000062000f007a20 */ /* 0x000fe20000400000 */
[----:B------:R-:W4:Y:S01]  /*24f50*/  LDL.LU R10, [R1+0x70] ;  /* 0x00007000010a7983 */ /* 0x000f220000300800 */
[----:B------:R-:W-:Y:S01]  /*24f60*/  STL [R1+0x21e4], R18 ;  /* 0x0021e41201007387 */ /* 0x000fe20000100800 */
[----:B------:R-:W-:Y:S01]  /*24f70*/  FMNMX R6, R28, R3, !PT ;  /* 0x000000031c067209 */ /* 0x000fe20007800000 */
[----:B------:R-:W-:Y:S02]  /*24f80*/  STL [R1+0x21e8], R19 ;  /* 0x0021e81301007387 */ /* 0x000fe40000100800 */
[----:B------:R-:W-:Y:S01]  /*24f90*/  FMUL R28, R12, c[0x0][0x188] ;  /* 0x000062000c1c7a20 */ /* 0x000fe20000400000 */
[----:B------:R0:W-:Y:S02]  /*24fa0*/  STL [R1+0x21ec], R12 ;  /* 0x0021ec0c01007387 */ /* 0x0001e40000100800 */
[----:B0-----:R-:W-:Y:S02]  /*24fb0*/  FMNMX R12, R2, R0, !PT ;  /* 0x00000000020c7209 */ /* 0x001fe40007800000 */
[----:B------:R-:W-:Y:S01]  /*24fc0*/  STL [R1+0x21f0], R13 ;  /* 0x0021f00d01007387 */ /* 0x000fe20000100800 */
[----:B------:R-:W-:Y:S02]  /*24fd0*/  STL [R1+0x21f4], R14 ;  /* 0x0021f40e01007387 */ /* 0x000fe40000100800 */
[----:B------:R-:W-:Y:S02]  /*24fe0*/  STL [R1+0x21f8], R15 ;  /* 0x0021f80f01007387 */ /* 0x000fe40000100800 */
[----:B------:R-:W-:Y:S01]  /*24ff0*/  STL [R1+0x21fc], R24 ;  /* 0x0021fc1801007387 */ /* 0x000fe20000100800 */
[----:B------:R-:W-:Y:S01]  /*25000*/  STL [R1+0x2200], R25 ;  /* 0x0022001901007387 */ /* 0x000fe20000100800 */
[----:B------:R-:W-:Y:S02]  /*25010*/  STL [R1+0x2204], R26 ;  /* 0x0022041a01007387 */ /* 0x000fe40000100800 */
[----:B------:R-:W-:Y:S01]  /*25020*/  STL [R1+0x2208], R27 ;  /* 0x0022081b01007387 */ /* 0x000fe20000100800 */
[----:B--2---:R-:W0:Y:S04]  /*25030*/  SHFL.BFLY PT, R2, R23, 0x2, 0x1f ;  /* 0x0c401f0017027f89 */ /* 0x004e2800000e0000 */
[----:B---3--:R-:W-:Y:S04]  /*25040*/  STL [R1+0x2220], R22 ;  /* 0x0022201601007387 */ /* 0x008fe80000100800 */
[----:B------:R1:W2:Y:S04]  /*25050*/  SHFL.BFLY PT, R0, R22, 0x2, 0x1f ;  /* 0x0c401f0016007f89 */ /* 0x0002a800000e0000 */
[----:B0-----:R-:W-:Y:S01]  /*25060*/  STL [R1+0x48], R2 ;  /* 0x0000480201007387 */ /* 0x001fe20000100800 */
[----:B-1----:R-:W3:Y:S02]  /*25070*/  LDL.LU R22, [R1+0x48] ;  /* 0x0000480001167983 */ /* 0x002ee40000300800 */
[----:B--2---:R-:W-:Y:S02]  /*25080*/  STL [R1+0x44], R0 ;  /* 0x0000440001007387 */ /* 0x004fe40000100800 */
[----:B----4-:R-:W0:Y:S04]  /*25090*/  SHFL.BFLY PT, R0, R21, 0x2, 0x1f ;  /* 0x0c401f0015007f89 */ /* 0x010e2800000e0000 */
[----:B------:R1:W-:Y:S01]  /*250a0*/  STL [R1+0x221c], R21 ;  /* 0x00221c1501007387 */ /* 0x0003e20000100800 */
[----:B------:R-:W-:-:S02]  /*250b0*/  FMUL R17, R27, c[0x0][0x188] ;  /* 0x000062001b117a20 */ /* 0x000fc40000400000 */
[----:B-----5:R-:W-:Y:S01]  /*250c0*/  SHFL.BFLY PT, R27, R20, 0x2, 0x1f ;  /* 0x0c401f00141b7f89 */ /* 0x020fe200000e0000 */
[----:B-1----:R-:W2:Y:S04]  /*250d0*/  LDL.LU R21, [R1+0x44] ;  /* 0x0000440001157983 */ /* 0x002ea80000300800 */
[----:B0-----:R-:W-:Y:S01]  /*250e0*/  STL [R1+0x40], R0 ;  /* 0x0000400001007387 */ /* 0x001fe20000100800 */
[----:B------:R0:W-:Y:S03]  /*250f0*/  STL [R1+0x2218], R20 ;  /* 0x0022181401007387 */ /* 0x0001e60000100800 */
[----:B0-----:R-:W4:Y:S01]  /*25100*/  LDL.LU R20, [R1+0x40] ;  /* 0x0000400001147983 */ /* 0x001f220000300800 */
[----:B---3--:R-:W-:-:S03]  /*25110*/  FMNMX R23, R23, R22, !PT ;  /* 0x0000001617177209 */ /* 0x008fc60007800000 */
[----:B------:R-:W2:Y:S02]  /*25120*/  LDL.LU R22, [R1+0x2220] ;  /* 0x0022200001167983 */ /* 0x000ea40000300800 */
[----:B--2---:R-:W-:Y:S02]  /*25130*/  FMNMX R22, R22, R21, !PT ;  /* 0x0000001516167209 */ /* 0x004fe40007800000 */
[----:B------:R-:W4:Y:S01]  /*25140*/  LDL.LU R21, [R1+0x221c] ;  /* 0x00221c0001157983 */ /* 0x000f220000300800 */
[----:B------:R-:W-:Y:S01]  /*25150*/  FMNMX R4, R4, R29, !PT ;  /* 0x0000001d04047209 */ /* 0x000fe20007800000 */
[----:B------:R-:W-:Y:S02]  /*25160*/  FMUL R16, R18, c[0x0][0x188] ;  /* 0x0000620012107a20 */ /* 0x000fe40000400000 */
[----:B------:R-:W-:Y:S02]  /*25170*/  FMUL R29, R19, c[0x0][0x188] ;  /* 0x00006200131d7a20 */ /* 0x000fe40000400000 */
[----:B------:R-:W-:-:S03]  /*25180*/  FMUL R7, R26, c[0x0][0x188] ;  /* 0x000062001a077a20 */ /* 0x000fc60000400000 */
[----:B------:R-:W-:Y:S02]  /*25190*/  FMNMX R16, R16, R29, !PT ;  /* 0x0000001d10107209 */ /* 0x000fe40007800000 */
[----:B------:R-:W-:Y:S01]  /*251a0*/  FMNMX R7, R7, R17, !PT ;  /* 0x0000001107077209 */ /* 0x000fe20007800000 */
[----:B------:R-:W0:Y:S04]  /*251b0*/  SHFL.BFLY PT, R14, R5, 0x2, 0x1f ;  /* 0x0c401f00050e7f89 */ /* 0x000e2800000e0000 */
[----:B------:R-:W1:Y:S04]  /*251c0*/  SHFL.BFLY PT, R29, R16, 0x2, 0x1f ;  /* 0x0c401f00101d7f89 */ /* 0x000e6800000e0000 */
[----:B------:R-:W2:Y:S01]  /*251d0*/  SHFL.BFLY PT, R0, R7, 0x2, 0x1f ;  /* 0x0c401f0007007f89 */ /* 0x000ea200000e0000 */
[----:B------:R-:W-:-:S02]  /*251e0*/  FMUL R18, R24, c[0x0][0x188] ;  /* 0x0000620018127a20 */ /* 0x000fc40000400000 */
[----:B------:R-:W-:-:S05]  /*251f0*/  FMUL R19, R25, c[0x0][0x188] ;  /* 0x0000620019137a20 */ /* 0x000fca0000400000 */
[----:B------:R-:W-:Y:S02]  /*25200*/  FMNMX R15, R18, R19, !PT ;  /* 0x00000013120f7209 */ /* 0x000fe40007800000 */
[----:B------:R-:W3:Y:S04]  /*25210*/  SHFL.BFLY PT, R18, R4, 0x2, 0x1f ;  /* 0x0c401f0004127f89 */ /* 0x000ee800000e0000 */
[----:B------:R-:W5:Y:S01]  /*25220*/  SHFL.BFLY PT, R2, R15, 0x2, 0x1f ;  /* 0x0c401f000f027f89 */ /* 0x000f6200000e0000 */
[----:B0-----:R-:W-:Y:S01]  /*25230*/  FMNMX R5, R5, R14, !PT ;  /* 0x0000000e05057209 */ /* 0x001fe20007800000 */
[----:B-1----:R-:W-:Y:S01]  /*25240*/  FMNMX R14, R16, R29, !PT ;  /* 0x0000001d100e7209 */ /* 0x002fe20007800000 */
[----:B--2---:R-:W-:Y:S02]  /*25250*/  FMNMX R16, R7, R0, !PT ;  /* 0x0000000007107209 */ /* 0x004fe40007800000 */
[----:B------:R-:W0:Y:S01]  /*25260*/  SHFL.BFLY PT, R0, R22, 0x1, 0x1f ;  /* 0x0c201f0016007f89 */ /* 0x000e2200000e0000 */
[----:B----4-:R-:W-:-:S03]  /*25270*/  FMNMX R21, R21, R20, !PT ;  /* 0x0000001415157209 */ /* 0x010fc60007800000 */
[----:B------:R-:W2:Y:S01]  /*25280*/  LDL.LU R20, [R1+0x2218] ;  /* 0x0022180001147983 */ /* 0x000ea20000300800 */
[----:B---3--:R-:W-:Y:S01]  /*25290*/  FMNMX R4, R4, R18, !PT ;  /* 0x0000001204047209 */ /* 0x008fe20007800000 */
[----:B-----5:R-:W-:Y:S02]  /*252a0*/  FMNMX R18, R15, R2, !PT ;  /* 0x000000020f127209 */ /* 0x020fe40007800000 */
[----:B------:R-:W-:Y:S01]  /*252b0*/  STL [R1+0x2214], R22 ;  /* 0x0022141601007387 */ /* 0x000fe20000100800 */
[----:B------:R-:W1:Y:S04]  /*252c0*/  SHFL.BFLY PT, R2, R23, 0x1, 0x1f ;  /* 0x0c201f0017027f89 */ /* 0x000e6800000e0000 */
[----:B0-----:R-:W-:Y:S02]  /*252d0*/  STL [R1+0x3c], R0 ;  /* 0x00003c0001007387 */ /* 0x001fe40000100800 */
[----:B------:R-:W0:Y:S02]  /*252e0*/  SHFL.BFLY PT, R0, R21, 0x1, 0x1f ;  /* 0x0c201f0015007f89 */ /* 0x000e2400000e0000 */
[----:B------:R3:W-:Y:S02]  /*252f0*/  STL [R1+0x2210], R21 ;  /* 0x0022101501007387 */ /* 0x0007e40000100800 */
[----:B---3--:R-:W3:Y:S01]  /*25300*/  LDL.LU R21, [R1+0x3c] ;  /* 0x00003c0001157983 */ /* 0x008ee20000300800 */
[----:B-1----:R-:W-:-:S03]  /*25310*/  IMAD.MOV.U32 R22, RZ, RZ, R2 ;  /* 0x000000ffff167224 */ /* 0x002fc600078e0002 */
[----:B0-----:R-:W-:Y:S02]  /*25320*/  STL [R1+0x38], R0 ;  /* 0x0000380001007387 */ /* 0x001fe40000100800 */
[----:B------:R-:W-:Y:S02]  /*25330*/  FMNMX R23, R23, R22, !PT ;  /* 0x0000001617177209 */ /* 0x000fe40007800000 */
[----:B--2---:R-:W-:-:S05]  /*25340*/  FMNMX R20, R20, R27, !PT ;  /* 0x0000001b14147209 */ /* 0x004fca0007800000 */
[----:B------:R-:W-:Y:S04]  /*25350*/  SHFL.BFLY PT, R27, R20, 0x1, 0x1f ;  /* 0x0c201f00141b7f89 */ /* 0x000fe800000e0000 */
[----:B------:R0:W-:Y:S04]  /*25360*/  STL [R1+0x220c], R20 ;  /* 0x00220c1401007387 */ /* 0x0001e80000100800 */
[----:B0-----:R-:W2:Y:S01]  /*25370*/  LDL.LU R20, [R1+0x38] ;  /* 0x0000380001147983 */ /* 0x001ea20000300800 */
[----:B------:R-:W3:Y:S02]  /*25380*/  LDL.LU R22, [R1+0x2214] ;  /* 0x0022140001167983 */ /* 0x000ee40000300800 */
[----:B---3--:R-:W-:-:S02]  /*25390*/  FMNMX R22, R22, R21, !PT ;  /* 0x0000001516167209 */ /* 0x008fc40007800000 */
[----:B------:R-:W2:Y:S01]  /*253a0*/  LDL.LU R21, [R1+0x2210] ;  /* 0x0022100001157983 */ /* 0x000ea20000300800 */
[----:B------:R-:W-:-:S03]  /*253b0*/  FMUL R3, R13, c[0x0][0x188] ;  /* 0x000062000d037a20 */ /* 0x000fc60000400000 */
[----:B------:R-:W0:Y:S04]  /*253c0*/  SHFL.BFLY PT, R17, R6, 0x2, 0x1f ;  /* 0x0c401f0006117f89 */ /* 0x000e2800000e0000 */
[----:B------:R-:W1:Y:S01]  /*253d0*/  SHFL.BFLY PT, R7, R4, 0x1, 0x1f ;  /* 0x0c201f0004077f89 */ /* 0x000e6200000e0000 */
[----:B------:R-:W-:-:S03]  /*253e0*/  FMNMX R13, R28, R3, !PT ;  /* 0x000000031c0d7209 */ /* 0x000fc60007800000 */
[----:B------:R-:W3:Y:S04]  /*253f0*/  SHFL.BFLY PT, R3, R12, 0x2, 0x1f ;  /* 0x0c401f000c037f89 */ /* 0x000ee800000e0000 */
[----:B------:R-:W4:Y:S04]  /*25400*/  SHFL.BFLY PT, R28, R13, 0x2, 0x1f ;  /* 0x0c401f000d1c7f89 */ /* 0x000f2800000e0000 */
[----:B------:R-:W5:Y:S04]  /*25410*/  SHFL.BFLY PT, R26, R11, 0x2, 0x1f ;  /* 0x0c401f000b1a7f89 */ /* 0x000f6800000e0000 */
[----:B------:R-:W2:Y:S04]  /*25420*/  SHFL.BFLY PT, R25, R10, 0x2, 0x1f ;  /* 0x0c401f000a197f89 */ /* 0x000ea800000e0000 */
[----:B------:R-:W2:Y:S04]  /*25430*/  SHFL.BFLY PT, R24, R9, 0x2, 0x1f ;  /* 0x0c401f0009187f89 */ /* 0x000ea800000e0000 */
[----:B------:R-:W2:Y:S01]  /*25440*/  SHFL.BFLY PT, R19, R8, 0x2, 0x1f ;  /* 0x0c401f0008137f89 */ /* 0x000ea200000e0000 */
[----:B0-----:R-:W-:-:S02]  /*25450*/  FMNMX R6, R6, R17, !PT ;  /* 0x0000001106067209 */ /* 0x001fc40007800000 */
[----:B-1----:R-:W-:Y:S02]  /*25460*/  FMNMX R7, R4, R7, !PT ;  /* 0x0000000704077209 */ /* 0x002fe40007800000 */
[----:B------:R-:W0:Y:S04]  /*25470*/  S2R R4, SR_TID.X ;  /* 0x0000000000047919 */ /* 0x000e280000002100 */
[----:B------:R-:W1:Y:S01]  /*25480*/  SHFL.BFLY PT, R29, R6, 0x1, 0x1f ;  /* 0x0c201f00061d7f89 */ /* 0x000e6200000e0000 */
[----:B---3--:R-:W-:-:S03]  /*25490*/  FMNMX R12, R12, R3, !PT ;  /* 0x000000030c0c7209 */ /* 0x008fc60007800000 */
[----:B------:R-:W3:Y:S01]  /*254a0*/  SHFL.BFLY PT, R3, R14, 0x1, 0x1f ;  /* 0x0c201f000e037f89 */ /* 0x000ee200000e0000 */
[----:B----4-:R-:W-:Y:S02]  /*254b0*/  FMNMX R13, R13, R28, !PT ;  /* 0x0000001c0d0d7209 */ /* 0x010fe40007800000 */
[----:B--2---:R-:W-:Y:S02]  /*254c0*/  FMNMX R21, R21, R20, !PT ;  /* 0x0000001415157209 */ /* 0x004fe40007800000 */
[----:B------:R-:W2:Y:S04]  /*254d0*/  LDL.LU R20, [R1+0x220c] ;  /* 0x00220c0001147983 */ /* 0x000ea80000300800 */
[----:B------:R-:W4:Y:S04]  /*254e0*/  SHFL.BFLY PT, R28, R5, 0x1, 0x1f ;  /* 0x0c201f00051c7f89 */ /* 0x000f2800000e0000 */
[----:B------:R-:W4:Y:S01]  /*254f0*/  SHFL.BFLY PT, R2, R13, 0x1, 0x1f ;  /* 0x0c201f000d027f89 */ /* 0x000f2200000e0000 */
[----:B-----5:R-:W-:-:S02]  /*25500*/  FMNMX R11, R11, R26, !PT ;  /* 0x0000001a0b0b7209 */ /* 0x020fc40007800000 */
[----:B------:R-:W-:Y:S02]  /*25510*/  FMNMX R10, R10, R25, !PT ;  /* 0x000000190a0a7209 */ /* 0x000fe40007800000 */
[----:B------:R-:W-:Y:S02]  /*25520*/  FMNMX R9, R9, R24, !PT ;  /* 0x0000001809097209 */ /* 0x000fe40007800000 */
[----:B------:R-:W-:Y:S01]  /*25530*/  FMNMX R8, R8, R19, !PT ;  /* 0x0000001308087209 */ /* 0x000fe20007800000 */
[----:B------:R-:W5:Y:S04]  /*25540*/  SHFL.BFLY PT, R26, R11, 0x1, 0x1f ;  /* 0x0c201f000b1a7f89 */ /* 0x000f6800000e0000 */
[----:B------:R-:W5:Y:S04]  /*25550*/  SHFL.BFLY PT, R25, R10, 0x1, 0x1f ;  /* 0x0c201f000a197f89 */ /* 0x000f6800000e0000 */
[----:B------:R-:W5:Y:S04]  /*25560*/  SHFL.BFLY PT, R24, R9, 0x1, 0x1f ;  /* 0x0c201f0009187f89 */ /* 0x000f6800000e0000 */
[----:B------:R-:W5:Y:S01]  /*25570*/  SHFL.BFLY PT, R15, R8, 0x1, 0x1f ;  /* 0x0c201f00080f7f89 */ /* 0x000f6200000e0000 */
[----:B-1----:R-:W-:Y:S01]  /*25580*/  FMNMX R6, R6, R29, !PT ;  /* 0x0000001d06067209 */ /* 0x002fe20007800000 */
[----:B---3--:R-:W-:Y:S01]  /*25590*/  FMNMX R29, R14, R3, !PT ;  /* 0x000000030e1d7209 */ /* 0x008fe20007800000 */
[C---:B0-----:R-:W-:Y:S01]  /*255a0*/  LOP3.LUT R3, R4.reuse, 0x1c, RZ, 0xc0, !PT ;  /* 0x0000001c04037812 */ /* 0x041fe200078ec0ff */
[----:B------:R-:W-:Y:S01]  /*255b0*/  LOP3.LUT R4, R4, 0xff, RZ, 0xc0, !PT ;  /* 0x000000ff04047812 */ /* 0x000fe200078ec0ff */
[----:B------:R-:W0:Y:S04]  /*255c0*/  SHFL.BFLY PT, R0, R12, 0x1, 0x1f ;  /* 0x0c201f000c007f89 */ /* 0x000e2800000e0000 */
[----:B------:R-:W1:Y:S04]  /*255d0*/  SHFL.BFLY PT, R19, R18, 0x1, 0x1f ;  /* 0x0c201f0012137f89 */ /* 0x000e6800000e0000 */
[----:B------:R-:W3:Y:S01]  /*255e0*/  SHFL.BFLY PT, R17, R16, 0x1, 0x1f ;  /* 0x0c201f0010117f89 */ /* 0x000ee200000e0000 */
[----:B------:R-:W-:-:S04]  /*255f0*/  SHF.R.U32.HI R4, RZ, 0x3, R4 ;  /* 0x00000003ff047819 */ /* 0x000fc80000011604 */
[----:B------:R-:W-:Y:S02]  /*25600*/  LOP3.LUT R4, R4, 0x1c, RZ, 0xc0, !PT ;  /* 0x0000001c04047812 */ /* 0x000fe400078ec0ff */
[----:B----4-:R-:W-:Y:S01]  /*25610*/  FMNMX R5, R5, R28, !PT ;  /* 0x0000001c05057209 */ /* 0x010fe20007800000 */
[----:B------:R-:W-:Y:S01]  /*25620*/  FMNMX R28, R13, R2, !PT ;  /* 0x000000020d1c7209 */ /* 0x000fe20007800000 */
[----:B------:R-:W-:-:S05]  /*25630*/  SHF.L.U32 R2, R3, 0x3, RZ ;  /* 0x0000000303027819 */ /* 0x000fca00000006ff */
[----:B------:R-:W-:Y:S01]  /*25640*/  IMAD.IADD R4, R2, 0x1, R4 ;  /* 0x0000000102047824 */ /* 0x000fe200078e0204 */
[----:B-----5:R-:W-:Y:S02]  /*25650*/  FMNMX R11, R11, R26, !PT ;  /* 0x0000001a0b0b7209 */ /* 0x020fe40007800000 */
[----:B------:R-:W-:Y:S02]  /*25660*/  FMNMX R10, R10, R25, !PT ;  /* 0x000000190a0a7209 */ /* 0x000fe40007800000 */
[----:B------:R-:W-:Y:S01]  /*25670*/  FMNMX R9, R9, R24, !PT ;  /* 0x0000001809097209 */ /* 0x000fe20007800000 */
[----:B------:R-:W-:Y:S01]  /*25680*/  @!P1 STS [R4+0x20000], R23 ;  /* 0x0200001704009388 */ /* 0x000fe20000000800 */
[----:B------:R-:W-:Y:S01]  /*25690*/  @!P1 STS [R4+0x20100], R22 ;  /* 0x0201001604009388 */ /* 0x000fe20000000800 */
[----:B------:R-:W-:Y:S01]  /*256a0*/  FMNMX R8, R8, R15, !PT ;  /* 0x0000000f08087209 */ /* 0x000fe20007800000 */
[----:B------:R-:W-:Y:S01]  /*256b0*/  @!P1 STS [R4+0x20200], R21 ;  /* 0x0202001504009388 */ /* 0x000fe20000000800 */
[----:B0-----:R-:W-:-:S02]  /*256c0*/  FMNMX R3, R12, R0, !PT ;  /* 0x000000000c037209 */ /* 0x001fc40007800000 */
[----:B-1----:R-:W-:Y:S01]  /*256d0*/  FMNMX R2, R18, R19, !PT ;  /* 0x0000001312027209 */ /* 0x002fe20007800000 */
[----:B---3--:R-:W-:Y:S01]  /*256e0*/  FMNMX R0, R16, R17, !PT ;  /* 0x0000001110007209 */ /* 0x008fe20007800000 */
[----:B--2---:R-:W-:Y:S02]  /*256f0*/  FMNMX R20, R20, R27, !PT ;  /* 0x0000001b14147209 */ /* 0x004fe40007800000 */
[----:B------:R-:W2:Y:S04]  /*25700*/  LDL.LU R27, [R1+0x2208] ;  /* 0x00220800011b7983 */ /* 0x000ea80000300800 */
[----:B------:R-:W-:Y:S01]  /*25710*/  @!P1 STS [R4+0x20300], R20 ;  /* 0x0203001404009388 */ /* 0x000fe20000000800 */
[----:B------:R-:W-:Y:S02]  /*25720*/  @!P1 STS [R4+0x20400], R11 ;  /* 0x0204000b04009388 */ /* 0x000fe40000000800 */
[----:B------:R-:W-:Y:S02]  /*25730*/  @!P1 STS [R4+0x20500], R10 ;  /* 0x0205000a04009388 */ /* 0x000fe40000000800 */
[----:B------:R-:W-:Y:S01]  /*25740*/  @!P1 STS [R4+0x20600], R9 ;  /* 0x0206000904009388 */ /* 0x000fe20000000800 */
[----:B------:R-:W-:Y:S01]  /*25750*/  @!P1 STS [R4+0x20700], R8 ;  /* 0x0207000804009388 */ /* 0x000fe20000000800 */
[----:B------:R-:W-:Y:S02]  /*25760*/  @!P1 STS [R4+0x20800], R7 ;  /* 0x0208000704009388 */ /* 0x000fe40000000800 */
[----:B------:R-:W-:Y:S02]  /*25770*/  @!P1 STS [R4+0x20900], R6 ;  /* 0x0209000604009388 */ /* 0x000fe40000000800 */
[----:B------:R0:W-:Y:S01]  /*25780*/  @!P1 STS [R4+0x20a00], R5 ;  /* 0x020a000504009388 */ /* 0x0001e20000000800 */
[----:B------:R-:W-:Y:S01]  /*25790*/  @!P1 STS [R4+0x20b00], R29 ;  /* 0x020b001d04009388 */ /* 0x000fe20000000800 */
[----:B------:R-:W-:Y:S02]  /*257a0*/  @!P1 STS [R4+0x20c00], R28 ;  /* 0x020c001c04009388 */ /* 0x000fe40000000800 */
[----:B------:R-:W-:Y:S02]  /*257b0*/  @!P1 STS [R4+0x20d00], R3 ;  /* 0x020d000304009388 */ /* 0x000fe40000000800 */
[----:B------:R-:W-:Y:S01]  /*257c0*/  @!P1 STS [R4+0x20e00], R2 ;  /* 0x020e000204009388 */ /* 0x000fe20000000800 */
[----:B------:R-:W-:Y:S01]  /*257d0*/  @!P1 STS [R4+0x20f00], R0 ;  /* 0x020f000004009388 */ /* 0x000fe20000000800 */
[----:B------:R-:W-:Y:S06]  /*257e0*/  BAR.SYNC.DEFER_BLOCKING 0x0 ;  /* 0x0000000000007b1d */ /* 0x000fec0000010000 */
[----:B------:R-:W3:Y:S04]  /*257f0*/  LDL.LU R26, [R1+0x2204] ;  /* 0x00220400011a7983 */ /* 0x000ee80000300800 */
[----:B0-----:R-:W0:Y:S01]  /*25800*/  S2R R5, SR_TID.X ;  /* 0x0000000000057919 */ /* 0x001e220000002100 */
[----:B------:R-:W4:Y:S02]  /*25810*/  LDL.LU R25, [R1+0x2200] ;  /* 0x0022000001197983 */ /* 0x000f240000300800 */
[----:B------:R-:W5:Y:S02]  /*25820*/  LDL.LU R24, [R1+0x21fc] ;  /* 0x0021fc0001187983 */ /* 0x000f640000300800 */
[----:B------:R-:W2:Y:S01]  /*25830*/  LDL.LU R15, [R1+0x21f8] ;  /* 0x0021f800010f7983 */ /* 0x000ea20000300800 */
[----:B------:R-:W2:Y:S01]  /*25840*/  LDL.LU R14, [R1+0x21f4] ;  /* 0x0021f400010e7983 */ /* 0x000ea20000300800 */
[----:B------:R-:W2:Y:S02]  /*25850*/  LDL.LU R13, [R1+0x21f0] ;  /* 0x0021f000010d7983 */ /* 0x000ea40000300800 */
[----:B------:R-:W2:Y:S02]  /*25860*/  LDL.LU R12, [R1+0x21ec] ;  /* 0x0021ec00010c7983 */ /* 0x000ea40000300800 */
        /* <DEDUP_REMOVED lines=10> */
[----:B0-----:R-:W-:-:S05]  /*25910*/  LOP3.LUT R5, R5, 0xff, RZ, 0xc0, !PT ;  /* 0x000000ff05057812 */ /* 0x001fca00078ec0ff */
[----:B------:R-:W0:Y:S04]  /*25920*/  LDS R2, [R5.X4+0x20000] ;  /* 0x0200000005027984 */ /* 0x000e280000004800 */
[----:B------:R-:W1:Y:S04]  /*25930*/  LDS R0, [R5.X4+0x20400] ;  /* 0x0204000005007984 */ /* 0x000e680000004800 */
[----:B------:R-:W1:Y:S04]  /*25940*/  LDS R3, [R5.X4+0x20800] ;  /* 0x0208000005037984 */ /* 0x000e680000004800 */
[----:B0-----:R-:W0:Y:S04]  /*25950*/  SHFL.BFLY PT, R28, R2, 0x4, 0x1f ;  /* 0x0c801f00021c7f89 */ /* 0x001e2800000e0000 */
[----:B-1----:R-:W1:Y:S04]  /*25960*/  SHFL.BFLY PT, R29, R0, 0x4, 0x1f ;  /* 0x0c801f00001d7f89 */ /* 0x002e6800000e0000 */
[----:B------:R-:W1:Y:S01]  /*25970*/  SHFL.BFLY PT, R4, R3, 0x4, 0x1f ;  /* 0x0c801f0003047f89 */ /* 0x000e6200000e0000 */
[----:B0-----:R-:W-:Y:S01]  /*25980*/  FMNMX R28, R2, R28, !PT ;  /* 0x0000001c021c7209 */ /* 0x001fe20007800000 */
[----:B-1----:R-:W-:Y:S01]  /*25990*/  FMNMX R2, R0, R29, !PT ;  /* 0x0000001d00027209 */ /* 0x002fe20007800000 */
[----:B------:R-:W-:-:S04]  /*259a0*/  FMNMX R0, R3, R4, !PT ;  /* 0x0000000403007209 */ /* 0x000fc80007800000 */
[----:B------:R-:W0:Y:S04]  /*259b0*/  SHFL.BFLY PT, R29, R2, 0x2, 0x1f ;  /* 0x0c401f00021d7f89 */ /* 0x000e2800000e0000 */
[----:B------:R-:W1:Y:S01]  /*259c0*/  SHFL.BFLY PT, R3, R28, 0x2, 0x1f ;  /* 0x0c401f001c037f89 */ /* 0x000e6200000e0000 */
[----:B0-----:R-:W-:Y:S02]  /*259d0*/  FMNMX R2, R2, R29, !PT ;  /* 0x0000001d02027209 */ /* 0x001fe40007800000 */
[----:B-1----:R-:W-:-:S03]  /*259e0*/  FMNMX R3, R28, R3, !PT ;  /* 0x000000031c037209 */ /* 0x002fc60007800000 */
[----:B------:R-:W0:Y:S02]  /*259f0*/  SHFL.BFLY PT, R28, R2, 0x1, 0x1f ;  /* 0x0c201f00021c7f89 */ /* 0x000e2400000e0000 */
[----:B0-----:R-:W-:Y:S02]  /*25a00*/  FMNMX R2, R2, R28, !PT ;  /* 0x0000001c02027209 */ /* 0x001fe40007800000 */
[----:B------:R-:W2:Y:S01]  /*25a10*/  LDL.LU R28, [R1+0x14] ;  /* 0x00001400011c7983 */ /* 0x000ea20000300800 */
[----:B------:R-:W2:Y:S03]  /*25a20*/  LDL R10, [R1+0x190] ;  /* 0x00019000010a7983 */ /* 0x000ea60000100800 */
[----:B------:R-:W0:Y:S01]  /*25a30*/  SHFL.BFLY PT, R4, R0, 0x2, 0x1f ;  /* 0x0c401f0000047f89 */ /* 0x000e2200000e0000 */
[----:B------:R-:W3:Y:S02]  /*25a40*/  LDL.LU R7, [R1+0x1c] ;  /* 0x00001c0001077983 */ /* 0x000ee40000300800 */
[----:B------:R-:W3:Y:S01]  /*25a50*/  LDL R8, [R1+0x194] ;  /* 0x0001940001087983 */ /* 0x000ee20000100800 */
[----:B------:R-:W1:Y:S01]  /*25a60*/  SHFL.BFLY PT, R29, R3, 0x1, 0x1f ;  /* 0x0c201f00031d7f89 */ /* 0x000e6200000e0000 */
[----:B------:R-:W3:Y:S01]  /*25a70*/  LDL R6, [R1+0x198] ;  /* 0x0001980001067983 */ /* 0x000ee20000100800 */
[----:B0-----:R-:W-:-:S05]  /*25a80*/  FMNMX R0, R0, R4, !PT ;  /* 0x0000000400007209 */ /* 0x001fca0007800000 */
[----:B------:R-:W0:Y:S01]  /*25a90*/  SHFL.BFLY PT, R4, R0, 0x1, 0x1f ;  /* 0x0c201f0000047f89 */ /* 0x000e2200000e0000 */
[----:B-1----:R-:W-:Y:S02]  /*25aa0*/  FMNMX R3, R3, R29, !PT ;  /* 0x0000001d03037209 */ /* 0x002fe40007800000 */
[----:B0-----:R-:W-:Y:S02]  /*25ab0*/  FMNMX R0, R0, R4, !PT ;  /* 0x0000000400007209 */ /* 0x001fe40007800000 */
[----:B------:R-:W0:Y:S04]  /*25ac0*/  S2R R4, SR_TID.X ;  /* 0x0000000000047919 */ /* 0x000e280000002100 */
[----:B------:R-:W-:Y:S01]  /*25ad0*/  @!P0 STS [R5.X4+0x20000], R3 ;  /* 0x0200000305008388 */ /* 0x000fe20000004800 */
[----:B------:R-:W-:Y:S02]  /*25ae0*/  @!P0 STS [R5.X4+0x20400], R2 ;  /* 0x0204000205008388 */ /* 0x000fe40000004800 */
[----:B------:R-:W-:Y:S02]  /*25af0*/  @!P0 STS [R5.X4+0x20800], R0 ;  /* 0x0208000005008388 */ /* 0x000fe40000004800 */
[----:B0-----:R-:W0:Y:S04]  /*25b00*/  LDS R0, [R4.X4+0x20c00] ;  /* 0x020c000004007984 */ /* 0x001e280000004800 */
[----:B0-----:R-:W0:Y:S02]  /*25b10*/  SHFL.BFLY PT, R2, R0, 0x4, 0x1f ;  /* 0x0c801f0000027f89 */ /* 0x001e2400000e0000 */
[----:B0-----:R-:W-:-:S05]  /*25b20*/  FMNMX R0, R0, R2, !PT ;  /* 0x0000000200007209 */ /* 0x001fca0007800000 */
[----:B------:R-:W0:Y:S02]  /*25b30*/  SHFL.BFLY PT, R2, R0, 0x2, 0x1f ;  /* 0x0c401f0000027f89 */ /* 0x000e2400000e0000 */
[----:B0-----:R-:W-:-:S05]  /*25b40*/  FMNMX R0, R0, R2, !PT ;  /* 0x0000000200007209 */ /* 0x001fca0007800000 */
[----:B------:R-:W0:Y:S04]  /*25b50*/  SHFL.BFLY PT, R2, R0, 0x1, 0x1f ;  /* 0x0c201f0000027f89 */ /* 0x000e2800000e0000 */
[----:B------:R-:W1:Y:S01]  /*25b60*/  S2R R5, SR_TID.X ;  /* 0x0000000000057919 */ /* 0x000e620000002100 */
[----:B0-----:R-:W-:-:S05]  /*25b70*/  FMNMX R0, R0, R2, !PT ;  /* 0x0000000200007209 */ /* 0x001fca0007800000 */
[----:B------:R-:W-:Y:S01]  /*25b80*/  @!P0 STS [R4.X4+0x20c00], R0 ;  /* 0x020c000004008388 */ /* 0x000fe20000004800 */
[----:B------:R-:W-:Y:S01]  /*25b90*/  BAR.SYNC.DEFER_BLOCKING 0x0 ;  /* 0x0000000000007b1d */ /* 0x000fe20000010000 */
[----:B-1----:R-:W-:-:S05]  /*25ba0*/  LOP3.LUT R5, R5, 0x1c, RZ, 0xc0, !PT ;  /* 0x0000001c05057812 */ /* 0x002fca00078ec0ff */
[----:B------:R-:W2:Y:S04]  /*25bb0*/  LDS R0, [R5.X8+0x20000] ;  /* 0x0200000005007984 */ /* 0x000ea80000008800 */
[----:B------:R-:W3:Y:S04]  /*25bc0*/  LDS R2, [R5.X8+0x20100] ;  /* 0x0201000005027984 */ /* 0x000ee80000008800 */
[----:B------:R-:W0:Y:S02]  /*25bd0*/  LDS R29, [R5.X8+0x20200] ;  /* 0x02020000051d7984 */ /* 0x000e240000008800 */
[----:B------:R-:W1:Y:S01]  /*25be0*/  LDS R5, [R5.X8+0x20300] ;  /* 0x0203000005057984 */ /* 0x000e620000008800 */
[----:B--2---:R-:W-:-:S05]  /*25bf0*/  FMNMX R10, R0, R10, !PT ;  /* 0x0000000a000a7209 */ /* 0x004fca0007800000 */
[--C-:B------:R-:W-:Y:S02]  /*25c00*/  FFMA R0, R9, c[0x0][0x188], -R10.reuse ;  /* 0x0000620009007a23 */ /* 0x100fe4000000080a */
[----:B------:R-:W2:Y:S02]  /*25c10*/  S2R R9, SR_TID.X ;  /* 0x0000000000097919 */ /* 0x000ea40000002100 */
[----:B------:R-:W-:Y:S02]  /*25c20*/  FMUL R3, R0, 1.4426950216293334961 ;  /* 0x3fb8aa3b00037820 */ /* 0x000fe40000400000 */
[----:B------:R-:W-:Y:S02]  /*25c30*/  FFMA R0, R28, c[0x0][0x188], -R10 ;  /* 0x000062001c007a23 */ /* 0x000fe4000000080a */
[----:B------:R2:W0:Y:S01]  /*25c40*/  MUFU.EX2 R28, R3 ;  /* 0x00000003001c7308 */ /* 0x0004220000000800 */
[----:B------:R1:W-:Y:S01]  /*25c50*/  STL [R1+0x844], R10 ;  /* 0x0008440a01007387 */ /* 0x0003e20000100800 */
[----:B---3--:R-:W-:Y:S01]  /*25c60*/  FMNMX R8, R2, R8, !PT ;  /* 0x0000000802087209 */ /* 0x008fe20007800000 */
[----:B------:R-:W-:-:S02]  /*25c70*/  FMUL R2, R0, 1.4426950216293334961 ;  /* 0x3fb8aa3b00027820 */ /* 0x000fc40000400000 */
[----:B-1----:R-:W3:Y:S01]  /*25c80*/  LDL.LU R10, [R1+0x21c4] ;  /* 0x0021c400010a7983 */ /* 0x002ee20000300800 */
[----:B--2---:R-:W-:-:S03]  /*25c90*/  LOP3.LUT R3, R9, 0x1c, RZ, 0xc0, !PT ;  /* 0x0000001c09037812 */ /* 0x004fc600078ec0ff */
[----:B------:R-:W2:Y:S01]  /*25ca0*/  LDL R9, [R1+0x19c] ;  /* 0x00019c0001097983 */ /* 0x000ea20000100800 */
[----:B0-----:R-:W-:Y:S02]  /*25cb0*/  STL [R1+0x124], R28 ;  /* 0x0001241c01007387 */ /* 0x001fe40000100800 */
[----:B------:R-:W2:Y:S01]  /*25cc0*/  LDL.LU R0, [R1+0x18] ;  /* 0x0000180001007983 */ /* 0x000ea20000300800 */
[----:B------:R-:W0:Y:S01]  /*25cd0*/  MUFU.EX2 R2, R2 ;  /* 0x0000000200027308 */ /* 0x000e220000000800 */
[----:B------:R-:W-:Y:S01]  /*25ce0*/  STL [R1+0x840], R8 ;  /* 0x0008400801007387 */ /* 0x000fe20000100800 */
[----:B------:R-:W-:-:S03]  /*25cf0*/  FMNMX R6, R29, R6, !PT ;  /* 0x000000061d067209 */ /* 0x000fc60007800000 */
[----:B------:R-:W1:Y:S04]  /*25d00*/  LDS R28, [R3.X8+0x20400] ;  /* 0x02040000031c7984 */ /* 0x000e680000008800 */
[----:B0-----:R0:W-:Y:S01]  /*25d10*/  STL [R1+0x120], R2 ;  /* 0x0001200201007387 */ /* 0x0011e20000100800 */
[----:B--2---:R-:W-:-:S03]  /*25d20*/  FFMA R0, R0, c[0x0][0x188], -R8 ;  /* 0x0000620000007a23 */ /* 0x004fc60000000808 */
[----:B------:R-:W2:Y:S01]  /*25d30*/  S2R R29, SR_TID.X ;  /* 0x00000000001d7919 */ /* 0x000ea20000002100 */
[----:B------:R-:W-:-:S03]  /*25d40*/  FMNMX R5, R5, R9, !PT ;  /* 0x0000000905057209 */ /* 0x000fc60007800000 */
[----:B------:R-:W1:Y:S01]  /*25d50*/  LDS R3, [R3.X8+0x20500] ;  /* 0x0205000003037984 */ /* 0x000e620000008800 */
[----:B0-----:R-:W-:-:S06]  /*25d60*/  FMUL R2, R0, 1.4426950216293334961 ;  /* 0x3fb8aa3b00027820 */ /* 0x001fcc0000400000 */
[----:B------:R-:W0:Y:S01]  /*25d70*/  MUFU.EX2 R2, R2 ;  /* 0x0000000200027308 */ /* 0x000e220000000800 */
[----:B------:R-:W-:Y:S02]  /*25d80*/  FFMA R0, R7, c[0x0][0x188], -R8 ;  /* 0x0000620007007a23 */ /* 0x000fe40000000808 */
[----:B------:R-:W3:Y:S04]  /*25d90*/  LDL.LU R8, [R1+0x21c0] ;  /* 0x0021c00001087983 */ /* 0x000ee80000300800 */
[----:B0-----:R0:W-:Y:S01]  /*25da0*/  STL [R1+0x114], R2 ;  /* 0x0001140201007387 */ /* 0x0011e20000100800 */
[----:B------:R-:W1:Y:S02]  /*25db0*/  LDL R7, [R1+0x1a0] ;  /* 0x0001a00001077983 */ /* 0x000e640000100800 */
[----:B0-----:R-:W-:-:S02]  /*25dc0*/  FMUL R2, R0, 1.4426950216293334961 ;  /* 0x3fb8aa3b00027820 */ /* 0x001fc40000400000 */
[----:B------:R-:W3:Y:S04]  /*25dd0*/  LDL.LU R0, [R1] ;  /* 0x0000000001007983 */ /* 0x000ee80000300800 */
[----:B------:R-:W0:Y:S01]  /*25de0*/  MUFU.EX2 R2, R2 ;  /* 0x0000000200027308 */ /* 0x000e220000000800 */
[----:B--2---:R-:W-:Y:S01]  /*25df0*/  LOP3.LUT R29, R29, 0x1c, RZ, 0xc0, !PT ;  /* 0x0000001c1d1d7812 */ /* 0x004fe200078ec0ff */
[----:B------:R-:W-:Y:S04]  /*25e00*/  STL [R1+0x83c], R6 ;  /* 0x00083c0601007387 */ /* 0x000fe80000100800 */
[----:B0-----:R-:W-:Y:S02]  /*25e10*/  STL [R1+0x110], R2 ;  /* 0x0001100201007387 */ /* 0x001fe40000100800 */
[----:B------:R0:W2:Y:S04]  /*25e20*/  LDS R2, [R29.X8+0x20600] ;  /* 0x020600001d027984 */ /* 0x0000a80000008800 */
[----:B------:R-:W2:Y:S02]  /*25e30*/  LDL R9, [R1+0x1a4] ;  /* 0x0001a40001097983 */ /* 0x000ea40000100800 */
[----:B---3--:R-:W-:-:S04]  /*25e40*/  FFMA R0, R0, c[0x0][0x188], -R6 ;  /* 0x0000620000007a23 */ /* 0x008fc80000000806 */
[----:B0-----:R-:W-:Y:S02]  /*25e50*/  FMUL R29, R0, 1.4426950216293334961 ;  /* 0x3fb8aa3b001d7820 */ /* 0x001fe40000400000 */
[----:B------:R-:W3:Y:S04]  /*25e60*/  LDL.LU R0, [R1+0x4] ;  /* 0x0000040001007983 */ /* 0x000ee80000300800 */
[----:B------:R-:W0:Y:S01]  /*25e70*/  MUFU.EX2 R29, R29 ;  /* 0x0000001d001d7308 */ /* 0x000e220000000800 */
[----:B---3--:R-:W-:Y:S02]  /*25e80*/  FFMA R0, R0, c[0x0][0x188], -R6 ;  /* 0x0000620000007a23 */ /* 0x008fe40000000806 */
[----:B------:R-:W3:Y:S01]  /*25e90*/  LDL.LU R6, [R1+0x21bc] ;  /* 0x0021bc0001067983 */ /* 0x000ee20000300800 */
[----:B------:R-:W-:Y:S02]  /*25ea0*/  STL [R1+0x838], R5 ;  /* 0x0008380501007387 */ /* 0x000fe40000100800 */
[----:B0-----:R0:W-:Y:S02]  /*25eb0*/  STL [R1+0x104], R29 ;  /* 0x0001041d01007387 */ /* 0x0011e40000100800 */
[----:B0-----:R-:W-:-:S02]  /*25ec0*/  FMUL R29, R0, 1.4426950216293334961 ;  /* 0x3fb8aa3b001d7820 */ /* 0x001fc40000400000 */
[----:B------:R-:W3:Y:S04]  /*25ed0*/  LDL.LU R0, [R1+0x8] ;  /* 0x0000080001007983 */ /* 0x000ee80000300800 */
[----:B------:R-:W0:Y:S02]  /*25ee0*/  MUFU.EX2 R29, R29 ;  /* 0x0000001d001d7308 */ /* 0x000e240000000800 */
[----:B0-----:R0:W-:Y:S02]  /*25ef0*/  STL [R1+0x100], R29 ;  /* 0x0001001d01007387 */ /* 0x0011e40000100800 */
[----:B0-----:R-:W-:Y:S02]  /*25f00*/  LOP3.LUT R29, R4, 0x1c, RZ, 0xc0, !PT ;  /* 0x0000001c041d7812 */ /* 0x001fe400078ec0ff */
[----:B-1----:R-:W-:-:S02]  /*25f10*/  FMNMX R7, R28, R7, !PT ;  /* 0x000000071c077209 */ /* 0x002fc40007800000 */
[----:B--2---:R-:W-:Y:S02]  /*25f20*/  FMNMX R9, R3, R9, !PT ;  /* 0x0000000903097209 */ /* 0x004fe40007800000 */
[----:B------:R-:W0:Y:S01]  /*25f30*/  LDS R29, [R29.X8+0x20700] ;  /* 0x020700001d1d7984 */ /* 0x000e220000008800 */
[----:B---3--:R-:W-:-:S04]  /*25f40*/  FFMA R0, R0, c[0x0][0x188], -R5 ;  /* 0x0000620000007a23 */ /* 0x008fc80000000805 */
[----:B------:R-:W-:Y:S02]  /*25f50*/  FMUL R4, R0, 1.4426950216293334961 ;  /* 0x3fb8aa3b00047820 */ /* 0x000fe40000400000 */
[----:B------:R-:W2:Y:S04]  /*25f60*/  LDL.LU R0, [R1+0xc] ;  /* 0x00000c0001007983 */ /* 0x000ea80000300800 */
[----:B------:R-:W1:Y:S01]  /*25f70*/  MUFU.EX2 R4, R4 ;  /* 0x0000000400047308 */ /* 0x000e620000000800 */
[----:B--2---:R-:W-:Y:S02]  /*25f80*/  FFMA R0, R0, c[0x0][0x188], -R5 ;  /* 0x0000620000007a23 */ /* 0x004fe40000000805 */
[----:B------:R-:W2:Y:S01]  /*25f90*/  LDL.LU R5, [R1+0x21b8] ;  /* 0x0021b80001057983 */ /* 0x000ea20000300800 */
[----:B-1----:R1:W-:Y:S03]  /*25fa0*/  STL [R1+0xf4], R4 ;  /* 0x0000f40401007387 */ /* 0x0023e60000100800 */
[----:B-1----:R-:W3:Y:S01]  /*25fb0*/  LDL.LU R4, [R1+0x21b4] ;  /* 0x0021b40001047983 */ /* 0x002ee20000300800 */
[----:B------:R-:W-:-:S06]  /*25fc0*/  FMUL R28, R0, 1.4426950216293334961 ;  /* 0x3fb8aa3b001c7820 */ /* 0x000fcc0000400000 */
[----:B------:R-:W1:Y:S01]  /*25fd0*/  MUFU.EX2 R28, R28 ;  /* 0x0000001c001c7308 */ /* 0x000e620000000800 */
[----:B------:R-:W-:Y:S04]  /*25fe0*/  STL [R1+0x834], R7 ;  /* 0x0008340701007387 */ /* 0x000fe80000100800 */
[----:B-1----:R1:W-:Y:S04]  /*25ff0*/  STL [R1+0xf0], R28 ;  /* 0x0000f01c01007387 */ /* 0x0023e80000100800 */
[----:B-1----:R-:W4:Y:S01]  /*26000*/  LDL R28, [R1+0x1a8] ;  /* 0x0001a800011c7983 */ /* 0x002f220000100800 */
[----:B---3--:R-:W-:-:S04]  /*26010*/  FFMA R0, R4, c[0x0][0x188], -R7 ;  /* 0x0000620004007a23 */ /* 0x008fc80000000807 */
[----:B------:R-:W-:Y:S02]  /*26020*/  FMUL R3, R0, 1.4426950216293334961 ;  /* 0x3fb8aa3b00037820 */ /* 0x000fe40000400000 */
[----:B--2---:R-:W-:Y:S02]  /*26030*/  FFMA R0, R5, c[0x0][0x188], -R7 ;  /* 0x0000620005007a23 */ /* 0x004fe40000000807 */
[----:B------:R-:W2:Y:S02]  /*26040*/  LDL.LU R7, [R1+0x21b0] ;  /* 0x0021b00001077983 */ /* 0x000ea40000300800 */
[----:B------:R-:W-:Y:S01]  /*26050*/  FMUL R0, R0, 1.4426950216293334961 ;  /* 0x3fb8aa3b00007820 */ /* 0x000fe20000400000 */
[----:B------:R-:W1:Y:S08]  /*26060*/  MUFU.EX2 R3, R3 ;  /* 0x0000000300037308 */ /* 0x000e700000000800 */
[----:B------:R-:W3:Y:S01]  /*26070*/  MUFU.EX2 R0, R0 ;  /* 0x0000000000007308 */ /* 0x000ee20000000800 */
[----:B------:R-:W-:Y:S04]  /*26080*/  STL [R1+0x830], R9 ;  /* 0x0008300901007387 */ /* 0x000fe80000100800 */
[----:B-1----:R1:W-:Y:S02]  /*26090*/  STL [R1+0xe4], R3 ;  /* 0x0000e40301007387 */ /* 0x0023e40000100800 */
[----:B-1----:R-:W-:-:S02]  /*260a0*/  FFMA R3, R6, c[0x0][0x188], -R9 ;  /* 0x0000620006037a23 */ /* 0x002fc40000000809 */
[----:B------:R-:W0:Y:S01]  /*260b0*/  LDL R6, [R1+0x1ac] ;  /* 0x0001ac0001067983 */ /* 0x000e220000100800 */
[----:B---3--:R2:W-:Y:S02]  /*260c0*/  STL [R1+0xe0], R0 ;  /* 0x0000e00001007387 */ /* 0x0085e40000100800 */
[----:B------:R-:W-:Y:S02]  /*260d0*/  FMUL R3, R3, 1.4426950216293334961 ;  /* 0x3fb8aa3b03037820 */ /* 0x000fe40000400000 */
[----:B--2---:R-:W-:Y:S02]  /*260e0*/  FFMA R0, R7, c[0x0][0x188], -R9 ;  /* 0x0000620007007a23 */ /* 0x004fe40000000809 */
[----:B------:R-:W2:Y:S01]  /*260f0*/  LDL.LU R9, [R1+0x21ac] ;  /* 0x0021ac0001097983 */ /* 0x000ea20000300800 */
[----:B------:R-:W1:Y:S03]  /*26100*/  MUFU.EX2 R7, R3 ;  /* 0x0000000300077308 */ /* 0x000e660000000800 */
[----:B-1----:R4:W-:Y:S04]  /*26110*/  STL [R1+0x13c], R7 ;  /* 0x00013c0701007387 */ /* 0x0029e80000100800 */
[----:B------:R-:W1:Y:S01]  /*26120*/  S2R R3, SR_TID.X ;  /* 0x0000000000037919 */ /* 0x000e620000002100 */
[----:B----4-:R-:W-:-:S03]  /*26130*/  FMNMX R7, R2, R28, !PT ;  /* 0x0000001c02077209 */ /* 0x010fc60007800000 */
[----:B------:R-:W3:Y:S01]  /*26140*/  LDL R28, [R1+0x870] ;  /* 0x00087000011c7983 */ /* 0x000ee20000100800 */
[----:B------:R-:W-:Y:S02]  /*26150*/  FMUL R0, R0, 1.4426950216293334961 ;  /* 0x3fb8aa3b00007820 */ /* 0x000fe40000400000 */
[----:B------:R-:W-:Y:S02]  /*26160*/  FFMA R2, R8, c[0x0][0x188], -R7 ;  /* 0x0000620008027a23 */ /* 0x000fe40000000807 */
[----:B------:R4:W0:Y:S01]  /*26170*/  MUFU.EX2 R8, R0 ;  /* 0x0000000000087308 */ /* 0x0008220000000800 */
[----:B------:R-:W-:Y:S01]  /*26180*/  STL [R1+0x82c], R7 ;  /* 0x00082c0701007387 */ /* 0x000fe20000100800 */
[----:B-1----:R-:W-:-:S05]  /*26190*/  LOP3.LUT R3, R3, 0x1c, RZ, 0xc0, !PT ;  /* 0x0000001c03037812 */ /* 0x002fca00078ec0ff */
[----:B----4-:R2:W-:Y:S04]  /*261a0*/  LDS R0, [R3.X8+0x20a00] ;  /* 0x020a000003007984 */ /* 0x0105e80000008800 */
[----:B0-----:R0:W-:Y:S04]  /*261b0*/  STL [R1+0x138], R8 ;  /* 0x0001380801007387 */ /* 0x0011e80000100800 */
[----:B------:R-:W1:Y:S01]  /*261c0*/  S2R R4, SR_TID.X ;  /* 0x0000000000047919 */ /* 0x000e620000002100 */
[----:B------:R-:W-:-:S03]  /*261d0*/  FMUL R2, R2, 1.4426950216293334961 ;  /* 0x3fb8aa3b02027820 */ /* 0x000fc60000400000 */
[----:B------:R-:W4:Y:S01]  /*261e0*/  S2R R5, SR_TID.X ;  /* 0x0000000000057919 */ /* 0x000f220000002100 */
[----:B------:R-:W-:Y:S02]  /*261f0*/  FMNMX R6, R29, R6, !PT ;  /* 0x000000061d067209 */ /* 0x000fe40007800000 */
[----:B-1----:R-:W-:-:S06]  /*26200*/  LOP3.LUT R4, R4, 0x1c, RZ, 0xc0, !PT ;  /* 0x0000001c04047812 */ /* 0x002fcc00078ec0ff */
[----:B------:R-:W3:Y:S01]  /*26210*/  LDS R4, [R4.X8+0x20800] ;  /* 0x0208000004047984 */ /* 0x000ee20000008800 */
[----:B--2---:R-:W-:-:S03]  /*26220*/  FFMA R3, R9, c[0x0][0x188], -R7 ;  /* 0x0000620009037a23 */ /* 0x004fc60000000807 */
[----:B------:R-:W2:Y:S01]  /*26230*/  LDL R9, [R1+0x874] ;  /* 0x0008740001097983 */ /* 0x000ea20000100800 */
[----:B------:R1:W4:Y:S03]  /*26240*/  MUFU.EX2 R7, R2 ;  /* 0x0000000200077308 */ /* 0x0003260000000800 */
[----:B0-----:R-:W0:Y:S01]  /*26250*/  S2R R8, SR_TID.X ;  /* 0x0000000000087919 */ /* 0x001e220000002100 */
[----:B------:R-:W-:Y:S02]  /*26260*/  FMUL R3, R3, 1.4426950216293334961 ;  /* 0x3fb8aa3b03037820 */ /* 0x000fe40000400000 */
[----:B------:R-:W-:Y:S02]  /*26270*/  STL [R1+0x828], R6 ;  /* 0x0008280601007387 */ /* 0x000fe40000100800 */
[----:B-1----:R-:W-:-:S04]  /*26280*/  FFMA R2, R10, c[0x0][0x188], -R6 ;  /* 0x000062000a027a23 */ /* 0x002fc80000000806 */
[----:B------:R-:W-:Y:S01]  /*26290*/  FMUL R2, R2, 1.4426950216293334961 ;  /* 0x3fb8aa3b02027820 */ /* 0x000fe20000400000 */
[----:B----4-:R-:W-:Y:S01]  /*262a0*/  STL [R1+0x12c], R7 ;  /* 0x00012c0701007387 */ /* 0x010fe20000100800 */
[----:B------:R1:W-:Y:S01]  /*262b0*/  STL [R1+0x21a0], R7 ;  /* 0x0021a00701007387 */ /* 0x0003e20000100800 */
[----:B------:R-:W-:-:S03]  /*262c0*/  LOP3.LUT R5, R5, 0x1c, RZ, 0xc0, !PT ;  /* 0x0000001c05057812 */ /* 0x000fc600078ec0ff */
[----:B------:R-:W-:Y:S03]  /*262d0*/  MUFU.EX2 R2, R2 ;  /* 0x0000000200027308 */ /* 0x000fe60000000800 */
[----:B------:R-:W2:Y:S05]  /*262e0*/  LDS R5, [R5.X8+0x20900] ;  /* 0x0209000005057984 */ /* 0x000eaa0000008800 */
[----:B-1----:R1:W4:Y:S01]  /*262f0*/  MUFU.EX2 R7, R3 ;  /* 0x0000000300077308 */ /* 0x0023220000000800 */
[----:B---3--:R-:W-:Y:S02]  /*26300*/  FMNMX R4, R4, R28, !PT ;  /* 0x0000001c04047209 */ /* 0x008fe40007800000 */
[----:B0-----:R-:W-:Y:S01]  /*26310*/  LOP3.LUT R10, R8, 0x1c, RZ, 0xc0, !PT ;  /* 0x0000001c080a7812 */ /* 0x001fe200078ec0ff */
[----:B-1----:R-:W-:-:S04]  /*26320*/  FFMA R3, R11, c[0x0][0x188], -R6 ;  /* 0x000062000b037a23 */ /* 0x002fc80000000806 */
[----:B------:R-:W0:Y:S04]  /*26330*/  LDS R6, [R10.X8+0x20b00] ;  /* 0x020b00000a067984 */ /* 0x000e280000008800 */
[----:B----4-:R-:W-:Y:S01]  /*26340*/  STL [R1+0x128], R7 ;  /* 0x0001280701007387 */ /* 0x010fe20000100800 */
[----:B------:R-:W3:Y:S02]  /*26350*/  LDL R8, [R1+0x878] ;  /* 0x0008780001087983 */ /* 0x000ee40000100800 */
[----:B------:R-:W-:Y:S02]  /*26360*/  STL [R1+0x824], R4 ;  /* 0x0008240401007387 */ /* 0x000fe40000100800 */
[----:B------:R1:W-:Y:S02]  /*26370*/  STL [R1+0x11c], R2 ;  /* 0x00011c0201007387 */ /* 0x0003e40000100800 */
[----:B------:R-:W-:-:S02]  /*26380*/  FMUL R3, R3, 1.4426950216293334961 ;  /* 0x3fb8aa3b03037820 */ /* 0x000fc40000400000 */
[--C-:B-1----:R-:W-:Y:S02]  /*26390*/  FFMA R2, R20, c[0x0][0x188], -R4.reuse ;  /* 0x0000620014027a23 */ /* 0x102fe40000000804 */
[----:B------:R1:W4:Y:S02]  /*263a0*/  MUFU.EX2 R7, R3 ;  /* 0x0000000300077308 */ /* 0x0003240000000800 */
[----:B------:R-:W-:Y:S02]  /*263b0*/  FMUL R2, R2, 1.4426950216293334961 ;  /* 0x3fb8aa3b02027820 */ /* 0x000fe40000400000 */
[----:B-1----:R-:W-:-:S04]  /*263c0*/  FFMA R3, R21, c[0x0][0x188], -R4 ;  /* 0x0000620015037a23 */ /* 0x002fc80000000804 */
[----:B------:R1:W0:Y:S01]  /*263d0*/  MUFU.EX2 R4, R2 ;  /* 0x0000000200047308 */ /* 0x0002220000000800 */
[----:B----4-:R4:W-:Y:S01]  /*263e0*/  STL [R1+0x118], R7 ;  /* 0x0001180701007387 */ /* 0x0109e20000100800 */
[----:B------:R-:W-:-:S03]  /*263f0*/  FMUL R3, R3, 1.4426950216293334961 ;  /* 0x3fb8aa3b03037820 */ /* 0x000fc60000400000 */
[----:B-1----:R-:W1:Y:S04]  /*26400*/  LDS R2, [R10.X8+0x20c00] ;  /* 0x020c00000a027984 */ /* 0x002e680000008800 */
[----:B0-----:R0:W-:Y:S01]  /*26410*/  STL [R1+0x10c], R4 ;  /* 0x00010c0401007387 */ /* 0x0011e20000100800 */
[----:B----4-:R-:W4:Y:S01]  /*26420*/  LDL R7, [R1+0x87c] ;  /* 0x00087c0001077983 */ /* 0x010f220000100800 */
[----:B--2---:R-:W-:Y:S02]  /*26430*/  FMNMX R5, R5, R9, !PT ;  /* 0x0000000905057209 */ /* 0x004fe40007800000 */
[----:B------:R2:W1:Y:S03]  /*26440*/  MUFU.EX2 R9, R3 ;  /* 0x0000000300097308 */ /* 0x0004660000000800 */
[----:B------:R-:W-:Y:S01]  /*26450*/  STL [R1+0x820], R5 ;  /* 0x0008200501007387 */ /* 0x000fe20000100800 */
[----:B0-----:R-:W-:-:S03]  /*26460*/  FFMA R4, R22, c[0x0][0x188], -R5 ;  /* 0x0000620016047a23 */ /* 0x001fc60000000805 */
[----:B--2---:R-:W0:Y:S04]  /*26470*/  LDS R3, [R10.X8+0x20d00] ;  /* 0x020d00000a037984 */ /* 0x004e280000008800 */
[----:B-1----:R1:W-:Y:S04]  /*26480*/  STL [R1+0x108], R9 ;  /* 0x0001080901007387 */ /* 0x0023e80000100800 */
[----:B-1----:R-:W2:Y:S01]  /*26490*/  LDL R9, [R1+0x880] ;  /* 0x0008800001097983 */ /* 0x002ea20000100800 */
[----:B------:R-:W-:Y:S02]  /*264a0*/  FFMA R5, R23, c[0x0][0x188], -R5 ;  /* 0x0000620017057a23 */ /* 0x000fe40000000805 */
[----:B------:R-:W-:-:S04]  /*264b0*/  FMUL R4, R4, 1.4426950216293334961 ;  /* 0x3fb8aa3b04047820 */ /* 0x000fc80000400000 */
[----:B------:R1:W0:Y:S01]  /*264c0*/  MUFU.EX2 R29, R4 ;  /* 0x00000004001d7308 */ /* 0x0002220000000800 */
[----:B---3--:R-:W-:Y:S01]  /*264d0*/  FMNMX R11, R0, R8, !PT ;  /* 0x00000008000b7209 */ /* 0x008fe20007800000 */
[----:B------:R-:W-:-:S06]  /*264e0*/  FMUL R0, R5, 1.4426950216293334961 ;  /* 0x3fb8aa3b05007820 */ /* 0x000fcc0000400000 */
[----:B------:R-:W3:Y:S01]  /*264f0*/  MUFU.EX2 R0, R0 ;  /* 0x0000000000007308 */ /* 0x000ee20000000800 */
[----:B------:R-:W-:Y:S01]  /*26500*/  STL [R1+0x81c], R11 ;  /* 0x00081c0b01007387 */ /* 0x000fe20000100800 */
[--C-:B-1----:R-:W-:Y:S02]  /*26510*/  FFMA R4, R16, c[0x0][0x188], -R11.reuse ;  /* 0x0000620010047a23 */ /* 0x102fe4000000080b */
[----:B------:R-:W5:Y:S02]  /*26520*/  LDL R8, [R1+0x884] ;  /* 0x0008840001087983 */ /* 0x000f640000100800 */
[----:B0-----:R-:W-:Y:S01]  /*26530*/  STL [R1+0xfc], R29 ;  /* 0x0000fc1d01007387 */ /* 0x001fe20000100800 */
[----:B---3--:R0:W-:Y:S02]  /*26540*/  STL [R1+0xf8], R0 ;  /* 0x0000f80001007387 */ /* 0x0081e40000100800 */
[----:B0-----:R-:W-:Y:S02]  /*26550*/  FMUL R0, R4, 1.4426950216293334961 ;  /* 0x3fb8aa3b04007820 */ /* 0x001fe40000400000 */
[----:B------:R-:W-:Y:S01]  /*26560*/  FFMA R4, R17, c[0x0][0x188], -R11 ;  /* 0x0000620011047a23 */ /* 0x000fe2000000080b */
[----:B----4-:R-:W-:-:S03]  /*26570*/  FMNMX R6, R6, R7, !PT ;  /* 0x0000000706067209 */ /* 0x010fc60007800000 */
[----:B------:R-:W-:Y:S01]  /*26580*/  FMUL R4, R4, 1.4426950216293334961 ;  /* 0x3fb8aa3b04047820 */ /* 0x000fe20000400000 */
[----:B------:R0:W1:Y:S01]  /*26590*/  MUFU.EX2 R23, R0 ;  /* 0x0000000000177308 */ /* 0x0000620000000800 */
[----:B------:R-:W-:-:S07]  /*265a0*/  FFMA R5, R18, c[0x0][0x188], -R6 ;  /* 0x0000620012057a23 */ /* 0x000fce0000000806 */
[----:B------:R3:W4:Y:S01]  /*265b0*/  MUFU.EX2 R28, R4 ;  /* 0x00000004001c7308 */ /* 0x0007220000000800 */
[----:B------:R-:W-:Y:S01]  /*265c0*/  FMUL R5, R5, 1.4426950216293334961 ;  /* 0x3fb8aa3b05057820 */ /* 0x000fe20000400000 */
[----:B------:R-:W-:Y:S01]  /*265d0*/  STL [R1+0x21a4], R29 ;  /* 0x0021a41d01007387 */ /* 0x000fe20000100800 */
[----:B------:R-:W5:Y:S05]  /*265e0*/  LDL R7, [R1+0x888] ;  /* 0x0008880001077983 */ /* 0x000f6a0000100800 */
[----:B------:R-:W2:Y:S01]  /*265f0*/  MUFU.EX2 R21, R5 ;  /* 0x0000000500157308 */ /* 0x000ea20000000800 */
[----:B0-----:R-:W0:Y:S04]  /*26600*/  LDS R0, [R10.X8+0x20e00] ;  /* 0x020e00000a007984 */ /* 0x001e280000008800 */
[----:B---3--:R-:W3:Y:S01]  /*26610*/  LDS R4, [R10.X8+0x20f00] ;  /* 0x020f00000a047984 */ /* 0x008ee20000008800 */
[----:B------:R-:W-:Y:S06]  /*26620*/  BAR.SYNC.DEFER_BLOCKING 0x0 ;  /* 0x0000000000007b1d */ /* 0x000fec0000010000 */
[----:B-1----:R-:W-:Y:S01]  /*26630*/  STL [R1+0xec], R23 ;  /* 0x0000ec1701007387 */ /* 0x002fe20000100800 */
[----:B------:R1:W-:Y:S02]  /*26640*/  STL [R1+0x818], R6 ;  /* 0x0008180601007387 */ /* 0x0003e40000100800 */
[----:B------:R0:W-:Y:S01]  /*26650*/  STL [R1+0x21a8], R23 ;  /* 0x0021a81701007387 */ /* 0x0001e20000100800 */
[----:B----4-:R-:W-:Y:S01]  /*26660*/  STL [R1+0xe8], R28 ;  /* 0x0000e81c01007387 */ /* 0x010fe20000100800 */
[----:B--2---:R-:W-:-:S05]  /*26670*/  FMNMX R9, R2, R9, !PT ;  /* 0x0000000902097209 */ /* 0x004fca0007800000 */
[----:B------:R-:W-:Y:S01]  /*26680*/  STL [R1+0x814], R9 ;  /* 0x0008140901007387 */ /* 0x000fe20000100800 */
[----:B------:R-:W-:Y:S02]  /*26690*/  STL [R1+0x86c], R21 ;  /* 0x00086c1501007387 */ /* 0x000fe40000100800 */
[----:B------:R-:W3:Y:S02]  /*266a0*/  LDL R17, [R1+0x88c] ;  /* 0x00088c0001117983 */ /* 0x000ee40000100800 */
[----:B-1----:R-:W-:Y:S02]  /*266b0*/  FFMA R6, R19, c[0x0][0x188], -R6 ;  /* 0x0000620013067a23 */ /* 0x002fe40000000806 */
[----:B------:R-:W-:Y:S02]  /*266c0*/  FFMA R5, R12, c[0x0][0x188], -R9 ;  /* 0x000062000c057a23 */ /* 0x000fe40000000809 */
[----:B------:R-:W-:-:S04]  /*266d0*/  FMUL R2, R6, 1.4426950216293334961 ;  /* 0x3fb8aa3b06027820 */ /* 0x000fc80000400000 */
[----:B------:R1:W2:Y:S01]  /*266e0*/  MUFU.EX2 R22, R2 ;  /* 0x0000000200167308 */ /* 0x0002a20000000800 */
[----:B-----5:R-:W-:Y:S01]  /*266f0*/  FMNMX R8, R3, R8, !PT ;  /* 0x0000000803087209 */ /* 0x020fe20007800000 */
[----:B------:R-:W-:Y:S02]  /*26700*/  FFMA R3, R13, c[0x0][0x188], -R9 ;  /* 0x000062000d037a23 */ /* 0x000fe40000000809 */
[----:B-1----:R-:W-:Y:S02]  /*26710*/  FMUL R2, R5, 1.4426950216293334961 ;  /* 0x3fb8aa3b05027820 */ /* 0x002fe40000400000 */
[----:B------:R-:W-:Y:S02]  /*26720*/  FMUL R3, R3, 1.4426950216293334961 ;  /* 0x3fb8aa3b03037820 */ /* 0x000fe40000400000 */
[----:B------:R1:W4:Y:S08]  /*26730*/  MUFU.EX2 R16, R2 ;  /* 0x0000000200107308 */ /* 0x0003300000000800 */
[----:B------:R5:W0:Y:S01]  /*26740*/  MUFU.EX2 R20, R3 ;  /* 0x0000000300147308 */ /* 0x000a220000000800 */
[----:B-1----:R-:W-:-:S02]  /*26750*/  FFMA R2, R14, c[0x0][0x188], -R8 ;  /* 0x000062000e027a23 */ /* 0x002fc40000000808 */
[----:B-----5:R-:W-:Y:S02]  /*26760*/  FFMA R3, R15, c[0x0][0x188], -R8 ;  /* 0x000062000f037a23 */ /* 0x020fe40000000808 */
[----:B------:R-:W-:Y:S01]  /*26770*/  FMUL R2, R2, 1.4426950216293334961 ;  /* 0x3fb8aa3b02027820 */ /* 0x000fe20000400000 */
[----:B------:R-:W-:Y:S01]  /*26780*/  STL [R1+0x810], R8 ;  /* 0x0008100801007387 */ /* 0x000fe20000100800 */
[----:B------:R-:W-:Y:S02]  /*26790*/  FMUL R3, R3, 1.4426950216293334961 ;  /* 0x3fb8aa3b03037820 */ /* 0x000fe40000400000 */
[----:B------:R1:W5:Y:S01]  /*267a0*/  MUFU.EX2 R19, R2 ;  /* 0x0000000200137308 */ /* 0x0003620000000800 */
[----:B--2---:R-:W-:Y:S01]  /*267b0*/  STL [R1+0x868], R22 ;  /* 0x0008681601007387 */ /* 0x004fe20000100800 */
[----:B----4-:R-:W-:Y:S02]  /*267c0*/  STL [R1+0x864], R16 ;  /* 0x0008641001007387 */ /* 0x010fe40000100800 */
[----:B0-----:R-:W-:Y:S02]  /*267d0*/  STL [R1+0x860], R20 ;  /* 0x0008601401007387 */ /* 0x001fe40000100800 */
[----:B------:R-:W2:Y:S01]  /*267e0*/  LDL R23, [R1+0x120] ;  /* 0x0001200001177983 */ /* 0x000ea20000100800 */
[----:B------:R-:W4:Y:S04]  /*267f0*/  LDL R29, [R1+0x110] ;  /* 0x00011000011d7983 */ /* 0x000f280000100800 */
[----:B------:R-:W4:Y:S01]  /*26800*/  LDL R12, [R1+0x114] ;  /* 0x00011400010c7983 */ /* 0x000f220000100800 */
[----:B------:R0:W0:Y:S01]  /*26810*/  MUFU.EX2 R15, R3 ;  /* 0x00000003000f7308 */ /* 0x0000220000000800 */
[----:B------:R-:W-:-:S05]  /*26820*/  FMNMX R14, R0, R7, !PT ;  /* 0x00000007000e7209 */ /* 0x000fca0007800000 */
[--C-:B------:R-:W-:Y:S02]  /*26830*/  FFMA R0, R24, c[0x0][0x188], -R14.reuse ;  /* 0x0000620018007a23 */ /* 0x100fe4000000080e */
[----:B-1----:R-:W-:Y:S02]  /*26840*/  FFMA R2, R25, c[0x0][0x188], -R14 ;  /* 0x0000620019027a23 */ /* 0x002fe4000000080e */
[----:B------:R-:W-:Y:S02]  /*26850*/  FMUL R0, R0, 1.4426950216293334961 ;  /* 0x3fb8aa3b00007820 */ /* 0x000fe40000400000 */
[----:B------:R-:W-:Y:S01]  /*26860*/  FMUL R2, R2, 1.4426950216293334961 ;  /* 0x3fb8aa3b02027820 */ /* 0x000fe20000400000 */
[----:B------:R1:W-:Y:S01]  /*26870*/  STL [R1+0x80c], R14 ;  /* 0x00080c0e01007387 */ /* 0x0003e20000100800 */
[----:B------:R-:W2:Y:S02]  /*26880*/  LDL R7, [R1+0x100] ;  /* 0x0001000001077983 */ /* 0x000ea40000100800 */
[----:B------:R-:W2:Y:S01]  /*26890*/  LDL R11, [R1+0x104] ;  /* 0x00010400010b7983 */ /* 0x000ea20000100800 */
[----:B------:R-:W-:Y:S08]  /*268a0*/  MUFU.EX2 R18, R2 ;  /* 0x0000000200127308 */ /* 0x000ff00000000800 */
[----:B-1----:R1:W1:Y:S01]  /*268b0*/  MUFU.EX2 R14, R0 ;  /* 0x00000000000e7308 */ /* 0x0022620000000800 */
[----:B------:R-:W2:Y:S04]  /*268c0*/  LDL R10, [R1+0xf4] ;  /* 0x0000f400010a7983 */ /* 0x000ea80000100800 */
[----:B------:R-:W2:Y:S04]  /*268d0*/  LDL R9, [R1+0xe4] ;  /* 0x0000e40001097983 */ /* 0x000ea80000100800 */
[----:B------:R-:W2:Y:S04]  /*268e0*/  LDL R8, [R1+0x13c] ;  /* 0x00013c0001087983 */ /* 0x000ea80000100800 */
[----:B------:R-:W2:Y:S04]  /*268f0*/  LDL R6, [R1+0x11c] ;  /* 0x00011c0001067983 */ /* 0x000ea80000100800 */
[----:B------:R-:W2:Y:S04]  /*26900*/  LDL R5, [R1+0x10c] ;  /* 0x00010c0001057983 */ /* 0x000ea80000100800 */
[----:B------:R-:W2:Y:S01]  /*26910*/  LDL R24, [R1+0xf8] ;  /* 0x0000f80001187983 */ /* 0x000ea20000100800 */
[----:B-----5:R-:W-:Y:S02]  /*26920*/  STL [R1+0x85c], R19 ;  /* 0x00085c1301007387 */ /* 0x020fe40000100800 */
[----:B0-----:R-:W5:Y:S01]  /*26930*/  LDL R3, [R1+0x108] ;  /* 0x0001080001037983 */ /* 0x001f620000100800 */
[----:B---3--:R-:W-:-:S02]  /*26940*/  FMNMX R13, R4, R17, !PT ;  /* 0x00000011040d7209 */ /* 0x008fc40007800000 */
[----:B------:R-:W3:Y:S03]  /*26950*/  LDL R4, [R1+0x118] ;  /* 0x0001180001047983 */ /* 0x000ee60000100800 */
[--C-:B-1----:R-:W-:Y:S01]  /*26960*/  FFMA R0, R26, c[0x0][0x188], -R13.reuse ;  /* 0x000062001a007a23 */ /* 0x102fe2000000080d */
[----:B------:R0:W-:Y:S01]  /*26970*/  STL [R1+0x808], R13 ;  /* 0x0008080d01007387 */ /* 0x0001e20000100800 */
[----:B------:R-:W3:Y:S02]  /*26980*/  LDL R25, [R1+0x128] ;  /* 0x0001280001197983 */ /* 0x000ee40000100800 */
[----:B------:R-:W-:Y:S02]  /*26990*/  STL [R1+0x858], R15 ;  /* 0x0008580f01007387 */ /* 0x000fe40000100800 */
[----:B------:R-:W-:Y:S01]  /*269a0*/  FMUL R0, R0, 1.4426950216293334961 ;  /* 0x3fb8aa3b00007820 */ /* 0x000fe20000400000 */
[----:B------:R-:W3:Y:S01]  /*269b0*/  LDL R26, [R1+0x138] ;  /* 0x00013800011a7983 */ /* 0x000ee20000100800 */
[----:B------:R1:W-:Y:S02]  /*269c0*/  STL [R1+0x854], R14 ;  /* 0x0008540e01007387 */ /* 0x0003e40000100800 */
[----:B------:R-:W-:-:S02]  /*269d0*/  FFMA R2, R27, c[0x0][0x188], -R13 ;  /* 0x000062001b027a23 */ /* 0x000fc4000000080d */
[----:B------:R-:W3:Y:S01]  /*269e0*/  LDL R27, [R1+0xe0] ;  /* 0x0000e000011b7983 */ /* 0x000ee20000100800 */
[----:B------:R-:W-:Y:S01]  /*269f0*/  STL [R1+0x850], R18 ;  /* 0x0008501201007387 */ /* 0x000fe20000100800 */
[----:B0-----:R0:W1:Y:S02]  /*26a00*/  MUFU.EX2 R13, R0 ;  /* 0x00000000000d7308 */ /* 0x0010640000000800 */
[----:B0-----:R-:W3:Y:S01]  /*26a10*/  LDL R0, [R1+0x124] ;  /* 0x0001240001007983 */ /* 0x001ee20000100800 */
[----:B------:R-:W-:-:S05]  /*26a20*/  FMUL R2, R2, 1.4426950216293334961 ;  /* 0x3fb8aa3b02027820 */ /* 0x000fca0000400000 */
[----:B------:R0:W1:Y:S02]  /*26a30*/  MUFU.EX2 R17, R2 ;  /* 0x0000000200117308 */ /* 0x0000640000000800 */
[----:B0-----:R-:W5:Y:S01]  /*26a40*/  LDL R2, [R1+0xf0] ;  /* 0x0000f00001027983 */ /* 0x001f620000100800 */
[----:B----4-:R-:W-:Y:S02]  /*26a50*/  FADD R12, R12, R29 ;  /* 0x0000001d0c0c7221 */ /* 0x010fe40000000000 */
[----:B-1----:R-:W-:-:S03]  /*26a60*/  FADD R14, R14, R18 ;  /* 0x000000120e0e7221 */ /* 0x002fc60000000000 */
[----:B------:R-:W0:Y:S01]  /*26a70*/  SHFL.BFLY PT, R18, R12, 0x2, 0x1f ;  /* 0x0c401f000c127f89 */ /* 0x000e2200000e0000 */
[----:B--2---:R-:W-:Y:S02]  /*26a80*/  FADD R11, R11, R7 ;  /* 0x000000070b0b7221 */ /* 0x004fe40000000000 */
[----:B---3--:R-:W-:Y:S02]  /*26a90*/  FADD R0, R0, R23 ;  /* 0x0000001700007221 */ /* 0x008fe40000000000 */
[----:B------:R-:W2:Y:S01]  /*26aa0*/  LDL.LU R23, [R1+0x21a8] ;  /* 0x0021a80001177983 */ /* 0x000ea20000300800 */
[----:B------:R1:W-:Y:S02]  /*26ab0*/  STL [R1+0x84c], R13 ;  /* 0x00084c0d01007387 */ /* 0x0003e40000100800 */
[----:B------:R-:W3:Y:S02]  /*26ac0*/  LDL.LU R29, [R1+0x21a4] ;  /* 0x0021a400011d7983 */ /* 0x000ee40000300800 */
[----:B------:R-:W-:Y:S01]  /*26ad0*/  STL [R1+0x848], R17 ;  /* 0x0008481101007387 */ /* 0x000fe20000100800 */
[----:B------:R-:W4:Y:S01]  /*26ae0*/  LDL.LU R7, [R1+0x21a0] ;  /* 0x0021a00001077983 */ /* 0x000f220000300800 */
[----:B-1----:R-:W-:-:S03]  /*26af0*/  FADD R13, R13, R17 ;  /* 0x000000110d0d7221 */ /* 0x002fc60000000000 */
[----:B------:R-:W1:Y:S04]  /*26b00*/  SHFL.BFLY PT, R17, R0, 0x2, 0x1f ;  /* 0x0c401f0000117f89 */ /* 0x000e6800000e0000 */
[----:B------:R1:W-:Y:S01]  /*26b10*/  STL [R1+0x219c], R12 ;  /* 0x00219c0c01007387 */ /* 0x0003e20000100800 */
[----:B0-----:R-:W-:Y:S01]  /*26b20*/  STL [R1+0x4], R18 ;  /* 0x0000041201007387 */ /* 0x001fe20000100800 */
[----:B-1----:R-:W-:Y:S02]  /*26b30*/  MOV R12, R17 ;  /* 0x00000011000c7202 */ /* 0x002fe40000000f00 */
[----:B------:R-:W0:Y:S04]  /*26b40*/  SHFL.BFLY PT, R17, R11, 0x2, 0x1f ;  /* 0x0c401f000b117f89 */ /* 0x000e2800000e0000 */
[----:B------:R1:W-:Y:S01]  /*26b50*/  STL [R1+0x2198], R11 ;  /* 0x0021980b01007387 */ /* 0x0003e20000100800 */
[----:B------:R-:W-:-:S03]  /*26b60*/  FADD R0, R0, R12 ;  /* 0x0000000c00007221 */ /* 0x000fc60000000000 */
[----:B-1----:R-:W2:Y:S04]  /*26b70*/  LDL.LU R11, [R1+0x4] ;  /* 0x00000400010b7983 */ /* 0x002ea80000300800 */
[----:B0-----:R-:W-:Y:S01]  /*26b80*/  STL [R1], R17 ;  /* 0x0000001101007387 */ /* 0x001fe20000100800 */
[----:B------:R-:W2:Y:S02]  /*26b90*/  LDL.LU R12, [R1+0x219c] ;  /* 0x00219c00010c7983 */ /* 0x000ea40000300800 */
[----:B-----5:R-:W-:Y:S02]  /*26ba0*/  FADD R10, R10, R2 ;  /* 0x000000020a0a7221 */ /* 0x020fe40000000000 */
[----:B------:R-:W-:-:S03]  /*26bb0*/  FADD R9, R9, R27 ;  /* 0x0000001b09097221 */ /* 0x000fc60000000000 */
[----:B------:R-:W0:Y:S04]  /*26bc0*/  SHFL.BFLY PT, R17, R10, 0x2, 0x1f ;  /* 0x0c401f000a117f89 */ /* 0x000e2800000e0000 */
[----:B------:R-:W1:Y:S01]  /*26bd0*/  SHFL.BFLY PT, R18, R9, 0x2, 0x1f ;  /* 0x0c401f0009127f89 */ /* 0x000e6200000e0000 */
[----:B------:R-:W-:Y:S02]  /*26be0*/  FADD R6, R6, R4 ;  /* 0x0000000406067221 */ /* 0x000fe40000000000 */
[----:B--2---:R-:W-:Y:S02]  /*26bf0*/  FADD R12, R12, R11 ;  /* 0x0000000b0c0c7221 */ /* 0x004fe40000000000 */
[----:B------:R-:W2:Y:S03]  /*26c00*/  LDL.LU R11, [R1+0x2198] ;  /* 0x00219800010b7983 */ /* 0x000ea60000300800 */
[----:B------:R5:W-:Y:S02]  /*26c10*/  STL [R1+0x8], R12 ;  /* 0x0000080c01007387 */ /* 0x000be40000100800 */
[----:B-----5:R-:W2:Y:S01]  /*26c20*/  LDL.LU R12, [R1] ;  /* 0x00000000010c7983 */ /* 0x020ea20000300800 */
[----:B0-----:R-:W-:-:S02]  /*26c30*/  FADD R10, R10, R17 ;  /* 0x000000110a0a7221 */ /* 0x001fc40000000000 */
[----:B------:R-:W-:Y:S02]  /*26c40*/  IMAD.MOV.U32 R17, RZ, RZ, R0 ;  /* 0x000000ffff117224 */ /* 0x000fe400078e0000 */
[----:B-1----:R-:W-:Y:S01]  /*26c50*/  FADD R0, R9, R18 ;  /* 0x0000001209007221 */ /* 0x002fe20000000000 */
[----:B------:R-:W-:Y:S01]  /*26c60*/  STL [R1], R10 ;  /* 0x0000000a01007387 */ /* 0x000fe20000100800 */
[----:B------:R-:W5:Y:S02]  /*26c70*/  LDL R18, [R1+0x8] ;  /* 0x0000080001127983 */ /* 0x000f640000100800 */
[----:B---3--:R-:W-:Y:S02]  /*26c80*/  FADD R4, R29, R24 ;  /* 0x000000181d047221 */ /* 0x008fe40000000000 */
[----:B------:R-:W0:Y:S02]  /*26c90*/  SHFL.BFLY PT, R29, R13, 0x2, 0x1f ;  /* 0x0c401f000d1d7f89 */ /* 0x000e2400000e0000 */
[----:B0-----:R-:W-:-:S02]  /*26ca0*/  FADD R13, R13, R29 ;  /* 0x0000001d0d0d7221 */ /* 0x001fc40000000000 */
[----:B------:R-:W-:Y:S02]  /*26cb0*/  FADD R5, R5, R3 ;  /* 0x0000000305057221 */ /* 0x000fe40000000000 */
[----:B------:R-:W-:Y:S02]  /*26cc0*/  FADD R3, R23, R28 ;  /* 0x0000001c17037221 */ /* 0x000fe40000000000 */
[----:B------:R-:W-:Y:S01]  /*26cd0*/  FADD R15, R19, R15 ;  /* 0x0000000f130f7221 */ /* 0x000fe20000000000 */
[----:B------:R-:W0:Y:S04]  /*26ce0*/  SHFL.BFLY PT, R28, R14, 0x2, 0x1f ;  /* 0x0c401f000e1c7f89 */ /* 0x000e2800000e0000 */
[----:B------:R-:W1:Y:S01]  /*26cf0*/  SHFL.BFLY PT, R27, R15, 0x2, 0x1f ;  /* 0x0c401f000f1b7f89 */ /* 0x000e6200000e0000 */
[----:B--2---:R-:W-:-:S05]  /*26d00*/  FADD R12, R11, R12 ;  /* 0x0000000c0b0c7221 */ /* 0x004fca0000000000 */
[----:B------:R-:W-:Y:S01]  /*26d10*/  STL [R1+0x4], R12 ;  /* 0x0000040c01007387 */ /* 0x000fe20000100800 */
[----:B------:R-:W2:Y:S02]  /*26d20*/  LDL.LU R29, [R1] ;  /* 0x00000000011d7983 */ /* 0x000ea40000300800 */
[----:B0-----:R-:W-:Y:S02]  /*26d30*/  FADD R11, R14, R28 ;  /* 0x0000001c0e0b7221 */ /* 0x001fe40000000000 */
[----:B-----5:R-:W0:Y:S01]  /*26d40*/  SHFL.BFLY PT, R28, R18, 0x1, 0x1f ;  /* 0x0c201f00121c7f89 */ /* 0x020e2200000e0000 */
[----:B------:R-:W3:Y:S02]  /*26d50*/  SHFL.BFLY PT, R12, R12, 0x1, 0x1f ;  /* 0x0c201f000c0c7f89 */ /* 0x000ee400000e0000 */
[----:B-1----:R-:W-:Y:S02]  /*26d60*/  FADD R10, R15, R27 ;  /* 0x0000001b0f0a7221 */ /* 0x002fe40000000000 */
[----:B------:R-:W1:Y:S04]  /*26d70*/  SHFL.BFLY PT, R27, R17, 0x1, 0x1f ;  /* 0x0c201f00111b7f89 */ /* 0x000e6800000e0000 */
[----:B0-----:R0:W-:Y:S01]  /*26d80*/  STL [R1+0x2194], R28 ;  /* 0x0021941c01007387 */ /* 0x0011e20000100800 */
[----:B---3--:R3:W-:Y:S01]  /*26d90*/  STL [R1+0x2190], R12 ;  /* 0x0021900c01007387 */ /* 0x0087e20000100800 */
[----:B0-----:R-:W-:-:S02]  /*26da0*/  MOV R28, R17 ;  /* 0x00000011001c7202 */ /* 0x001fc40000000f00 */
[----:B---3--:R-:W3:Y:S03]  /*26db0*/  LDL.LU R12, [R1+0x8] ;  /* 0x00000800010c7983 */ /* 0x008ee60000300800 */
[----:B-1----:R-:W-:Y:S01]  /*26dc0*/  FADD R27, R28, R27 ;  /* 0x0000001b1c1b7221 */ /* 0x002fe20000000000 */
[----:B--2---:R-:W-:Y:S04]  /*26dd0*/  SHFL.BFLY PT, R14, R29, 0x1, 0x1f ;  /* 0x0c201f001d0e7f89 */ /* 0x004fe800000e0000 */
[----:B------:R0:W-:Y:S04]  /*26de0*/  STL [R1+0x218c], R29 ;  /* 0x00218c1d01007387 */ /* 0x0001e80000100800 */
[----:B0-----:R-:W2:Y:S01]  /*26df0*/  LDL.LU R29, [R1+0x4] ;  /* 0x00000400011d7983 */ /* 0x001ea20000300800 */
[----:B------:R-:W3:Y:S02]  /*26e00*/  LDL.LU R28, [R1+0x2194] ;  /* 0x00219400011c7983 */ /* 0x000ee40000300800 */
[----:B---3--:R-:W-:-:S02]  /*26e10*/  FADD R28, R12, R28 ;  /* 0x0000001c0c1c7221 */ /* 0x008fc40000000000 */
[----:B------:R-:W2:Y:S01]  /*26e20*/  LDL.LU R12, [R1+0x2190] ;  /* 0x00219000010c7983 */ /* 0x000ea20000300800 */
[----:B------:R-:W-:Y:S02]  /*26e30*/  FADD R8, R8, R26 ;  /* 0x0000001a08087221 */ /* 0x000fe40000000000 */
[----:B----4-:R-:W-:Y:S02]  /*26e40*/  FADD R7, R7, R25 ;  /* 0x0000001907077221 */ /* 0x010fe40000000000 */
[----:B------:R-:W-:Y:S02]  /*26e50*/  FADD R16, R16, R20 ;  /* 0x0000001410107221 */ /* 0x000fe40000000000 */
[----:B------:R-:W-:Y:S01]  /*26e60*/  FADD R2, R21, R22 ;  /* 0x0000001615027221 */ /* 0x000fe20000000000 */
[----:B------:R-:W0:Y:S04]  /*26e70*/  SHFL.BFLY PT, R19, R8, 0x2, 0x1f ;  /* 0x0c401f0008137f89 */ /* 0x000e2800000e0000 */
[----:B------:R-:W1:Y:S01]  /*26e80*/  SHFL.BFLY PT, R20, R7, 0x2, 0x1f ;  /* 0x0c401f0007147f89 */ /* 0x000e6200000e0000 */
[----:B--2---:R-:W-:-:S03]  /*26e90*/  FADD R12, R29, R12 ;  /* 0x0000000c1d0c7221 */ /* 0x004fc60000000000 */
[----:B------:R-:W2:Y:S04]  /*26ea0*/  LDL.LU R29, [R1+0x218c] ;  /* 0x00218c00011d7983 */ /* 0x000ea80000300800 */
[----:B------:R-:W3:Y:S04]  /*26eb0*/  SHFL.BFLY PT, R21, R6, 0x2, 0x1f ;  /* 0x0c401f0006157f89 */ /* 0x000ee800000e0000 */
[----:B------:R-:W4:Y:S04]  /*26ec0*/  SHFL.BFLY PT, R22, R5, 0x2, 0x1f ;  /* 0x0c401f0005167f89 */ /* 0x000f2800000e0000 */
[----:B------:R-:W5:Y:S04]  /*26ed0*/  SHFL.BFLY PT, R23, R4, 0x2, 0x1f ;  /* 0x0c401f0004177f89 */ /* 0x000f6800000e0000 */
[----:B------:R-:W5:Y:S04]  /*26ee0*/  SHFL.BFLY PT, R26, R16, 0x2, 0x1f ;  /* 0x0c401f00101a7f89 */ /* 0x000f6800000e0000 */
[----:B------:R-:W5:Y:S04]  /*26ef0*/  SHFL.BFLY PT, R24, R3, 0x2, 0x1f ;  /* 0x0c401f0003187f89 */ /* 0x000f6800000e0000 */
[----:B------:R-:W5:Y:S04]  /*26f00*/  SHFL.BFLY PT, R25, R2, 0x2, 0x1f ;  /* 0x0c401f0002197f89 */ /* 0x000f6800000e0000 */
[----:B------:R-:W5:Y:S01]  /*26f10*/  SHFL.BFLY PT, R15, R0, 0x1, 0x1f ;  /* 0x0c201f00000f7f89 */ /* 0x000f6200000e0000 */
[----:B0-----:R-:W-:-:S02]  /*26f20*/  FADD R8, R8, R19 ;  /* 0x0000001308087221 */ /* 0x001fc40000000000 */
[----:B-1----:R-:W-:-:S05]  /*26f30*/  FADD R7, R7, R20 ;  /* 0x0000001407077221 */ /* 0x002fca0000000000 */
[----:B------:R-:W0:Y:S01]  /*26f40*/  SHFL.BFLY PT, R17, R7, 0x1, 0x1f ;  /* 0x0c201f0007117f89 */ /* 0x000e2200000e0000 */
[----:B---3--:R-:W-:Y:S02]  /*26f50*/  FADD R6, R6, R21 ;  /* 0x0000001506067221 */ /* 0x008fe40000000000 */
[----:B----4-:R-:W-:Y:S02]  /*26f60*/  FADD R5, R5, R22 ;  /* 0x0000001605057221 */ /* 0x010fe40000000000 */
[----:B-----5:R-:W-:Y:S02]  /*26f70*/  FADD R4, R4, R23 ;  /* 0x0000001704047221 */ /* 0x020fe40000000000 */
[----:B------:R-:W-:Y:S02]  /*26f80*/  FADD R9, R16, R26 ;  /* 0x0000001a10097221 */ /* 0x000fe40000000000 */
[----:B------:R-:W-:Y:S01]  /*26f90*/  FADD R3, R3, R24 ;  /* 0x0000001803037221 */ /* 0x000fe20000000000 */
[----:B------:R-:W1:Y:S01]  /*26fa0*/  SHFL.BFLY PT, R16, R8, 0x1, 0x1f ;  /* 0x0c201f0008107f89 */ /* 0x000e6200000e0000 */
[----:B------:R-:W-:-:S03]  /*26fb0*/  FADD R2, R2, R25 ;  /* 0x0000001902027221 */ /* 0x000fc60000000000 */
[----:B------:R-:W3:Y:S04]  /*26fc0*/  SHFL.BFLY PT, R18, R6, 0x1, 0x1f ;  /* 0x0c201f0006127f89 */ /* 0x000ee800000e0000 */
[----:B------:R-:W4:Y:S04]  /*26fd0*/  SHFL.BFLY PT, R19, R5, 0x1, 0x1f ;  /* 0x0c201f0005137f89 */ /* 0x000f2800000e0000 */
[----:B------:R-:W5:Y:S04]  /*26fe0*/  SHFL.BFLY PT, R20, R4, 0x1, 0x1f ;  /* 0x0c201f0004147f89 */ /* 0x000f6800000e0000 */
[----:B------:R-:W5:Y:S01]  /*26ff0*/  SHFL.BFLY PT, R21, R3, 0x1, 0x1f ;  /* 0x0c201f0003157f89 */ /* 0x000f6200000e0000 */
[----:B------:R-:W-:-:S03]  /*27000*/  FADD R0, R0, R15 ;  /* 0x0000000f00007221 */ /* 0x000fc60000000000 */
[----:B------:R-:W5:Y:S04]  /*27010*/  SHFL.BFLY PT, R22, R2, 0x1, 0x1f ;  /* 0x0c201f0002167f89 */ /* 0x000f6800000e0000 */
[----:B------:R-:W5:Y:S04]  /*27020*/  SHFL.BFLY PT, R23, R9, 0x1, 0x1f ;  /* 0x0c201f0009177f89 */ /* 0x000f6800000e0000 */
[----:B------:R-:W5:Y:S01]  /*27030*/  SHFL.BFLY PT, R24, R10, 0x1, 0x1f ;  /* 0x0c201f000a187f89 */ /* 0x000f6200000e0000 */
[----:B------:R-:W5:Y:S03]  /*27040*/  SHFL.BFLY PT, R25, R11, 0x1, 0x1f ;  /* 0x0c201f000b197f89 */ /* 0x000f6600000e0000 */
[----:B------:R-:W5:Y:S01]  /*27050*/  SHFL.BFLY PT, R26, R13, 0x1, 0x1f ;  /* 0x0c201f000d1a7f89 */ /* 0x000f6200000e0000 */
[----:B0-----:R-:W-:-:S02]  /*27060*/  FADD R7, R7, R17 ;  /* 0x0000001107077221 */ /* 0x001fc40000000000 */
[----:B-1----:R-:W-:Y:S02]  /*27070*/  FADD R8, R8, R16 ;  /* 0x0000001008087221 */ /* 0x002fe40000000000 */
[----:B---3--:R-:W-:Y:S02]  /*27080*/  FADD R6, R6, R18 ;  /* 0x0000001206067221 */ /* 0x008fe40000000000 */
[----:B----4-:R-:W-:Y:S02]  /*27090*/  FADD R5, R5, R19 ;  /* 0x0000001305057221 */ /* 0x010fe40000000000 */
[----:B-----5:R-:W-:Y:S02]  /*270a0*/  FADD R4, R4, R20 ;  /* 0x0000001404047221 */ /* 0x020fe40000000000 */
[----:B------:R-:W-:Y:S01]  /*270b0*/  FADD R3, R3, R21 ;  /* 0x0000001503037221 */ /* 0x000fe20000000000 */
[----:B------:R-:W3:Y:S01]  /*270c0*/  LDL.64 R16, [R1+0xcd0] ;  /* 0x000cd00001107983 */ /* 0x000ee20000100a00 */
[----:B------:R-:W-:-:S02]  /*270d0*/  FADD R2, R2, R22 ;  /* 0x0000001602027221 */ /* 0x000fc40000000000 */
[----:B------:R-:W-:Y:S02]  /*270e0*/  FADD R9, R9, R23 ;  /* 0x0000001709097221 */ /* 0x000fe40000000000 */
[----:B------:R-:W-:Y:S02]  /*270f0*/  FADD R10, R10, R24 ;  /* 0x000000180a0a7221 */ /* 0x000fe40000000000 */
[----:B------:R-:W-:Y:S02]  /*27100*/  FADD R11, R11, R25 ;  /* 0x000000190b0b7221 */ /* 0x000fe40000000000 */
[----:B------:R-:W-:Y:S01]  /*27110*/  FADD R13, R13, R26 ;  /* 0x0000001a0d0d7221 */ /* 0x000fe20000000000 */
[----:B------:R-:W4:Y:S04]  /*27120*/  LDL.64 R18, [R1+0xce0] ;  /* 0x000ce00001127983 */ /* 0x000f280000100a00 */
[----:B------:R-:W5:Y:S04]  /*27130*/  LDL.64 R24, [R1+0xc98] ;  /* 0x000c980001187983 */ /* 0x000f680000100a00 */
[----:B------:R-:W3:Y:S01]  /*27140*/  LDL.64 R22, [R1+0xc88] ;  /* 0x000c880001167983 */ /* 0x000ee20000100a00 */
[----:B--2---:R-:W-:-:S03]  /*27150*/  FADD R14, R29, R14 ;  /* 0x0000000e1d0e7221 */ /* 0x004fc60000000000 */
[----:B------:R-:W0:Y:S02]  /*27160*/  S2R R29, SR_TID.X ;  /* 0x00000000001d7919 */ /* 0x000e240000002100 */
[C---:B0-----:R-:W-:Y:S01]  /*27170*/  LOP3.LUT R15, R29.reuse, 0x1c, RZ, 0xc0, !PT ;  /* 0x0000001c1d0f7812 */ /* 0x041fe200078ec0ff */
[----:B------:R-:W-:-:S04]  /*27180*/  LOP3.LUT R29, R29, 0xff, RZ, 0xc0, !PT ;  /* 0x000000ff1d1d7812 */ /* 0x000fc800078ec0ff */
[----:B------:R-:W-:Y:S01]  /*27190*/  SHF.R.U32.HI R29, RZ, 0x3, R29 ;  /* 0x00000003ff1d7819 */ /* 0x000fe2000001161d */
[----:B------:R-:W-:-:S03]  /*271a0*/  IMAD.SHL.U32 R15, R15, 0x8, RZ ;  /* 0x000000080f0f7824 */ /* 0x000fc600078e00ff */
[----:B------:R-:W-:-:S04]  /*271b0*/  LOP3.LUT R29, R29, 0x1c, RZ, 0xc0, !PT ;  /* 0x0000001c1d1d7812 */ /* 0x000fc800078ec0ff */
[----:B------:R-:W-:-:S05]  /*271c0*/  IADD3 R29, R15, R29, RZ ;  /* 0x0000001d0f1d7210 */ /* 0x000fca0007ffe0ff */
        /* <DEDUP_REMOVED lines=9> */
[----:B------:R-:W-:Y:S02]  /*27260*/  @!P1 STS [R29+0x20900], R4 ;  /* 0x020900041d009388 */ /* 0x000fe40000000800 */
[----:B------:R-:W-:Y:S02]  /*27270*/  @!P1 STS [R29+0x20a00], R3 ;  /* 0x020a00031d009388 */ /* 0x000fe40000000800 */
[----:B------:R-:W-:Y:S01]  /*27280*/  @!P1 STS [R29+0x20b00], R2 ;  /* 0x020b00021d009388 */ /* 0x000fe20000000800 */
[----:B------:R1:W-:Y:S01]  /*27290*/  @!P1 STS [R29+0x20c00], R9 ;  /* 0x020c00091d009388 */ /* 0x0003e20000000800 */
[----:B------:R-:W-:Y:S02]  /*272a0*/  @!P1 STS [R29+0x20d00], R10 ;  /* 0x020d000a1d009388 */ /* 0x000fe40000000800 */
[----:B------:R2:W-:Y:S02]  /*272b0*/  @!P1 STS [R29+0x20e00], R11 ;  /* 0x020e000b1d009388 */ /* 0x0005e40000000800 */
[----:B------:R3:W-:Y:S01]  /*272c0*/  @!P1 STS [R29+0x20f00], R13 ;  /* 0x020f000d1d009388 */ /* 0x0007e20000000800 */
[----:B0-----:R-:W4:Y:S04]  /*272d0*/  LDL.64 R14, [R1+0xcd8] ;  /* 0x000cd800010e7983 */ /* 0x001f280000100a00 */
[----:B------:R-:W-:Y:S06]  /*272e0*/  BAR.SYNC.DEFER_BLOCKING 0x0 ;  /* 0x0000000000007b1d */ /* 0x000fec0000010000 */
[----:B------:R-:W4:Y:S04]  /*272f0*/  LDL R12, [R1+0x434] ;  /* 0x00043400010c7983 */ /* 0x000f280000100800 */
[----:B------:R-:W5:Y:S04]  /*27300*/  LDL.64 R26, [R1+0xca0] ;  /* 0x000ca000011a7983 */ /* 0x000f680000100a00 */
[----:B-1----:R-:W5:Y:S04]  /*27310*/  LDL.64 R8, [R1+0xcc8] ;  /* 0x000cc80001087983 */ /* 0x002f680000100a00 */
[----:B--2---:R-:W2:Y:S04]  /*27320*/  LDL.64 R10, [R1+0xcc0] ;  /* 0x000cc000010a7983 */ /* 0x004ea80000100a00 */
[----:B---3--:R-:W0:Y:S02]  /*27330*/  S2R R29, SR_TID.X ;  /* 0x00000000001d7919 */ /* 0x008e240000002100 */
[----:B0-----:R-:W-:-:S05]  /*27340*/  LOP3.LUT R20, R29, 0xff, RZ, 0xc0, !PT ;  /* 0x000000ff1d147812 */ /* 0x001fca00078ec0ff */
[----:B------:R-:W0:Y:S04]  /*27350*/  LDS R5, [R20.X4+0x20000] ;  /* 0x0200000014057984 */ /* 0x000e280000004800 */
[----:B------:R-:W1:Y:S04]  /*27360*/  LDS R3, [R20.X4+0x20400] ;  /* 0x0204000014037984 */ /* 0x000e680000004800 */
[----:B------:R-:W3:Y:S04]  /*27370*/  LDS R0, [R20.X4+0x20800] ;  /* 0x0208000014007984 */ /* 0x000ee80000004800 */
[----:B0-----:R-:W0:Y:S04]  /*27380*/  SHFL.BFLY PT, R6, R5, 0x4, 0x1f ;  /* 0x0c801f0005067f89 */ /* 0x001e2800000e0000 */
[----:B-1----:R-:W1:Y:S04]  /*27390*/  SHFL.BFLY PT, R4, R3, 0x4, 0x1f ;  /* 0x0c801f0003047f89 */ /* 0x002e6800000e0000 */
[----:B---3--:R-:W3:Y:S01]  /*273a0*/  SHFL.BFLY PT, R2, R0, 0x4, 0x1f ;  /* 0x0c801f0000027f89 */ /* 0x008ee200000e0000 */
[----:B0-----:R-:W-:-:S02]  /*273b0*/  FADD R6, R5, R6 ;  /* 0x0000000605067221 */ /* 0x001fc40000000000 */
[----:B-1----:R-:W-:Y:S02]  /*273c0*/  FADD R3, R3, R4 ;  /* 0x0000000403037221 */ /* 0x002fe40000000000 */
[----:B---3--:R-:W-:Y:S01]  /*273d0*/  FADD R2, R0, R2 ;  /* 0x0000000200027221 */ /* 0x008fe20000000000 */
[----:B------:R-:W0:Y:S04]  /*273e0*/  SHFL.BFLY PT, R5, R6, 0x2, 0x1f ;  /* 0x0c401f0006057f89 */ /* 0x000e2800000e0000 */
[----:B------:R-:W1:Y:S04]  /*273f0*/  SHFL.BFLY PT, R4, R3, 0x2, 0x1f ;  /* 0x0c401f0003047f89 */ /* 0x000e6800000e0000 */
[----:B------:R-:W3:Y:S01]  /*27400*/  SHFL.BFLY PT, R0, R2, 0x2, 0x1f ;  /* 0x0c401f0002007f89 */ /* 0x000ee200000e0000 */
[----:B0-----:R-:W-:-:S02]  /*27410*/  FADD R5, R6, R5 ;  /* 0x0000000506057221 */ /* 0x001fc40000000000 */
[----:B-1----:R-:W-:Y:S02]  /*27420*/  FADD R3, R3, R4 ;  /* 0x0000000403037221 */ /* 0x002fe40000000000 */
[----:B---3--:R-:W-:Y:S02]  /*27430*/  FADD R0, R2, R0 ;  /* 0x0000000002007221 */ /* 0x008fe40000000000 */
[----:B------:R-:W0:Y:S04]  /*27440*/  SHFL.BFLY PT, R2, R5, 0x1, 0x1f ;  /* 0x0c201f0005027f89 */ /* 0x000e2800000e0000 */
[----:B------:R-:W1:Y:S04]  /*27450*/  SHFL.BFLY PT, R4, R3, 0x1, 0x1f ;  /* 0x0c201f0003047f89 */ /* 0x000e6800000e0000 */
[----:B------:R-:W3:Y:S01]  /*27460*/  SHFL.BFLY PT, R6, R0, 0x1, 0x1f ;  /* 0x0c201f0000067f89 */ /* 0x000ee200000e0000 */
[----:B0-----:R-:W-:-:S02]  /*27470*/  FADD R2, R5, R2 ;  /* 0x0000000205027221 */ /* 0x001fc40000000000 */
[----:B-1----:R-:W-:Y:S02]  /*27480*/  FADD R3, R3, R4 ;  /* 0x0000000403037221 */ /* 0x002fe40000000000 */
[----:B---3--:R-:W-:Y:S01]  /*27490*/  FADD R0, R0, R6 ;  /* 0x0000000600007221 */ /* 0x008fe20000000000 */
[----:B------:R-:W-:Y:S02]  /*274a0*/  @!P0 STS [R20.X4+0x20000], R2 ;  /* 0x0200000214008388 */ /* 0x000fe40000004800 */
[----:B------:R-:W-:Y:S02]  /*274b0*/  @!P0 STS [R20.X4+0x20400], R3 ;  /* 0x0204000314008388 */ /* 0x000fe40000004800 */
[----:B------:R0:W-:Y:S02]  /*274c0*/  @!P0 STS [R20.X4+0x20800], R0 ;  /* 0x0208000014008388 */ /* 0x0001e40000004800 */
[----:B------:R-:W1:Y:S04]  /*274d0*/  LDS R0, [R29.X4+0x20c00] ;  /* 0x020c00001d007984 */ /* 0x000e680000004800 */
[----:B0-----:R-:W3:Y:S04]  /*274e0*/  LDL.64 R20, [R1+0xc80] ;  /* 0x000c800001147983 */ /* 0x001ee80000100a00 */
[----:B-1----:R-:W0:Y:S02]  /*274f0*/  SHFL.BFLY PT, R2, R0, 0x4, 0x1f ;  /* 0x0c801f0000027f89 */ /* 0x002e2400000e0000 */
[----:B0-----:R-:W-:-:S05]  /*27500*/  FADD R2, R0, R2 ;  /* 0x0000000200027221 */ /* 0x001fca0000000000 */
[----:B------:R-:W0:Y:S02]  /*27510*/  SHFL.BFLY PT, R0, R2, 0x2, 0x1f ;  /* 0x0c401f0002007f89 */ /* 0x000e2400000e0000 */
[----:B0-----:R-:W-:-:S05]  /*27520*/  FADD R0, R2, R0 ;  /* 0x0000000002007221 */ /* 0x001fca0000000000 */
[----:B------:R-:W0:Y:S02]  /*27530*/  SHFL.BFLY PT, R2, R0, 0x1, 0x1f ;  /* 0x0c201f0000027f89 */ /* 0x000e2400000e0000 */
[----:B0-----:R-:W-:-:S05]  /*27540*/  FADD R2, R0, R2 ;  /* 0x0000000200027221 */ /* 0x001fca0000000000 */
[----:B------:R0:W-:Y:S01]  /*27550*/  @!P0 STS [R29.X4+0x20c00], R2 ;  /* 0x020c00021d008388 */ /* 0x0001e20000004800 */
[----:B------:R-:W-:Y:S02]  /*27560*/  BAR.SYNC.DEFER_BLOCKING 0x0 ;  /* 0x0000000000007b1d */ /* 0x000fe40000010000 */
[----:B----4-:R-:W-:-:S04]  /*27570*/  IMAD.WIDE R4, R12, 0x2, R14 ;  /* 0x000000020c047825 */ /* 0x010fc800078e020e */
[----:B------:R-:W-:-:S04]  /*27580*/  IMAD.WIDE R6, R12, 0x2, R16 ;  /* 0x000000020c067825 */ /* 0x000fc800078e0210 */
[C---:B0-----:R-:W-:Y:S01]  /*27590*/  IMAD.WIDE R2, R12.reuse, 0x2, R18 ;  /* 0x000000020c027825 */ /* 0x041fe200078e0212 */
[----:B------:R-:W4:Y:S03]  /*275a0*/  LDL.64 R14, [R1+0xcb8] ;  /* 0x000cb800010e7983 */ /* 0x000f260000100a00 */
[----:B-----5:R-:W-:-:S04]  /*275b0*/  IMAD.WIDE R8, R12, 0x2, R8 ;  /* 0x000000020c087825 */ /* 0x020fc800078e0208 */
[C---:B--2---:R-:W-:Y:S01]  /*275c0*/  IMAD.WIDE R10, R12.reuse, 0x2, R10 ;  /* 0x000000020c0a7825 */ /* 0x044fe200078e020a */
[----:B------:R-:W2:Y:S04]  /*275d0*/  LDL.64 R18, [R1+0xc90] ;  /* 0x000c900001127983 */ /* 0x000ea80000100a00 */
[----:B------:R0:W5:Y:S04]  /*275e0*/  LDG.E.U16 R17, [R4.64] ;  /* 0x0000000404117981 */ /* 0x000168000c1e1500 */
[----:B------:R1:W2:Y:S04]  /*275f0*/  LDG.E.U16 R13, [R6.64] ;  /* 0x00000004060d7981 */ /* 0x0002a8000c1e1500 */
[----:B------:R4:W2:Y:S04]  /*27600*/  LDG.E.U16 R16, [R2.64] ;  /* 0x0000000402107981 */ /* 0x0008a8000c1e1500 */
[----:B------:R2:W3:Y:S04]  /*27610*/  LDG.E.U16 R0, [R8.64] ;  /* 0x0000000408007981 */ /* 0x0004e8000c1e1500 */
[----:B------:R1:W3:Y:S04]  /*27620*/  LDG.E.U16 R28, [R10.64] ;  /* 0x000000040a1c7981 */ /* 0x0002e8000c1e1500 */
[----:B0-----:R-:W3:Y:S04]  /*27630*/  LDL.64 R4, [R1+0xcb0] ;  /* 0x000cb00001047983 */ /* 0x001ee80000100a00 */
[----:B-1----:R-:W3:Y:S01]  /*27640*/  LDL.64 R6, [R1+0xca8] ;  /* 0x000ca80001067983 */ /* 0x002ee20000100a00 */
[----:B------:R-:W-:-:S04]  /*27650*/  IMAD.WIDE R10, R12, 0x2, R24 ;  /* 0x000000020c0a7825 */ /* 0x000fc800078e0218 */
[----:B----4-:R-:W-:-:S05]  /*27660*/  IMAD.WIDE R2, R12, 0x2, R14 ;  /* 0x000000020c027825 */ /* 0x010fca00078e020e */
[----:B------:R0:W4:Y:S04]  /*27670*/  LDG.E.U16 R24, [R2.64] ;  /* 0x0000000402187981 */ /* 0x000128000c1e1500 */
[----:B-----5:R-:W-:Y:S01]  /*27680*/  STL [R1+0x800], R17 ;  /* 0x0008001101007387 */ /* 0x020fe20000100800 */
[----:B--2---:R1:W-:Y:S02]  /*27690*/  STL [R1+0x804], R16 ;  /* 0x0008041001007387 */ /* 0x0043e40000100800 */
[----:B------:R-:W2:Y:S02]  /*276a0*/  LDL.64 R14, [R1+0xc70] ;  /* 0x000c7000010e7983 */ /* 0x000ea40000100a00 */
[----:B---3--:R-:W-:-:S04]  /*276b0*/  IMAD.WIDE R4, R12, 0x2, R4 ;  /* 0x000000020c047825 */ /* 0x008fc800078e0204 */
[C---:B------:R-:W-:Y:S01]  /*276c0*/  IMAD.WIDE R6, R12.reuse, 0x2, R6 ;  /* 0x000000020c067825 */ /* 0x040fe200078e0206 */
[----:B-1----:R-:W3:Y:S04]  /*276d0*/  LDL.64 R16, [R1+0xc78] ;  /* 0x000c780001107983 */ /* 0x002ee80000100a00 */
[----:B------:R1:W5:Y:S01]  /*276e0*/  LDG.E.U16 R25, [R4.64] ;  /* 0x0000000404197981 */ /* 0x000362000c1e1500 */
[----:B------:R0:W-:Y:S03]  /*276f0*/  STL [R1+0x7fc], R13 ;  /* 0x0007fc0d01007387 */ /* 0x0001e60000100800 */
[----:B0-----:R0:W2:Y:S01]  /*27700*/  LDG.E.U16 R13, [R6.64] ;  /* 0x00000004060d7981 */ /* 0x0010a2000c1e1500 */
[----:B------:R-:W-:-:S04]  /*27710*/  IMAD.WIDE R8, R12, 0x2, R26 ;  /* 0x000000020c087825 */ /* 0x000fc800078e021a */
[----:B------:R0:W-:Y:S02]  /*27720*/  STL [R1+0x7f8], R0 ;  /* 0x0007f80001007387 */ /* 0x0001e40000100800 */
[----:B-1----:R-:W-:-:S04]  /*27730*/  IMAD.WIDE R4, R12, 0x2, R22 ;  /* 0x000000020c047825 */ /* 0x002fc800078e0216 */
[C---:B------:R-:W-:Y:S01]  /*27740*/  IMAD.WIDE R2, R12.reuse, 0x2, R18 ;  /* 0x000000020c027825 */ /* 0x040fe200078e0212 */
[----:B------:R1:W-:Y:S03]  /*27750*/  STL [R1+0x7f4], R28 ;  /* 0x0007f41c01007387 */ /* 0x0003e60000100800 */
[----:B------:R-:W3:Y:S02]  /*27760*/  LDL.64 R18, [R1+0xc68] ;  /* 0x000c680001127983 */ /* 0x000ee40000100a00 */
[----:B------:R-:W3:Y:S01]  /*27770*/  LDL.64 R26, [R1+0xc50] ;  /* 0x000c5000011a7983 */ /* 0x000ee20000100a00 */
[----:B0-----:R3:W3:Y:S04]  /*27780*/  LDG.E.U16 R0, [R8.64] ;  /* 0x0000000408007981 */ /* 0x0016e8000c1e1500 */
[----:B-1----:R0:W3:Y:S01]  /*27790*/  LDG.E.U16 R28, [R10.64] ;  /* 0x000000040a1c7981 */ /* 0x0020e2000c1e1500 */
[----:B------:R-:W-:-:S04]  /*277a0*/  IMAD.WIDE R6, R12, 0x2, R20 ;  /* 0x000000020c067825 */ /* 0x000fc800078e0214 */
[----:B------:R1:W3:Y:S02]  /*277b0*/  LDG.E.U16 R21, [R4.64] ;  /* 0x0000000404157981 */ /* 0x0002e4000c1e1500 */
[----:B------:R0:W3:Y:S01]  /*277c0*/  LDG.E.U16 R20, [R2.64] ;  /* 0x0000000402147981 */ /* 0x0000e2000c1e1500 */
[----:B-----5:R-:W-:Y:S01]  /*277d0*/  STL [R1+0x7ec], R25 ;  /* 0x0007ec1901007387 */ /* 0x020fe20000100800 */
[----:B----4-:R4:W-:Y:S02]  /*277e0*/  STL [R1+0x7f0], R24 ;  /* 0x0007f01801007387 */ /* 0x0109e40000100800 */
[----:B-1----:R-:W5:Y:S01]  /*277f0*/  LDL.64 R4, [R1+0xc60] ;  /* 0x000c600001047983 */ /* 0x002f620000100a00 */
[----:B----4-:R-:W4:Y:S01]  /*27800*/  LDL.64 R24, [R1+0xc48] ;  /* 0x000c480001187983 */ /* 0x010f220000100a00 */
[----:B--2---:R1:W-:Y:S03]  /*27810*/  STL [R1+0x7e8], R13 ;  /* 0x0007e80d01007387 */ /* 0x0043e60000100800 */
[----:B-1----:R1:W2:Y:S01]  /*27820*/  LDG.E.U16 R13, [R6.64] ;  /* 0x00000004060d7981 */ /* 0x0022a2000c1e1500 */
[----:B---3--:R-:W-:-:S04]  /*27830*/  IMAD.WIDE R8, R12, 0x2, R16 ;  /* 0x000000020c087825 */ /* 0x008fc800078e0210 */
[C---:B0-----:R-:W-:Y:S02]  /*27840*/  IMAD.WIDE R10, R12.reuse, 0x2, R14 ;  /* 0x000000020c0a7825 */ /* 0x041fe400078e020e */
[----:B------:R-:W3:Y:S04]  /*27850*/  LDL.64 R14, [R1+0xc40] ;  /* 0x000c4000010e7983 */ /* 0x000ee80000100a00 */
[----:B-1----:R-:W3:Y:S01]  /*27860*/  LDL.64 R6, [R1+0xc58] ;  /* 0x000c580001067983 */ /* 0x002ee20000100a00 */
[----:B------:R0:W-:Y:S02]  /*27870*/  STL [R1+0x7e4], R0 ;  /* 0x0007e40001007387 */ /* 0x0001e40000100800 */
[----:B------:R-:W3:Y:S02]  /*27880*/  LDL.64 R22, [R1+0xc38] ;  /* 0x000c380001167983 */ /* 0x000ee40000100a00 */
[----:B------:R-:W3:Y:S01]  /*27890*/  LDL.64 R16, [R1+0xc30] ;  /* 0x000c300001107983 */ /* 0x000ee20000100a00 */
[----:B------:R1:W-:Y:S01]  /*278a0*/  STL [R1+0x7e0], R28 ;  /* 0x0007e01c01007387 */ /* 0x0003e20000100800 */
[----:B------:R-:W-:Y:S02]  /*278b0*/  STL [R1+0x7d8], R21 ;  /* 0x0007d81501007387 */ /* 0x000fe40000100800 */
[C---:B------:R-:W-:Y:S01]  /*278c0*/  IMAD.WIDE R2, R12.reuse, 0x2, R18 ;  /* 0x000000020c027825 */ /* 0x040fe200078e0212 */
[----:B0-----:R0:W3:Y:S04]  /*278d0*/  LDG.E.U16 R0, [R8.64] ;  /* 0x0000000408007981 */ /* 0x0010e8000c1e1500 */
[----:B-1----:R4:W3:Y:S01]  /*278e0*/  LDG.E.U16 R28, [R10.64] ;  /* 0x000000040a1c7981 */ /* 0x0028e2000c1e1500 */
[----:B------:R1:W-:Y:S02]  /*278f0*/  STL [R1+0x7dc], R20 ;  /* 0x0007dc1401007387 */ /* 0x0003e40000100800 */
[----:B------:R-:W3:Y:S01]  /*27900*/  LDL.64 R18, [R1+0xc20] ;  /* 0x000c200001127983 */ /* 0x000ee20000100a00 */
[----:B-1----:R-:W3:Y:S04]  /*27910*/  LDL.64 R20, [R1+0xc28] ;  /* 0x000c280001147983 */ /* 0x002ee80000100a00 */
[----:B--2---:R1:W-:Y:S04]  /*27920*/  STL [R1+0x7d4], R13 ;  /* 0x0007d40d01007387 */ /* 0x0043e80000100800 */
[----:B-1----:R1:W2:Y:S01]  /*27930*/  LDG.E.U16 R13, [R2.64] ;  /* 0x00000004020d7981 */ /* 0x0022a2000c1e1500 */
[----:B-----5:R-:W-:-:S04]  /*27940*/  IMAD.WIDE R4, R12, 0x2, R4 ;  /* 0x000000020c047825 */ /* 0x020fc800078e0204 */
[----:B----4-:R-:W-:-:S04]  /*27950*/  IMAD.WIDE R10, R12, 0x2, R24 ;  /* 0x000000020c0a7825 */ /* 0x010fc800078e0218 */
[----:B0-----:R-:W-:-:S04]  /*27960*/  IMAD.WIDE R8, R12, 0x2, R26 ;  /* 0x000000020c087825 */ /* 0x001fc800078e021a */
[C---:B---3--:R-:W-:Y:S01]  /*27970*/  IMAD.WIDE R6, R12.reuse, 0x2, R6 ;  /* 0x000000020c067825 */ /* 0x048fe200078e0206 */
[----:B------:R0:W3:Y:S04]  /*27980*/  LDG.E.U16 R25, [R8.64] ;  /* 0x0000000408197981 */ /* 0x0000e8000c1e1500 */
[----:B------:R4:W-:Y:S01]  /*27990*/  STL [R1+0x7d0], R0 ;  /* 0x0007d00001007387 */ /* 0x0009e20000100800 */
[----:B------:R5:W-:Y:S02]  /*279a0*/  STL [R1+0x7cc], R28 ;  /* 0x0007cc1c01007387 */ /* 0x000be40000100800 */
[C---:B-1----:R-:W-:Y:S01]  /*279b0*/  IMAD.WIDE R2, R12.reuse, 0x2, R14 ;  /* 0x000000020c027825 */ /* 0x042fe200078e020e */
[----:B------:R1:W3:Y:S04]  /*279c0*/  LDG.E.U16 R24, [R6.64] ;  /* 0x0000000406187981 */ /* 0x0002e8000c1e1500 */
[----:B------:R-:W3:Y:S01]  /*279d0*/  LDL.64 R14, [R1+0xc18] ;  /* 0x000c1800010e7983 */ /* 0x000ee20000100a00 */
[----:B------:R-:W3:Y:S03]  /*279e0*/  LDL.64 R26, [R1+0xc00] ;  /* 0x000c0000011a7983 */ /* 0x000ee60000100a00 */
[----:B----4-:R4:W3:Y:S04]  /*279f0*/  LDG.E.U16 R0, [R4.64] ;  /* 0x0000000404007981 */ /* 0x0108e8000c1e1500 */
[----:B-----5:R5:W3:Y:S01]  /*27a00*/  LDG.E.U16 R28, [R10.64] ;  /* 0x000000040a1c7981 */ /* 0x020ae2000c1e1500 */
[----:B----4-:R-:W-:-:S04]  /*27a10*/  IMAD.WIDE R4, R12, 0x2, R22 ;  /* 0x000000020c047825 */ /* 0x010fc800078e0216 */
[----:B-----5:R-:W-:-:S04]  /*27a20*/  IMAD.WIDE R10, R12, 0x2, R18 ;  /* 0x000000020c0a7825 */ /* 0x020fc800078e0212 */
[C---:B-1----:R-:W-:Y:S01]  /*27a30*/  IMAD.WIDE R6, R12.reuse, 0x2, R16 ;  /* 0x000000020c067825 */ /* 0x042fe200078e0210 */
[----:B------:R1:W4:Y:S04]  /*27a40*/  LDG.E.U16 R18, [R2.64] ;  /* 0x0000000402127981 */ /* 0x000328000c1e1500 */
[----:B------:R5:W4:Y:S04]  /*27a50*/  LDG.E.U16 R19, [R4.64] ;  /* 0x0000000404137981 */ /* 0x000b28000c1e1500 */
[----:B------:R-:W4:Y:S04]  /*27a60*/  LDL.64 R16, [R1+0xbf8] ;  /* 0x000bf80001107983 */ /* 0x000f280000100a00 */
[----:B-----5:R-:W4:Y:S04]  /*27a70*/  LDL.64 R4, [R1+0xc10] ;  /* 0x000c100001047983 */ /* 0x020f280000100a00 */
[----:B--2---:R2:W-:Y:S04]  /*27a80*/  STL [R1+0x7c8], R13 ;  /* 0x0007c80d01007387 */ /* 0x0045e80000100800 */
[----:B--2---:R2:W5:Y:S04]  /*27a90*/  LDG.E.U16 R13, [R6.64] ;  /* 0x00000004060d7981 */ /* 0x004568000c1e1500 */
[----:B--2---:R-:W2:Y:S01]  /*27aa0*/  LDL.64 R6, [R1+0xc08] ;  /* 0x000c080001067983 */ /* 0x004ea20000100a00 */
[----:B0-----:R-:W-:-:S03]  /*27ab0*/  IMAD.WIDE R8, R12, 0x2, R20 ;  /* 0x000000020c087825 */ /* 0x001fc600078e0214 */
[----:B---3--:R0:W-:Y:S01]  /*27ac0*/  STL [R1+0x7c4], R0 ;  /* 0x0007c40001007387 */ /* 0x0081e20000100800 */
[----:B------:R-:W-:Y:S03]  /*27ad0*/  STL [R1+0x7bc], R25 ;  /* 0x0007bc1901007387 */ /* 0x000fe60000100800 */
[----:B------:R3:W-:Y:S01]  /*27ae0*/  STL [R1+0x7c0], R24 ;  /* 0x0007c01801007387 */ /* 0x0007e20000100800 */
[----:B------:R-:W2:Y:S02]  /*27af0*/  LDL.64 R22, [R1+0xbe8] ;  /* 0x000be80001167983 */ /* 0x000ea40000100a00 */
[----:B------:R-:W2:Y:S02]  /*27b00*/  LDL.64 R20, [R1+0xbe0] ;  /* 0x000be00001147983 */ /* 0x000ea40000100a00 */
[C---:B-1----:R-:W-:Y:S01]  /*27b10*/  IMAD.WIDE R2, R12.reuse, 0x2, R14 ;  /* 0x000000020c027825 */ /* 0x042fe200078e020e */
[----:B0-----:R0:W2:Y:S04]  /*27b20*/  LDG.E.U16 R0, [R8.64] ;  /* 0x0000000408007981 */ /* 0x0010a8000c1e1500 */
[----:B---3--:R-:W3:Y:S01]  /*27b30*/  LDL.64 R24, [R1+0xbf0] ;  /* 0x000bf00001187983 */ /* 0x008ee20000100a00 */
[----:B------:R1:W-:Y:S02]  /*27b40*/  STL [R1+0x7b8], R28 ;  /* 0x0007b81c01007387 */ /* 0x0003e40000100800 */
[----:B----4-:R-:W-:Y:S01]  /*27b50*/  STL [R1+0x7b0], R19 ;  /* 0x0007b01301007387 */ /* 0x010fe20000100800 */
[----:B------:R4:W-:Y:S04]  /*27b60*/  STL [R1+0x7b4], R18 ;  /* 0x0007b41201007387 */ /* 0x0009e80000100800 */
[----:B------:R-:W3:Y:S01]  /*27b70*/  LDL.64 R14, [R1+0xbd0] ;  /* 0x000bd000010e7983 */ /* 0x000ee20000100a00 */
[----:B------:R-:W-:-:S03]  /*27b80*/  IMAD.WIDE R4, R12, 0x2, R4 ;  /* 0x000000020c047825 */ /* 0x000fc600078e0204 */
[----:B-1----:R1:W3:Y:S01]  /*27b90*/  LDG.E.U16 R28, [R10.64] ;  /* 0x000000040a1c7981 */ /* 0x0022e2000c1e1500 */
[----:B0-----:R-:W-:-:S03]  /*27ba0*/  IMAD.WIDE R8, R12, 0x2, R26 ;  /* 0x000000020c087825 */ /* 0x001fc600078e021a */
[----:B----4-:R-:W4:Y:S04]  /*27bb0*/  LDL.64 R18, [R1+0xbd8] ;  /* 0x000bd80001127983 */ /* 0x010f280000100a00 */
[----:B------:R0:W4:Y:S01]  /*27bc0*/  LDG.E.U16 R27, [R4.64] ;  /* 0x00000004041b7981 */ /* 0x000122000c1e1500 */
[----:B------:R3:W4:Y:S03]  /*27bd0*/  LDG.E.U16 R26, [R2.64] ;  /* 0x00000004021a7981 */ /* 0x000726000c1e1500 */
[----:B-----5:R5:W-:Y:S01]  /*27be0*/  STL [R1+0x7ac], R13 ;  /* 0x0007ac0d01007387 */ /* 0x020be20000100800 */
[----:B--2---:R-:W-:-:S05]  /*27bf0*/  IMAD.WIDE R6, R12, 0x2, R6 ;  /* 0x000000020c067825 */ /* 0x004fca00078e0206 */
[----:B-----5:R2:W5:Y:S01]  /*27c00*/  LDG.E.U16 R13, [R6.64] ;  /* 0x00000004060d7981 */ /* 0x020562000c1e1500 */
[----:B-1----:R-:W-:-:S04]  /*27c10*/  IMAD.WIDE R10, R12, 0x2, R16 ;  /* 0x000000020c0a7825 */ /* 0x002fc800078e0210 */
[C---:B0-----:R-:W-:Y:S01]  /*27c20*/  IMAD.WIDE R4, R12.reuse, 0x2, R22 ;  /* 0x000000020c047825 */ /* 0x041fe200078e0216 */
[----:B------:R0:W-:Y:S03]  /*27c30*/  STL [R1+0x7a8], R0 ;  /* 0x0007a80001007387 */ /* 0x0001e60000100800 */
[----:B---3--:R-:W-:-:S04]  /*27c40*/  IMAD.WIDE R2, R12, 0x2, R24 ;  /* 0x000000020c027825 */ /* 0x008fc800078e0218 */
[C---:B--2---:R-:W-:Y:S01]  /*27c50*/  IMAD.WIDE R6, R12.reuse, 0x2, R20 ;  /* 0x000000020c067825 */ /* 0x044fe200078e0214 */
[----:B0-----:R0:W2:Y:S04]  /*27c60*/  LDG.E.U16 R0, [R8.64] ;  /* 0x0000000408007981 */ /* 0x0010a8000c1e1500 */
[----:B------:R1:W-:Y:S01]  /*27c70*/  STL [R1+0x7a4], R28 ;  /* 0x0007a41c01007387 */ /* 0x0003e20000100800 */
[----:B------:R-:W3:Y:S03]  /*27c80*/  LDL.64 R16, [R1+0xbc8] ;  /* 0x000bc80001107983 */ /* 0x000ee60000100a00 */
[----:B----4-:R-:W-:Y:S01]  /*27c90*/  STL [R1+0x794], R27 ;  /* 0x0007941b01007387 */ /* 0x010fe20000100800 */
[----:B------:R4:W-:Y:S02]  /*27ca0*/  STL [R1+0x798], R26 ;  /* 0x0007981a01007387 */ /* 0x0009e40000100800 */
[----:B------:R-:W3:Y:S02]  /*27cb0*/  LDL.64 R24, [R1+0xba8] ;  /* 0x000ba80001187983 */ /* 0x000ee40000100a00 */
[C---:B0-----:R-:W-:Y:S01]  /*27cc0*/  IMAD.WIDE R8, R12.reuse, 0x2, R18 ;  /* 0x000000020c087825 */ /* 0x041fe200078e0212 */
[----:B-1----:R0:W3:Y:S04]  /*27cd0*/  LDG.E.U16 R28, [R10.64] ;  /* 0x000000040a1c7981 */ /* 0x0020e8000c1e1500 */
[----:B------:R1:W3:Y:S04]  /*27ce0*/  LDG.E.U16 R19, [R4.64] ;  /* 0x0000000404137981 */ /* 0x0002e8000c1e1500 */
[----:B------:R3:W3:Y:S04]  /*27cf0*/  LDG.E.U16 R18, [R2.64] ;  /* 0x0000000402127981 */ /* 0x0006e8000c1e1500 */
[----:B----4-:R-:W4:Y:S04]  /*27d00*/  LDL.64 R26, [R1+0xbb0] ;  /* 0x000bb000011a7983 */ /* 0x010f280000100a00 */
[----:B-1----:R-:W4:Y:S04]  /*27d10*/  LDL.64 R4, [R1+0xbc0] ;  /* 0x000bc00001047983 */ /* 0x002f280000100a00 */
[----:B-----5:R1:W-:Y:S01]  /*27d20*/  STL [R1+0x790], R13 ;  /* 0x0007900d01007387 */ /* 0x0203e20000100800 */
[----:B0-----:R-:W-:-:S04]  /*27d30*/  IMAD.WIDE R10, R12, 0x2, R14 ;  /* 0x000000020c0a7825 */ /* 0x001fc800078e020e */
[----:B------:R-:W5:Y:S02]  /*27d40*/  LDL.64 R20, [R1+0xba0] ;  /* 0x000ba00001147983 */ /* 0x000f640000100a00 */
[----:B------:R-:W5:Y:S01]  /*27d50*/  LDL.64 R14, [R1+0xb98] ;  /* 0x000b9800010e7983 */ /* 0x000f620000100a00 */
[----:B-1----:R0:W5:Y:S04]  /*27d60*/  LDG.E.U16 R13, [R6.64] ;  /* 0x00000004060d7981 */ /* 0x002168000c1e1500 */
[----:B0-----:R-:W5:Y:S01]  /*27d70*/  LDL.64 R6, [R1+0xbb8] ;  /* 0x000bb80001067983 */ /* 0x001f620000100a00 */
[----:B--2---:R0:W-:Y:S02]  /*27d80*/  STL [R1+0x78c], R0 ;  /* 0x00078c0001007387 */ /* 0x0041e40000100800 */
[C---:B---3--:R-:W-:Y:S01]  /*27d90*/  IMAD.WIDE R2, R12.reuse, 0x2, R16 ;  /* 0x000000020c027825 */ /* 0x048fe200078e0210 */
[----:B------:R1:W-:Y:S04]  /*27da0*/  STL [R1+0x788], R28 ;  /* 0x0007881c01007387 */ /* 0x0003e80000100800 */
[----:B0-----:R0:W2:Y:S01]  /*27db0*/  LDG.E.U16 R0, [R8.64] ;  /* 0x0000000408007981 */ /* 0x0010a2000c1e1500 */
[----:B------:R-:W3:Y:S02]  /*27dc0*/  LDL.64 R22, [R1+0xb90] ;  /* 0x000b900001167983 */ /* 0x000ee40000100a00 */
[----:B------:R-:W-:Y:S02]  /*27dd0*/  STL [R1+0x780], R19 ;  /* 0x0007801301007387 */ /* 0x000fe40000100800 */
[----:B------:R0:W-:Y:S01]  /*27de0*/  STL [R1+0x784], R18 ;  /* 0x0007841201007387 */ /* 0x0001e20000100800 */
[----:B------:R-:W3:Y:S04]  /*27df0*/  LDL.64 R16, [R1+0xb80] ;  /* 0x000b800001107983 */ /* 0x000ee80000100a00 */
[----:B-1----:R1:W3:Y:S01]  /*27e00*/  LDG.E.U16 R28, [R10.64] ;  /* 0x000000040a1c7981 */ /* 0x0022e2000c1e1500 */
[----:B----4-:R-:W-:-:S04]  /*27e10*/  IMAD.WIDE R4, R12, 0x2, R4 ;  /* 0x000000020c047825 */ /* 0x010fc800078e0204 */
[C---:B0-----:R-:W-:Y:S01]  /*27e20*/  IMAD.WIDE R8, R12.reuse, 0x2, R26 ;  /* 0x000000020c087825 */ /* 0x041fe200078e021a */
[----:B------:R-:W3:Y:S04]  /*27e30*/  LDL.64 R18, [R1+0xb88] ;  /* 0x000b880001127983 */ /* 0x000ee80000100a00 */
[----:B------:R0:W3:Y:S01]  /*27e40*/  LDG.E.U16 R27, [R4.64] ;  /* 0x00000004041b7981 */ /* 0x0000e2000c1e1500 */
[----:B-1----:R-:W-:-:S03]  /*27e50*/  IMAD.WIDE R10, R12, 0x2, R24 ;  /* 0x000000020c0a7825 */ /* 0x002fc600078e0218 */
[----:B------:R1:W3:Y:S04]  /*27e60*/  LDG.E.U16 R25, [R2.64] ;  /* 0x0000000402197981 */ /* 0x0002e8000c1e1500 */
[----:B------:R3:W3:Y:S04]  /*27e70*/  LDG.E.U16 R26, [R10.64] ;  /* 0x000000040a1a7981 */ /* 0x0006e8000c1e1500 */
[----:B-----5:R5:W-:Y:S01]  /*27e80*/  STL [R1+0x77c], R13 ;  /* 0x00077c0d01007387 */ /* 0x020be20000100800 */
[----:B------:R-:W-:-:S05]  /*27e90*/  IMAD.WIDE R6, R12, 0x2, R6 ;  /* 0x000000020c067825 */ /* 0x000fca00078e0206 */
[----:B-----5:R5:W4:Y:S01]  /*27ea0*/  LDG.E.U16 R13, [R6.64] ;  /* 0x00000004060d7981 */ /* 0x020b22000c1e1500 */
[----:B0-----:R-:W-:-:S03]  /*27eb0*/  IMAD.WIDE R4, R12, 0x2, R14 ;  /* 0x000000020c047825 */ /* 0x001fc600078e020e */
[----:B--2---:R0:W-:Y:S01]  /*27ec0*/  STL [R1+0x778], R0 ;  /* 0x0007780001007387 */ /* 0x0041e20000100800 */
[----:B------:R-:W2:Y:S02]  /*27ed0*/  LDL.64 R14, [R1+0xb78] ;  /* 0x000b7800010e7983 */ /* 0x000ea40000100a00 */
[----:B-1----:R-:W-:-:S04]  /*27ee0*/  IMAD.WIDE R2, R12, 0x2, R20 ;  /* 0x000000020c027825 */ /* 0x002fc800078e0214 */
[----:B---3--:R-:W-:-:S04]  /*27ef0*/  IMAD.WIDE R10, R12, 0x2, R16 ;  /* 0x000000020c0a7825 */ /* 0x008fc800078e0210 */
[C---:B-----5:R-:W-:Y:S01]  /*27f00*/  IMAD.WIDE R6, R12.reuse, 0x2, R22 ;  /* 0x000000020c067825 */ /* 0x060fe200078e0216 */
[----:B------:R1:W-:Y:S04]  /*27f10*/  STL [R1+0x774], R28 ;  /* 0x0007741c01007387 */ /* 0x0003e80000100800 */
[----:B0-----:R0:W3:Y:S04]  /*27f20*/  LDG.E.U16 R0, [R8.64] ;  /* 0x0000000408007981 */ /* 0x0010e8000c1e1500 */
[----:B------:R-:W5:Y:S04]  /*27f30*/  LDG.E.U16 R7, [R6.64] ;  /* 0x0000000406077981 */ /* 0x000f68000c1e1500 */
[----:B-1----:R-:W5:Y:S01]  /*27f40*/  LDL.LU R28, [R1+0x190] ;  /* 0x00019000011c7983 */ /* 0x002f620000300800 */
[----:B------:R-:W5:Y:S02]  /*27f50*/  LDL R21, [R1+0x844] ;  /* 0x0008440001157983 */ /* 0x000f640000100800 */
[----:B------:R1:W-:Y:S02]  /*27f60*/  STL [R1+0x770], R25 ;  /* 0x0007701901007387 */ /* 0x0003e40000100800 */
[----:B------:R-:W5:Y:S01]  /*27f70*/  LDL.64 R22, [R1+0xb60] ;  /* 0x000b600001167983 */ /* 0x000f620000100a00 */
[----:B------:R-:W5:Y:S01]  /*27f80*/  LDL.64 R16, [R1+0xb58] ;  /* 0x000b580001107983 */ /* 0x000f620000100a00 */
[----:B0-----:R-:W-:-:S04]  /*27f90*/  IMAD.WIDE R8, R12, 0x2, R18 ;  /* 0x000000020c087825 */ /* 0x001fc800078e0212 */
[----:B------:R0:W5:Y:S02]  /*27fa0*/  LDG.E.U16 R18, [R4.64] ;  /* 0x0000000404127981 */ /* 0x000164000c1e1500 */
[----:B------:R-:W5:Y:S04]  /*27fb0*/  LDG.E.U16 R9, [R8.64] ;  /* 0x0000000408097981 */ /* 0x000f68000c1e1500 */
[----:B-1----:R-:W5:Y:S01]  /*27fc0*/  LDL.64 R24, [R1+0xb68] ;  /* 0x000b680001187983 */ /* 0x002f620000100a00 */
[----:B------:R1:W-:Y:S03]  /*27fd0*/  STL [R1+0x76c], R27 ;  /* 0x00076c1b01007387 */ /* 0x0003e60000100800 */
[----:B0-----:R-:W5:Y:S04]  /*27fe0*/  LDL.64 R4, [R1+0xb70] ;  /* 0x000b700001047983 */ /* 0x001f680000100a00 */
[----:B-1----:R2:W5:Y:S04]  /*27ff0*/  LDG.E.U16 R27, [R2.64] ;  /* 0x00000004021b7981 */ /* 0x002568000c1e1500 */
[----:B----4-:R0:W-:Y:S01]  /*28000*/  STL [R1+0x768], R13 ;  /* 0x0007680d01007387 */ /* 0x0101e20000100800 */
[----:B------:R-:W4:Y:S02]  /*28010*/  LDL.LU R20, [R1+0x194] ;  /* 0x0001940001147983 */ /* 0x000f240000300800 */
[----:B------:R-:W4:Y:S01]  /*28020*/  LDL R19, [R1+0x840] ;  /* 0x0008400001137983 */ /* 0x000f220000100800 */
[----:B0-----:R-:W4:Y:S04]  /*28030*/  LDG.E.U16 R13, [R10.64] ;  /* 0x000000040a0d7981 */ /* 0x001f28000c1e1500 */
[----:B---3--:R-:W-:Y:S01]  /*28040*/  STL [R1+0x764], R0 ;  /* 0x0007640001007387 */ /* 0x008fe20000100800 */
[----:B--2---:R-:W-:-:S03]  /*28050*/  IMAD.WIDE R2, R12, 0x2, R14 ;  /* 0x000000020c027825 */ /* 0x004fc600078e020e */
[----:B-----5:R-:W-:Y:S01]  /*28060*/  STL [R1+0x75c], R27 ;  /* 0x00075c1b01007387 */ /* 0x020fe20000100800 */
[----:B------:R0:W-:Y:S03]  /*28070*/  STL [R1+0x760], R26 ;  /* 0x0007601a01007387 */ /* 0x0001e60000100800 */
[----:B0-----:R-:W2:Y:S01]  /*28080*/  LDL.64 R26, [R1+0xb40] ;  /* 0x000b4000011a7983 */ /* 0x001ea20000100a00 */
[----:B------:R0:W-:Y:S03]  /*28090*/  STL [R1+0x758], R18 ;  /* 0x0007581201007387 */ /* 0x0001e60000100800 */
[----:B0-----:R-:W3:Y:S01]  /*280a0*/  LDL.LU R18, [R1+0x198] ;  /* 0x0001980001127983 */ /* 0x001ee20000300800 */
[----:B------:R-:W3:Y:S02]  /*280b0*/  LDL R15, [R1+0x83c] ;  /* 0x00083c00010f7983 */ /* 0x000ee40000100800 */
[----:B------:R0:W-:Y:S02]  /*280c0*/  STL [R1+0x754], R7 ;  /* 0x0007540701007387 */ /* 0x0001e40000100800 */
[----:B------:R-:W-:Y:S02]  /*280d0*/  STL [R1+0x750], R9 ;  /* 0x0007500901007387 */ /* 0x000fe40000100800 */
[----:B0-----:R-:W-:-:S02]  /*280e0*/  IMAD.WIDE R6, R12, 0x2, R24 ;  /* 0x000000020c067825 */ /* 0x001fc400078e0218 */
[----:B------:R-:W5:Y:S04]  /*280f0*/  LDL.64 R24, [R1+0xb38] ;  /* 0x000b380001187983 */ /* 0x000f680000100a00 */
[----:B----4-:R0:W-:Y:S04]  /*28100*/  STL [R1+0x74c], R13 ;  /* 0x00074c0d01007387 */ /* 0x0101e80000100800 */
[----:B0-----:R0:W4:Y:S01]  /*28110*/  LDG.E.U16 R13, [R2.64] ;  /* 0x00000004020d7981 */ /* 0x001122000c1e1500 */
[----:B------:R-:W-:-:S05]  /*28120*/  IMAD.WIDE R4, R12, 0x2, R4 ;  /* 0x000000020c047825 */ /* 0x000fca00078e0204 */
[----:B------:R1:W2:Y:S01]  /*28130*/  LDG.E.U16 R14, [R4.64] ;  /* 0x00000004040e7981 */ /* 0x0002a2000c1e1500 */
[----:B------:R-:W-:-:S04]  /*28140*/  IMAD.WIDE R8, R12, 0x2, R22 ;  /* 0x000000020c087825 */ /* 0x000fc800078e0216 */
[----:B------:R-:W-:-:S04]  /*28150*/  IMAD.WIDE R10, R12, 0x2, R16 ;  /* 0x000000020c0a7825 */ /* 0x000fc800078e0210 */
[----:B------:R-:W2:Y:S01]  /*28160*/  LDL.64 R22, [R1+0xb30] ;  /* 0x000b300001167983 */ /* 0x000ea20000100a00 */
[----:B0-----:R-:W2:Y:S04]  /*28170*/  LDL.64 R2, [R1+0xb50] ;  /* 0x000b500001027983 */ /* 0x001ea80000100a00 */
[----:B------:R-:W2:Y:S04]  /*28180*/  LDL.64 R16, [R1+0xb28] ;  /* 0x000b280001107983 */ /* 0x000ea80000100a00 */
[----:B------:R0:W3:Y:S04]  /*28190*/  LDG.E.U16 R10, [R10.64] ;  /* 0x000000040a0a7981 */ /* 0x0000e8000c1e1500 */
[----:B-1----:R-:W3:Y:S04]  /*281a0*/  LDL.64 R4, [R1+0xb48] ;  /* 0x000b480001047983 */ /* 0x002ee80000100a00 */
[----:B----4-:R1:W-:Y:S04]  /*281b0*/  STL [R1+0x748], R13 ;  /* 0x0007480d01007387 */ /* 0x0103e80000100800 */
[----:B-1----:R1:W4:Y:S04]  /*281c0*/  LDG.E.U16 R13, [R6.64] ;  /* 0x00000004060d7981 */ /* 0x002328000c1e1500 */
[----:B--2---:R2:W-:Y:S04]  /*281d0*/  STL [R1+0x744], R14 ;  /* 0x0007440e01007387 */ /* 0x0045e80000100800 */
[----:B--2---:R2:W5:Y:S01]  /*281e0*/  LDG.E.U16 R14, [R8.64] ;  /* 0x00000004080e7981 */ /* 0x004562000c1e1500 */
[----:B------:R-:W-:-:S05]  /*281f0*/  LOP3.LUT R29, R29, 0x1c, RZ, 0xc0, !PT ;  /* 0x0000001c1d1d7812 */ /* 0x000fca00078ec0ff */
[----:B------:R-:W0:Y:S01]  /*28200*/  LDS R0, [R29.X8+0x20000] ;  /* 0x020000001d007984 */ /* 0x000e220000008800 */
[----:B------:R-:W-:-:S04]  /*28210*/  IMAD.WIDE R2, R12, 0x2, R2 ;  /* 0x000000020c027825 */ /* 0x000fc800078e0202 */
[----:B-1----:R-:W-:-:S04]  /*28220*/  IMAD.WIDE R6, R12, 0x2, R26 ;  /* 0x000000020c067825 */ /* 0x002fc800078e021a */
[----:B--2---:R-:W-:Y:S02]  /*28230*/  FADD R8, -R21, R28 ;  /* 0x0000001c15087221 */ /* 0x004fe40000000100 */
[----:B---3--:R-:W-:Y:S01]  /*28240*/  IMAD.WIDE R4, R12, 0x2, R4 ;  /* 0x000000020c047825 */ /* 0x008fe200078e0204 */
[----:B------:R1:W2:Y:S04]  /*28250*/  LDG.E.U16 R28, [R2.64] ;  /* 0x00000004021c7981 */ /* 0x0002a8000c1e1500 */
[----:B------:R3:W2:Y:S04]  /*28260*/  LDG.E.U16 R26, [R6.64] ;  /* 0x00000004061a7981 */ /* 0x0006a8000c1e1500 */
[----:B------:R0:W2:Y:S04]  /*28270*/  LDG.E.U16 R27, [R4.64] ;  /* 0x00000004041b7981 */ /* 0x0000a8000c1e1500 */
[----:B----4-:R4:W-:Y:S04]  /*28280*/  STL [R1+0x740], R13 ;  /* 0x0007400d01007387 */ /* 0x0109e80000100800 */
[----:B-1----:R-:W1:Y:S04]  /*28290*/  LDS R3, [R29.X8+0x20100] ;  /* 0x020100001d037984 */ /* 0x002e680000008800 */
[----:B----4-:R-:W4:Y:S01]  /*282a0*/  LDL.LU R13, [R1+0x8a4] ;  /* 0x0008a400010d7983 */ /* 0x010f220000300800 */
[----:B------:R-:W-:-:S02]  /*282b0*/  FMUL R2, R8, 1.4426950216293334961 ;  /* 0x3fb8aa3b08027820 */ /* 0x000fc40000400000 */
[----:B---3--:R-:W-:-:S04]  /*282c0*/  IMAD.WIDE R6, R12, 0x2, R22 ;  /* 0x000000020c067825 */ /* 0x008fc800078e0216 */
[C---:B------:R-:W-:Y:S01]  /*282d0*/  IMAD.WIDE R8, R12.reuse, 0x2, R16 ;  /* 0x000000020c087825 */ /* 0x040fe200078e0210 */
[----:B-----5:R3:W-:Y:S03]  /*282e0*/  STL [R1+0x73c], R14 ;  /* 0x00073c0e01007387 */ /* 0x0207e60000100800 */
[----:B------:R-:W5:Y:S02]  /*282f0*/  LDL.LU R17, [R1+0x19c] ;  /* 0x00019c0001117983 */ /* 0x000f640000300800 */
[----:B------:R-:W5:Y:S02]  /*28300*/  LDL R16, [R1+0x838] ;  /* 0x0008380001107983 */ /* 0x000f640000100800 */
[----:B0-----:R-:W5:Y:S02]  /*28310*/  LDL.LU R11, [R1+0x490] ;  /* 0x00049000010b7983 */ /* 0x001f640000300800 */
[----:B------:R-:W-:Y:S01]  /*28320*/  IMAD.WIDE R4, R12, 0x2, R24 ;  /* 0x000000020c047825 */ /* 0x000fe200078e0218 */
[----:B------:R-:W4:Y:S01]  /*28330*/  MUFU.EX2 R2, R2 ;  /* 0x0000000200027308 */ /* 0x000f220000000800 */
[----:B------:R0:W5:Y:S04]  /*28340*/  LDG.E.U16 R24, [R8.64] ;  /* 0x0000000408187981 */ /* 0x000168000c1e1500 */
[----:B------:R0:W5:Y:S04]  /*28350*/  LDG.E.U16 R25, [R4.64] ;  /* 0x0000000404197981 */ /* 0x000168000c1e1500 */
[----:B---3--:R3:W5:Y:S04]  /*28360*/  LDG.E.U16 R14, [R6.64] ;  /* 0x00000004060e7981 */ /* 0x008768000c1e1500 */
[----:B---3--:R-:W3:Y:S01]  /*28370*/  LDL.LU R7, [R1+0x494] ;  /* 0x0004940001077983 */ /* 0x008ee20000300800 */
[----:B0-----:R-:W-:-:S02]  /*28380*/  FADD R5, -R19, R20 ;  /* 0x0000001413057221 */ /* 0x001fc40000000100 */
[----:B------:R-:W3:Y:S02]  /*28390*/  LDL.LU R21, [R1+0x4a0] ;  /* 0x0004a00001157983 */ /* 0x000ee40000300800 */
[----:B------:R-:W3:Y:S01]  /*283a0*/  LDL.LU R20, [R1+0x4a4] ;  /* 0x0004a40001147983 */ /* 0x000ee20000300800 */
[----:B------:R0:W-:Y:S04]  /*283b0*/  STL [R1+0x738], R10 ;  /* 0x0007380a01007387 */ /* 0x0001e80000100800 */
[----:B0-----:R-:W3:Y:S01]  /*283c0*/  LDL.LU R10, [R1+0x480] ;  /* 0x00048000010a7983 */ /* 0x001ee20000300800 */
[----:B------:R-:W3:Y:S02]  /*283d0*/  LDL.LU R9, [R1+0x484] ;  /* 0x0004840001097983 */ /* 0x000ee40000300800 */
[----:B------:R-:W3:Y:S02]  /*283e0*/  LDL.LU R8, [R1+0x4b0] ;  /* 0x0004b00001087983 */ /* 0x000ee40000300800 */
[----:B----4-:R-:W-:-:S02]  /*283f0*/  FFMA R13, R2, R13, R0 ;  /* 0x0000000d020d7223 */ /* 0x010fc40000000000 */
[----:B------:R-:W-:Y:S01]  /*28400*/  FADD R4, -R15, R18 ;  /* 0x000000120f047221 */ /* 0x000fe20000000100 */
[----:B------:R0:W4:Y:S04]  /*28410*/  LDS R0, [R29.X8+0x20200] ;  /* 0x020200001d007984 */ /* 0x0001280000008800 */
[----:B------:R-:W-:Y:S01]  /*28420*/  STL [R1+0x8a4], R13 ;  /* 0x0008a40d01007387 */ /* 0x000fe20000100800 */
[----:B------:R-:W4:Y:S02]  /*28430*/  LDL.LU R6, [R1+0x4b4] ;  /* 0x0004b40001067983 */ /* 0x000f240000300800 */
[----:B------:R-:W4:Y:S02]  /*28440*/  LDL.LU R15, [R1+0x1a0] ;  /* 0x0001a000010f7983 */ /* 0x000f240000300800 */
[----:B--2---:R-:W-:Y:S02]  /*28450*/  STL [R1+0x734], R28 ;  /* 0x0007341c01007387 */ /* 0x004fe40000100800 */
[C---:B-----5:R-:W-:Y:S01]  /*28460*/  FMUL R11, R2.reuse, R11 ;  /* 0x0000000b020b7220 */ /* 0x060fe20000400000 */
[----:B0-----:R-:W2:Y:S01]  /*28470*/  LDL R29, [R1+0x834] ;  /* 0x00083400011d7983 */ /* 0x001ea20000100800 */
[----:B------:R-:W-:Y:S02]  /*28480*/  STL [R1+0x730], R27 ;  /* 0x0007301b01007387 */ /* 0x000fe40000100800 */
[----:B------:R-:W-:Y:S02]  /*28490*/  STL [R1+0x72c], R26 ;  /* 0x00072c1a01007387 */ /* 0x000fe40000100800 */
[----:B------:R-:W5:Y:S01]  /*284a0*/  LDL.LU R23, [R1+0x4c0] ;  /* 0x0004c00001177983 */ /* 0x000f620000300800 */
[----:B------:R-:W-:Y:S01]  /*284b0*/  STL [R1+0x60], R11 ;  /* 0x0000600b01007387 */ /* 0x000fe20000100800 */
[----:B------:R-:W2:Y:S02]  /*284c0*/  LDL.LU R22, [R1+0x4c4] ;  /* 0x0004c40001167983 */ /* 0x000ea40000300800 */
[----:B---3--:R-:W-:-:S05]  /*284d0*/  FMUL R7, R2, R7 ;  /* 0x0000000702077220 */ /* 0x008fca0000400000 */
[----:B------:R-:W-:Y:S01]  /*284e0*/  STL [R1+0x64], R7 ;  /* 0x0000640701007387 */ /* 0x000fe20000100800 */
[----:B------:R-:W3:Y:S02]  /*284f0*/  LDL.LU R19, [R1+0x4d0] ;  /* 0x0004d00001137983 */ /* 0x000ee40000300800 */
[----:B------:R-:W-:Y:S02]  /*28500*/  STL [R1+0x728], R25 ;  /* 0x0007281901007387 */ /* 0x000fe40000100800 */
[----:B------:R-:W3:Y:S01]  /*28510*/  LDL.LU R18, [R1+0x4d4] ;  /* 0x0004d40001127983 */ /* 0x000ee20000300800 */
[----:B------:R0:W-:Y:S01]  /*28520*/  STL [R1+0x724], R14 ;  /* 0x0007240e01007387 */ /* 0x0001e20000100800 */
[C---:B------:R-:W-:Y:S02]  /*28530*/  FMUL R21, R2.reuse, R21 ;  /* 0x0000001502157220 */ /* 0x040fe40000400000 */
[C---:B------:R-:W-:Y:S01]  /*28540*/  FMUL R20, R2.reuse, R20 ;  /* 0x0000001402147220 */ /* 0x040fe20000400000 */
[----:B0-----:R-:W3:Y:S01]  /*28550*/  LDL.LU R14, [R1+0x4e0] ;  /* 0x0004e000010e7983 */ /* 0x001ee20000300800 */
[----:B------:R0:W-:Y:S02]  /*28560*/  STL [R1+0x720], R24 ;  /* 0x0007201801007387 */ /* 0x0001e40000100800 */
[----:B------:R-:W3:Y:S02]  /*28570*/  LDL.LU R13, [R1+0x4e4] ;  /* 0x0004e400010d7983 */ /* 0x000ee40000300800 */
[----:B------:R-:W3:Y:S01]  /*28580*/  LDL.LU R11, [R1+0x4f0] ;  /* 0x0004f000010b7983 */ /* 0x000ee20000300800 */
[----:B------:R-:W3:Y:S01]  /*28590*/  LDL.LU R7, [R1+0x4f4] ;  /* 0x0004f40001077983 */ /* 0x000ee20000300800 */
[----:B------:R-:W-:Y:S02]  /*285a0*/  STL [R1+0x50], R21 ;  /* 0x0000501501007387 */ /* 0x000fe40000100800 */
[----:B------:R1:W-:Y:S02]  /*285b0*/  STL [R1+0x54], R20 ;  /* 0x0000541401007387 */ /* 0x0003e40000100800 */
[----:B------:R-:W-:-:S02]  /*285c0*/  FMUL R25, R2, R9 ;  /* 0x0000000902197220 */ /* 0x000fc40000400000 */
[C---:B0-----:R-:W-:Y:S02]  /*285d0*/  FMUL R24, R2.reuse, R10 ;  /* 0x0000000a02187220 */ /* 0x041fe40000400000 */
[----:B------:R-:W3:Y:S01]  /*285e0*/  LDL.LU R10, [R1+0x498] ;  /* 0x00049800010a7983 */ /* 0x000ee20000300800 */
[----:B------:R-:W3:Y:S02]  /*285f0*/  LDL.LU R9, [R1+0x49c] ;  /* 0x00049c0001097983 */ /* 0x000ee40000300800 */
[C---:B-1----:R-:W-:Y:S02]  /*28600*/  FMUL R20, R2.reuse, R8 ;  /* 0x0000000802147220 */ /* 0x042fe40000400000 */
[----:B------:R-:W3:Y:S01]  /*28610*/  LDL.LU R8, [R1+0x4a8] ;  /* 0x0004a80001087983 */ /* 0x000ee20000300800 */
[----:B----4-:R-:W-:-:S03]  /*28620*/  FMUL R21, R2, R6 ;  /* 0x0000000602157220 */ /* 0x010fc60000400000 */
[----:B------:R-:W4:Y:S01]  /*28630*/  LDL.LU R6, [R1+0x4ac] ;  /* 0x0004ac0001067983 */ /* 0x000f220000300800 */
[----:B------:R-:W-:-:S06]  /*28640*/  FMUL R5, R5, 1.4426950216293334961 ;  /* 0x3fb8aa3b05057820 */ /* 0x000fcc0000400000 */
[----:B------:R-:W0:Y:S01]  /*28650*/  MUFU.EX2 R5, R5 ;  /* 0x0000000500057308 */ /* 0x000e220000000800 */
[C---:B-----5:R-:W-:Y:S02]  /*28660*/  FMUL R23, R2.reuse, R23 ;  /* 0x0000001702177220 */ /* 0x060fe40000400000 */
[----:B--2---:R-:W-:-:S03]  /*28670*/  FMUL R22, R2, R22 ;  /* 0x0000001602167220 */ /* 0x004fc60000400000 */
[----:B------:R-:W-:Y:S02]  /*28680*/  STL [R1+0x1c0], R23 ;  /* 0x0001c01701007387 */ /* 0x000fe40000100800 */
[----:B------:R-:W-:Y:S02]  /*28690*/  STL [R1+0x1c4], R22 ;  /* 0x0001c41601007387 */ /* 0x000fe40000100800 */
[C---:B---3--:R-:W-:Y:S02]  /*286a0*/  FMUL R19, R2.reuse, R19 ;  /* 0x0000001302137220 */ /* 0x048fe40000400000 */
[----:B------:R-:W-:-:S03]  /*286b0*/  FMUL R18, R2, R18 ;  /* 0x0000001202127220 */ /* 0x000fc60000400000 */
[----:B------:R1:W-:Y:S02]  /*286c0*/  STL [R1+0x230], R19 ;  /* 0x0002301301007387 */ /* 0x0003e40000100800 */
[----:B------:R-:W-:Y:S02]  /*286d0*/  STL [R1+0x234], R18 ;  /* 0x0002341201007387 */ /* 0x000fe40000100800 */
[C---:B------:R-:W-:Y:S02]  /*286e0*/  FMUL R14, R2.reuse, R14 ;  /* 0x0000000e020e7220 */ /* 0x040fe40000400000 */
[C---:B------:R-:W-:Y:S02]  /*286f0*/  FMUL R13, R2.reuse, R13 ;  /* 0x0000000d020d7220 */ /* 0x040fe40000400000 */
[C---:B------:R-:W-:Y:S02]  /*28700*/  FMUL R11, R2.reuse, R11 ;  /* 0x0000000b020b7220 */ /* 0x040fe40000400000 */
[----:B------:R-:W-:Y:S01]  /*28710*/  FMUL R7, R2, R7 ;  /* 0x0000000702077220 */ /* 0x000fe20000400000 */
[----:B------:R-:W-:Y:S01]  /*28720*/  STL [R1+0x290], R14 ;  /* 0x0002900e01007387 */ /* 0x000fe20000100800 */
[----:B------:R-:W-:Y:S02]  /*28730*/  STL [R1+0x294], R13 ;  /* 0x0002940d01007387 */ /* 0x000fe40000100800 */
[----:B------:R-:W-:Y:S02]  /*28740*/  STL [R1+0x2b0], R11 ;  /* 0x0002b00b01007387 */ /* 0x000fe40000100800 */
[----:B-1----:R-:W2:Y:S01]  /*28750*/  LDL.LU R19, [R1+0x488] ;  /* 0x0004880001137983 */ /* 0x002ea20000300800 */
[----:B------:R1:W-:Y:S01]  /*28760*/  STL [R1+0x2b4], R7 ;  /* 0x0002b40701007387 */ /* 0x0003e20000100800 */
[----:B0-----:R-:W-:-:S02]  /*28770*/  FMUL R10, R5, R10 ;  /* 0x0000000a050a7220 */ /* 0x001fc40000400000 */
[C---:B------:R-:W-:Y:S02]  /*28780*/  FMUL R9, R5.reuse, R9 ;  /* 0x0000000905097220 */ /* 0x040fe40000400000 */
[----:B------:R-:W-:Y:S01]  /*28790*/  FADD R2, -R16, R17 ;  /* 0x0000001110027221 */ /* 0x000fe20000000100 */
[----:B-1----:R-:W3:Y:S01]  /*287a0*/  LDL.LU R7, [R1+0x48c] ;  /* 0x00048c0001077983 */ /* 0x002ee20000300800 */
[----:B------:R-:W5:Y:S02]  /*287b0*/  LDL.LU R18, [R1+0x4b8] ;  /* 0x0004b80001127983 */ /* 0x000f640000300800 */
[----:B------:R-:W-:Y:S02]  /*287c0*/  STL [R1+0x68], R10 ;  /* 0x0000680a01007387 */ /* 0x000fe40000100800 */
[----:B------:R-:W5:Y:S01]  /*287d0*/  LDL.LU R17, [R1+0x4bc] ;  /* 0x0004bc0001117983 */ /* 0x000f620000300800 */
[----:B------:R0:W-:Y:S01]  /*287e0*/  STL [R1+0x6c], R9 ;  /* 0x00006c0901007387 */ /* 0x0001e20000100800 */
[----:B------:R-:W5:Y:S02]  /*287f0*/  LDL.LU R16, [R1+0x4c8] ;  /* 0x0004c80001107983 */ /* 0x000f640000300800 */
[----:B0-----:R-:W-:-:S05]  /*28800*/  FMUL R9, R5, R8 ;  /* 0x0000000805097220 */ /* 0x001fca0000400000 */
[----:B------:R0:W-:Y:S01]  /*28810*/  STL [R1+0x58], R9 ;  /* 0x0000580901007387 */ /* 0x0001e20000100800 */
[----:B----4-:R-:W-:-:S03]  /*28820*/  FMUL R8, R5, R6 ;  /* 0x0000000605087220 */ /* 0x010fc60000400000 */
[----:B------:R-:W4:Y:S02]  /*28830*/  LDL.LU R6, [R1+0x4cc] ;  /* 0x0004cc0001067983 */ /* 0x000f240000300800 */
[----:B------:R1:W-:Y:S02]  /*28840*/  STL [R1+0x5c], R8 ;  /* 0x00005c0801007387 */ /* 0x0003e40000100800 */
[----:B------:R-:W4:Y:S02]  /*28850*/  LDL.LU R14, [R1+0x4d8] ;  /* 0x0004d800010e7983 */ /* 0x000f240000300800 */
[----:B------:R-:W4:Y:S01]  /*28860*/  LDL.LU R13, [R1+0x4dc] ;  /* 0x0004dc00010d7983 */ /* 0x000f220000300800 */
[----:B------:R-:W4:Y:S01]  /*28870*/  LDL.LU R11, [R1+0x4e8] ;  /* 0x0004e800010b7983 */ /* 0x000f220000300800 */
[----:B------:R-:W4:Y:S02]  /*28880*/  LDL.LU R10, [R1+0x4ec] ;  /* 0x0004ec00010a7983 */ /* 0x000f240000300800 */
[----:B0-----:R-:W4:Y:S01]  /*28890*/  LDL.LU R9, [R1+0x4f8] ;  /* 0x0004f80001097983 */ /* 0x001f220000300800 */
[----:B-1----:R-:W4:Y:S01]  /*288a0*/  LDL.LU R8, [R1+0x4fc] ;  /* 0x0004fc0001087983 */ /* 0x002f220000300800 */
[----:B--2---:R-:W-:-:S02]  /*288b0*/  FMUL R26, R5, R19 ;  /* 0x00000013051a7220 */ /* 0x004fc40000400000 */
[C---:B---3--:R-:W-:Y:S02]  /*288c0*/  FMUL R27, R5.reuse, R7 ;  /* 0x00000007051b7220 */ /* 0x048fe40000400000 */
[----:B------:R-:W2:Y:S01]  /*288d0*/  LDL.LU R7, [R1+0x8a8] ;  /* 0x0008a80001077983 */ /* 0x000ea20000300800 */
[C---:B-----5:R-:W-:Y:S02]  /*288e0*/  FMUL R22, R5.reuse, R18 ;  /* 0x0000001205167220 */ /* 0x060fe40000400000 */
[C---:B------:R-:W-:Y:S02]  /*288f0*/  FMUL R23, R5.reuse, R17 ;  /* 0x0000001105177220 */ /* 0x040fe40000400000 */
[----:B------:R-:W-:Y:S02]  /*28900*/  STL.64 [R1+0x20b0], R26 ;  /* 0x0020b01a01007387 */ /* 0x000fe40000100a00 */
[C---:B------:R-:W-:Y:S01]  /*28910*/  FMUL R17, R5.reuse, R16 ;  /* 0x0000001005117220 */ /* 0x040fe20000400000 */
[----:B------:R-:W-:Y:S01]  /*28920*/  STL.64 [R1+0x20a8], R24 ;  /* 0x0020a81801007387 */ /* 0x000fe20000100a00 */
[----:B------:R-:W-:Y:S02]  /*28930*/  STL.64 [R1+0x20a0], R22 ;  /* 0x0020a01601007387 */ /* 0x000fe40000100a00 */
[----:B------:R-:W-:Y:S02]  /*28940*/  STL.64 [R1+0x2098], R20 ;  /* 0x0020981401007387 */ /* 0x000fe40000100a00 */
[----:B----4-:R-:W-:-:S02]  /*28950*/  FMUL R16, R5, R6 ;  /* 0x0000000605107220 */ /* 0x010fc40000400000 */
[C---:B------:R-:W-:Y:S02]  /*28960*/  FMUL R14, R5.reuse, R14 ;  /* 0x0000000e050e7220 */ /* 0x040fe40000400000 */
[C---:B------:R-:W-:Y:S01]  /*28970*/  FMUL R13, R5.reuse, R13 ;  /* 0x0000000d050d7220 */ /* 0x040fe20000400000 */
[----:B------:R-:W3:Y:S01]  /*28980*/  LDL.LU R6, [R1+0x8ac] ;  /* 0x0008ac0001067983 */ /* 0x000ee20000300800 */
[----:B------:R-:W-:Y:S02]  /*28990*/  STL [R1+0x1c8], R17 ;  /* 0x0001c81101007387 */ /* 0x000fe40000100800 */
[C---:B------:R-:W-:Y:S02]  /*289a0*/  FMUL R11, R5.reuse, R11 ;  /* 0x0000000b050b7220 */ /* 0x040fe40000400000 */
[----:B------:R-:W-:Y:S01]  /*289b0*/  STL [R1+0x1cc], R16 ;  /* 0x0001cc1001007387 */ /* 0x000fe20000100800 */
[----:B------:R-:W-:Y:S01]  /*289c0*/  STL [R1+0x238], R14 ;  /* 0x0002380e01007387 */ /* 0x000fe20000100800 */
[----:B------:R0:W-:Y:S02]  /*289d0*/  STL [R1+0x23c], R13 ;  /* 0x00023c0d01007387 */ /* 0x0001e40000100800 */
[----:B------:R1:W-:Y:S02]  /*289e0*/  STL [R1+0x298], R11 ;  /* 0x0002980b01007387 */ /* 0x0003e40000100800 */
[----:B0-----:R-:W-:-:S02]  /*289f0*/  FMUL R13, R5, R10 ;  /* 0x0000000a050d7220 */ /* 0x001fc40000400000 */
[C---:B-1----:R-:W-:Y:S02]  /*28a00*/  FMUL R11, R5.reuse, R9 ;  /* 0x00000009050b7220 */ /* 0x042fe40000400000 */
[----:B------:R-:W-:Y:S01]  /*28a10*/  FMUL R10, R5, R8 ;  /* 0x00000008050a7220 */ /* 0x000fe20000400000 */
[----:B------:R-:W-:Y:S01]  /*28a20*/  STL [R1+0x29c], R13 ;  /* 0x00029c0d01007387 */ /* 0x000fe20000100800 */
[----:B------:R-:W4:Y:S02]  /*28a30*/  LDL.LU R9, [R1+0x3a0] ;  /* 0x0003a00001097983 */ /* 0x000f240000300800 */
[----:B------:R-:W-:Y:S02]  /*28a40*/  STL [R1+0x2b8], R11 ;  /* 0x0002b80b01007387 */ /* 0x000fe40000100800 */
[----:B------:R-:W5:Y:S01]  /*28a50*/  LDL.LU R8, [R1+0x3a4] ;  /* 0x0003a40001087983 */ /* 0x000f620000300800 */
[----:B------:R-:W0:Y:S01]  /*28a60*/  S2R R25, SR_TID.X ;  /* 0x0000000000197919 */ /* 0x000e220000002100 */
[----:B------:R-:W-:-:S03]  /*28a70*/  FMUL R4, R4, 1.4426950216293334961 ;  /* 0x3fb8aa3b04047820 */ /* 0x000fc60000400000 */
[----:B------:R1:W-:Y:S03]  /*28a80*/  STL [R1+0x2bc], R10 ;  /* 0x0002bc0a01007387 */ /* 0x0003e60000100800 */
[----:B------:R-:W3:Y:S01]  /*28a90*/  MUFU.EX2 R4, R4 ;  /* 0x0000000400047308 */ /* 0x000ee20000000800 */
[----:B0-----:R-:W-:Y:S01]  /*28aa0*/  STL [R1+0x20d8], R25 ;  /* 0x0020d81901007387 */ /* 0x001fe20000100800 */
[----:B------:R-:W4:Y:S02]  /*28ab0*/  LDL.LU R24, [R1+0x390] ;  /* 0x0003900001187983 */ /* 0x000f240000300800 */
[----:B--2---:R-:W-:Y:S01]  /*28ac0*/  FFMA R7, R5, R7, R3 ;  /* 0x0000000705077223 */ /* 0x004fe20000000003 */
[----:B-1----:R-:W2:Y:S04]  /*28ad0*/  LDL.LU R10, [R1+0x380] ;  /* 0x00038000010a7983 */ /* 0x002ea80000300800 */
[----:B------:R0:W-:Y:S01]  /*28ae0*/  STL [R1+0x8a8], R7 ;  /* 0x0008a80701007387 */ /* 0x0001e20000100800 */
[----:B------:R-:W2:Y:S02]  /*28af0*/  LDL.LU R23, [R1+0x394] ;  /* 0x0003940001177983 */ /* 0x000ea40000300800 */
[----:B------:R-:W-:-:S02]  /*28b00*/  FADD R3, -R29, R15 ;  /* 0x0000000f1d037221 */ /* 0x000fc40000000100 */
[----:B------:R-:W-:Y:S01]  /*28b10*/  FMUL R5, R2, 1.4426950216293334961 ;  /* 0x3fb8aa3b02057820 */ /* 0x000fe20000400000 */
[----:B0-----:R-:W2:Y:S01]  /*28b20*/  LDL.LU R7, [R1+0x384] ;  /* 0x0003840001077983 */ /* 0x001ea20000300800 */
[----:B------:R-:W2:Y:S02]  /*28b30*/  LDL.LU R17, [R1+0x1a4] ;  /* 0x0001a40001117983 */ /* 0x000ea40000300800 */
[----:B---3--:R-:W-:-:S05]  /*28b40*/  FFMA R6, R4, R6, R0 ;  /* 0x0000000604067223 */ /* 0x008fca0000000000 */
[----:B------:R0:W-:Y:S01]  /*28b50*/  STL [R1+0x8ac], R6 ;  /* 0x0008ac0601007387 */ /* 0x0001e20000100800 */
[----:B------:R-:W3:Y:S02]  /*28b60*/  LDL R16, [R1+0x830] ;  /* 0x0008300001107983 */ /* 0x000ee40000100800 */
[----:B------:R-:W3:Y:S02]  /*28b70*/  LDL.LU R15, [R1+0x1a8] ;  /* 0x0001a800010f7983 */ /* 0x000ee40000300800 */
[----:B------:R-:W3:Y:S01]  /*28b80*/  LDL R29, [R1+0x82c] ;  /* 0x00082c00011d7983 */ /* 0x000ee20000100800 */
[----:B------:R-:W3:Y:S01]  /*28b90*/  LDL.LU R22, [R1+0x370] ;  /* 0x0003700001167983 */ /* 0x000ee20000300800 */
[----:B0-----:R-:W-:Y:S02]  /*28ba0*/  FMUL R6, R3, 1.4426950216293334961 ;  /* 0x3fb8aa3b03067820 */ /* 0x001fe40000400000 */
[----:B------:R4:W0:Y:S01]  /*28bb0*/  MUFU.EX2 R3, R5 ;  /* 0x0000000500037308 */ /* 0x0008220000000800 */
[----:B-----5:R-:W-:-:S02]  /*28bc0*/  FMUL R0, R4, R8 ;  /* 0x0000000804007220 */ /* 0x020fc40000400000 */
[----:B----4-:R-:W-:-:S05]  /*28bd0*/  FMUL R5, R4, R9 ;  /* 0x0000000904057220 */ /* 0x010fca0000400000 */
[----:B------:R-:W-:Y:S01]  /*28be0*/  STL [R1+0x1d0], R5 ;  /* 0x0001d00501007387 */ /* 0x000fe20000100800 */
[----:B------:R-:W4:Y:S02]  /*28bf0*/  LDL.LU R21, [R1+0x374] ;  /* 0x0003740001157983 */ /* 0x000f240000300800 */
[----:B------:R1:W-:Y:S02]  /*28c00*/  STL [R1+0x1d4], R0 ;  /* 0x0001d40001007387 */ /* 0x0003e40000100800 */
[----:B------:R-:W5:Y:S01]  /*28c10*/  LDL.LU R20, [R1+0x3b0] ;  /* 0x0003b00001147983 */ /* 0x000f620000300800 */
[----:B-1----:R-:W5:Y:S01]  /*28c20*/  LDL.LU R0, [R1+0x3b4] ;  /* 0x0003b40001007983 */ /* 0x002f620000300800 */
[----:B------:R-:W5:Y:S02]  /*28c30*/  LDL.LU R19, [R1+0x3f0] ;  /* 0x0003f00001137983 */ /* 0x000f640000300800 */
[----:B------:R-:W5:Y:S02]  /*28c40*/  LDL.LU R18, [R1+0x3f4] ;  /* 0x0003f40001127983 */ /* 0x000f640000300800 */
[----:B------:R-:W5:Y:S01]  /*28c50*/  LDL.LU R14, [R1+0x460] ;  /* 0x00046000010e7983 */ /* 0x000f620000300800 */
[----:B------:R-:W5:Y:S01]  /*28c60*/  LDL.LU R13, [R1+0x464] ;  /* 0x00046400010d7983 */ /* 0x000f620000300800 */
[----:B------:R-:W5:Y:S02]  /*28c70*/  LDL.LU R11, [R1+0x470] ;  /* 0x00047000010b7983 */ /* 0x000f640000300800 */
[----:B------:R-:W5:Y:S02]  /*28c80*/  LDL.LU R5, [R1+0x474] ;  /* 0x0004740001057983 */ /* 0x000f640000300800 */
[----:B------:R-:W5:Y:S01]  /*28c90*/  LDL.64 R8, [R1+0xb20] ;  /* 0x000b200001087983 */ /* 0x000f620000100a00 */
[----:B------:R-:W-:Y:S01]  /*28ca0*/  LOP3.LUT R26, R25, 0x1c, RZ, 0xc0, !PT ;  /* 0x0000001c191a7812 */ /* 0x000fe200078ec0ff */
[----:B------:R-:W-:-:S02]  /*28cb0*/  FMUL R27, R4, R24 ;  /* 0x00000018041b7220 */ /* 0x000fc40000400000 */
[C---:B--2---:R-:W-:Y:S02]  /*28cc0*/  FMUL R24, R4.reuse, R10 ;  /* 0x0000000a04187220 */ /* 0x044fe40000400000 */
[C---:B------:R-:W-:Y:S01]  /*28cd0*/  FMUL R25, R4.reuse, R23 ;  /* 0x0000001704197220 */ /* 0x040fe20000400000 */
[----:B------:R-:W-:Y:S04]  /*28ce0*/  STL [R1+0x200], R27 ;  /* 0x0002001b01007387 */ /* 0x000fe80000100800 */
[----:B------:R-:W1:Y:S04]  /*28cf0*/  LDS R2, [R26.X8+0x20300] ;  /* 0x020300001a027984 */ /* 0x000e680000008800 */
[----:B------:R-:W-:Y:S01]  /*28d00*/  STL [R1+0x204], R25 ;  /* 0x0002041901007387 */ /* 0x000fe20000100800 */
[----:B------:R-:W0:Y:S02]  /*28d10*/  LDL.LU R10, [R1+0x3a8] ;  /* 0x0003a800010a7983 */ /* 0x000e240000300800 */
[----:B------:R-:W-:Y:S02]  /*28d20*/  STL [R1+0x220], R24 ;  /* 0x0002201801007387 */ /* 0x000fe40000100800 */
[----:B------:R-:W-:-:S02]  /*28d30*/  FMUL R23, R4, R7 ;  /* 0x0000000704177220 */ /* 0x000fc40000400000 */
[----:B------:R-:W2:Y:S03]  /*28d40*/  LDL.LU R7, [R1+0x3ac] ;  /* 0x0003ac0001077983 */ /* 0x000ea60000300800 */
[----:B------:R3:W-:Y:S02]  /*28d50*/  STL [R1+0x224], R23 ;  /* 0x0002241701007387 */ /* 0x0007e40000100800 */
[----:B---3--:R-:W-:-:S05]  /*28d60*/  FMUL R23, R4, R22 ;  /* 0x0000001604177220 */ /* 0x008fca0000400000 */
[----:B------:R-:W-:Y:S01]  /*28d70*/  STL [R1+0x250], R23 ;  /* 0x0002501701007387 */ /* 0x000fe20000100800 */
[C---:B----4-:R-:W-:Y:S02]  /*28d80*/  FMUL R22, R4.reuse, R21 ;  /* 0x0000001504167220 */ /* 0x050fe40000400000 */
[----:B-----5:R-:W-:-:S03]  /*28d90*/  FMUL R20, R4, R20 ;  /* 0x0000001404147220 */ /* 0x020fc60000400000 */
[----:B------:R-:W-:Y:S04]  /*28da0*/  STL [R1+0x254], R22 ;  /* 0x0002541601007387 */ /* 0x000fe80000100800 */
[----:B------:R3:W-:Y:S01]  /*28db0*/  STL [R1+0x280], R20 ;  /* 0x0002801401007387 */ /* 0x0007e20000100800 */
[----:B------:R-:W-:-:S03]  /*28dc0*/  FMUL R21, R4, R0 ;  /* 0x0000000004157220 */ /* 0x000fc60000400000 */
[----:B------:R-:W4:Y:S01]  /*28dd0*/  LDS R0, [R26.X8+0x20400] ;  /* 0x020400001a007984 */ /* 0x000f220000008800 */
[C---:B---3--:R-:W-:Y:S02]  /*28de0*/  FMUL R20, R4.reuse, R19 ;  /* 0x0000001304147220 */ /* 0x048fe40000400000 */
[C---:B------:R-:W-:Y:S02]  /*28df0*/  FMUL R19, R4.reuse, R18 ;  /* 0x0000001204137220 */ /* 0x040fe40000400000 */
[C---:B------:R-:W-:Y:S02]  /*28e00*/  FMUL R18, R4.reuse, R14 ;  /* 0x0000000e04127220 */ /* 0x040fe40000400000 */
[C---:B------:R-:W-:Y:S01]  /*28e10*/  FMUL R14, R4.reuse, R13 ;  /* 0x0000000d040e7220 */ /* 0x040fe20000400000 */
[----:B------:R-:W-:Y:S01]  /*28e20*/  STL [R1+0x284], R21 ;  /* 0x0002841501007387 */ /* 0x000fe20000100800 */
[C---:B------:R-:W-:Y:S02]  /*28e30*/  FMUL R13, R4.reuse, R11 ;  /* 0x0000000b040d7220 */ /* 0x040fe40000400000 */
[----:B------:R-:W-:Y:S02]  /*28e40*/  STL [R1+0x2a0], R20 ;  /* 0x0002a01401007387 */ /* 0x000fe40000100800 */
[----:B------:R-:W-:Y:S01]  /*28e50*/  STL [R1+0x2a4], R19 ;  /* 0x0002a41301007387 */ /* 0x000fe20000100800 */
[----:B------:R-:W-:Y:S01]  /*28e60*/  STL [R1+0x2c0], R18 ;  /* 0x0002c01201007387 */ /* 0x000fe20000100800 */
[----:B------:R-:W-:-:S02]  /*28e70*/  FMUL R11, R4, R5 ;  /* 0x00000005040b7220 */ /* 0x000fc40000400000 */
[----:B------:R-:W-:Y:S02]  /*28e80*/  STL [R1+0x2c4], R14 ;  /* 0x0002c40e01007387 */ /* 0x000fe40000100800 */
[----:B------:R-:W-:Y:S01]  /*28e90*/  IMAD.WIDE R4, R12, 0x2, R8 ;  /* 0x000000020c047825 */ /* 0x000fe200078e0208 */
[----:B------:R-:W-:Y:S03]  /*28ea0*/  STL [R1+0x3c0], R13 ;  /* 0x0003c00d01007387 */ /* 0x000fe60000100800 */
[----:B------:R-:W3:Y:S02]  /*28eb0*/  LDL.LU R9, [R1+0x398] ;  /* 0x0003980001097983 */ /* 0x000ee40000300800 */
[----:B------:R-:W-:Y:S02]  /*28ec0*/  STL [R1+0x3c4], R11 ;  /* 0x0003c40b01007387 */ /* 0x000fe40000100800 */
[----:B------:R-:W5:Y:S02]  /*28ed0*/  LDL.LU R8, [R1+0x39c] ;  /* 0x00039c0001087983 */ /* 0x000f640000300800 */
[C---:B0-----:R-:W-:Y:S01]  /*28ee0*/  FMUL R10, R3.reuse, R10 ;  /* 0x0000000a030a7220 */ /* 0x041fe20000400000 */
[----:B------:R-:W4:Y:S01]  /*28ef0*/  LDL.LU R28, [R1+0x388] ;  /* 0x00038800011c7983 */ /* 0x000f220000300800 */
[----:B--2---:R-:W-:-:S03]  /*28f00*/  FMUL R7, R3, R7 ;  /* 0x0000000703077220 */ /* 0x004fc60000400000 */
[----:B------:R-:W-:Y:S01]  /*28f10*/  STL [R1+0x1d8], R10 ;  /* 0x0001d80a01007387 */ /* 0x000fe20000100800 */
[----:B------:R-:W2:Y:S03]  /*28f20*/  LDL.LU R27, [R1+0x38c] ;  /* 0x00038c00011b7983 */ /* 0x000ea60000300800 */
[----:B------:R0:W-:Y:S01]  /*28f30*/  STL [R1+0x1dc], R7 ;  /* 0x0001dc0701007387 */ /* 0x0001e20000100800 */
[----:B------:R-:W2:Y:S03]  /*28f40*/  LDL.LU R25, [R1+0x378] ;  /* 0x0003780001197983 */ /* 0x000ea60000300800 */
[----:B------:R-:W2:Y:S01]  /*28f50*/  LDL.LU R24, [R1+0x37c] ;  /* 0x00037c0001187983 */ /* 0x000ea20000300800 */
[----:B------:R-:W2:Y:S03]  /*28f60*/  LDL.LU R23, [R1+0x3b8] ;  /* 0x0003b80001177983 */ /* 0x000ea60000300800 */
[----:B0-----:R-:W2:Y:S01]  /*28f70*/  LDL.LU R7, [R1+0x3bc] ;  /* 0x0003bc0001077983 */ /* 0x001ea20000300800 */
[----:B------:R-:W2:Y:S02]  /*28f80*/  LDL.LU R22, [R1+0x3f8] ;  /* 0x0003f80001167983 */ /* 0x000ea40000300800 */
[----:B------:R-:W2:Y:S02]  /*28f90*/  LDL.LU R21, [R1+0x3fc] ;  /* 0x0003fc0001157983 */ /* 0x000ea40000300800 */
[----:B------:R-:W2:Y:S01]  /*28fa0*/  LDL.LU R20, [R1+0x468] ;  /* 0x0004680001147983 */ /* 0x000ea20000300800 */
[----:B------:R-:W2:Y:S01]  /*28fb0*/  LDL.LU R19, [R1+0x46c] ;  /* 0x00046c0001137983 */ /* 0x000ea20000300800 */
[----:B------:R-:W2:Y:S02]  /*28fc0*/  LDL.LU R18, [R1+0x478] ;  /* 0x0004780001127983 */ /* 0x000ea40000300800 */
[----:B------:R-:W2:Y:S02]  /*28fd0*/  LDL.LU R14, [R1+0x47c] ;  /* 0x00047c00010e7983 */ /* 0x000ea40000300800 */
[----:B------:R-:W1:Y:S01]  /*28fe0*/  LDL.LU R13, [R1+0x8b0] ;  /* 0x0008b000010d7983 */ /* 0x000e620000300800 */
[----:B------:R-:W2:Y:S01]  /*28ff0*/  LDL.64 R10, [R1+0xb18] ;  /* 0x000b1800010a7983 */ /* 0x000ea20000100a00 */
[----:B---3--:R-:W-:-:S05]  /*29000*/  FMUL R9, R3, R9 ;  /* 0x0000000903097220 */ /* 0x008fca0000400000 */
[----:B------:R5:W-:Y:S02]  /*29010*/  STL [R1+0x208], R9 ;  /* 0x0002080901007387 */ /* 0x000be40000100800 */
[----:B-----5:R-:W-:-:S05]  /*29020*/  FMUL R9, R3, R8 ;  /* 0x0000000803097220 */ /* 0x020fca0000400000 */
[----:B------:R0:W-:Y:S04]  /*29030*/  STL [R1+0x20c], R9 ;  /* 0x00020c0901007387 */ /* 0x0001e80000100800 */
[----:B0-----:R-:W3:Y:S01]  /*29040*/  LDL.64 R8, [R1+0xb10] ;  /* 0x000b100001087983 */ /* 0x001ee20000100a00 */
[----:B----4-:R-:W-:-:S05]  /*29050*/  FMUL R28, R3, R28 ;  /* 0x0000001c031c7220 */ /* 0x010fca0000400000 */
[----:B------:R2:W-:Y:S02]  /*29060*/  STL [R1+0x228], R28 ;  /* 0x0002281c01007387 */ /* 0x0005e40000100800 */
[C---:B--2---:R-:W-:Y:S02]  /*29070*/  FMUL R28, R3.reuse, R27 ;  /* 0x0000001b031c7220 */ /* 0x044fe40000400000 */
[C---:B------:R-:W-:Y:S02]  /*29080*/  FMUL R27, R3.reuse, R25 ;  /* 0x00000019031b7220 */ /* 0x040fe40000400000 */
[C---:B------:R-:W-:Y:S02]  /*29090*/  FMUL R25, R3.reuse, R24 ;  /* 0x0000001803197220 */ /* 0x040fe40000400000 */
[C---:B------:R-:W-:Y:S01]  /*290a0*/  FMUL R24, R3.reuse, R23 ;  /* 0x0000001703187220 */ /* 0x040fe20000400000 */
[----:B------:R-:W-:Y:S01]  /*290b0*/  STL [R1+0x22c], R28 ;  /* 0x00022c1c01007387 */ /* 0x000fe20000100800 */
[----:B------:R-:W-:Y:S02]  /*290c0*/  STL [R1+0x258], R27 ;  /* 0x0002581b01007387 */ /* 0x000fe40000100800 */
[----:B------:R-:W-:-:S02]  /*290d0*/  FMUL R23, R3, R7 ;  /* 0x0000000703177220 */ /* 0x000fc40000400000 */
[----:B------:R-:W-:Y:S01]  /*290e0*/  STL [R1+0x25c], R25 ;  /* 0x00025c1901007387 */ /* 0x000fe20000100800 */
[----:B------:R-:W2:Y:S01]  /*290f0*/  LDL.LU R7, [R1+0x8b4] ;  /* 0x0008b40001077983 */ /* 0x000ea20000300800 */
[C---:B------:R-:W-:Y:S02]  /*29100*/  FMUL R22, R3.reuse, R22 ;  /* 0x0000001603167220 */ /* 0x040fe40000400000 */
[C---:B------:R-:W-:Y:S02]  /*29110*/  FMUL R21, R3.reuse, R21 ;  /* 0x0000001503157220 */ /* 0x040fe40000400000 */
[C---:B------:R-:W-:Y:S01]  /*29120*/  FMUL R20, R3.reuse, R20 ;  /* 0x0000001403147220 */ /* 0x040fe20000400000 */
[----:B------:R0:W-:Y:S01]  /*29130*/  STL [R1+0x288], R24 ;  /* 0x0002881801007387 */ /* 0x0001e20000100800 */
[C---:B------:R-:W-:Y:S02]  /*29140*/  FMUL R19, R3.reuse, R19 ;  /* 0x0000001303137220 */ /* 0x040fe40000400000 */
[----:B------:R-:W-:Y:S02]  /*29150*/  STL [R1+0x28c], R23 ;  /* 0x00028c1701007387 */ /* 0x000fe40000100800 */
[C---:B------:R-:W-:Y:S01]  /*29160*/  FMUL R18, R3.reuse, R18 ;  /* 0x0000001203127220 */ /* 0x040fe20000400000 */
[----:B------:R-:W-:Y:S01]  /*29170*/  STL [R1+0x2a8], R22 ;  /* 0x0002a81601007387 */ /* 0x000fe20000100800 */
[----:B------:R-:W-:-:S02]  /*29180*/  FMUL R14, R3, R14 ;  /* 0x0000000e030e7220 */ /* 0x000fc40000400000 */
[----:B------:R4:W-:Y:S02]  /*29190*/  STL [R1+0x2ac], R21 ;  /* 0x0002ac1501007387 */ /* 0x0009e40000100800 */
[----:B-1----:R-:W-:Y:S01]  /*291a0*/  FFMA R13, R3, R13, R2 ;  /* 0x0000000d030d7223 */ /* 0x002fe20000000002 */
[----:B------:R-:W-:Y:S01]  /*291b0*/  STL [R1+0x2c8], R20 ;  /* 0x0002c81401007387 */ /* 0x000fe20000100800 */
[----:B------:R-:W-:Y:S02]  /*291c0*/  STL [R1+0x2cc], R19 ;  /* 0x0002cc1301007387 */ /* 0x000fe40000100800 */
[----:B------:R-:W-:Y:S02]  /*291d0*/  STL [R1+0x3c8], R18 ;  /* 0x0003c81201007387 */ /* 0x000fe40000100800 */
[----:B------:R-:W-:Y:S01]  /*291e0*/  STL [R1+0x3cc], R14 ;  /* 0x0003cc0e01007387 */ /* 0x000fe20000100800 */
[----:B0-----:R3:W5:Y:S04]  /*291f0*/  LDG.E.U16 R24, [R4.64] ;  /* 0x0000000404187981 */ /* 0x001768000c1e1500 */
[----:B------:R-:W-:Y:S01]  /*29200*/  STL [R1+0x8b0], R13 ;  /* 0x0008b00d01007387 */ /* 0x000fe20000100800 */
[----:B----4-:R-:W4:Y:S01]  /*29210*/  LDL.LU R21, [R1+0x360] ;  /* 0x0003600001157983 */ /* 0x010f220000300800 */
[----:B------:R-:W2:Y:S01]  /*29220*/  MUFU.EX2 R6, R6 ;  /* 0x0000000600067308 */ /* 0x000ea20000000800 */
[----:B---3--:R-:W-:-:S02]  /*29230*/  IMAD.WIDE R4, R12, 0x2, R8 ;  /* 0x000000020c047825 */ /* 0x008fc400078e0208 */
[----:B------:R-:W3:Y:S02]  /*29240*/  LDL.LU R9, [R1+0x364] ;  /* 0x0003640001097983 */ /* 0x000ee40000300800 */
[----:B------:R-:W-:Y:S02]  /*29250*/  IMAD.WIDE R2, R12, 0x2, R10 ;  /* 0x000000020c027825 */ /* 0x000fe400078e020a */
[----:B------:R0:W5:Y:S04]  /*29260*/  LDG.E.U16 R23, [R4.64] ;  /* 0x0000000404177981 */ /* 0x000168000c1e1500 */
[----:B------:R1:W5:Y:S01]  /*29270*/  LDG.E.U16 R22, [R2.64] ;  /* 0x0000000402167981 */ /* 0x000362000c1e1500 */
[----:B--2---:R-:W-:-:S03]  /*29280*/  FFMA R7, R6, R7, R0 ;  /* 0x0000000706077223 */ /* 0x004fc60000000000 */
[----:B-1----:R-:W1:Y:S04]  /*29290*/  LDS R3, [R26.X8+0x20500] ;  /* 0x020500001a037984 */ /* 0x002e680000008800 */
[----:B------:R2:W-:Y:S04]  /*292a0*/  STL [R1+0x8b4], R7 ;  /* 0x0008b40701007387 */ /* 0x0005e80000100800 */
[----:B--2---:R-:W2:Y:S01]  /*292b0*/  LDL.LU R7, [R1+0x350] ;  /* 0x0003500001077983 */ /* 0x004ea20000300800 */
[----:B0-----:R-:W2:Y:S02]  /*292c0*/  LDL.LU R5, [R1+0x354] ;  /* 0x0003540001057983 */ /* 0x001ea40000300800 */
[----:B------:R-:W2:Y:S02]  /*292d0*/  LDL.LU R20, [R1+0x340] ;  /* 0x0003400001147983 */ /* 0x000ea40000300800 */
[----:B------:R-:W-:Y:S01]  /*292e0*/  FADD R2, -R16, R17 ;  /* 0x0000001110027221 */ /* 0x000fe20000000100 */
[----:B------:R-:W2:Y:S01]  /*292f0*/  LDL.LU R19, [R1+0x344] ;  /* 0x0003440001137983 */ /* 0x000ea20000300800 */
[----:B------:R-:W2:Y:S02]  /*29300*/  LDL.LU R18, [R1+0x310] ;  /* 0x0003100001127983 */ /* 0x000ea40000300800 */
[----:B------:R-:W2:Y:S02]  /*29310*/  LDL.LU R17, [R1+0x314] ;  /* 0x0003140001117983 */ /* 0x000ea40000300800 */
[----:B------:R-:W2:Y:S02]  /*29320*/  LDL.LU R16, [R1+0x2e0] ;  /* 0x0002e00001107983 */ /* 0x000ea40000300800 */
[----:B------:R-:W-:Y:S01]  /*29330*/  FMUL R4, R2, 1.4426950216293334961 ;  /* 0x3fb8aa3b02047820 */ /* 0x000fe20000400000 */
[----:B------:R-:W2:Y:S01]  /*29340*/  LDL.LU R14, [R1+0x2e4] ;  /* 0x0002e400010e7983 */ /* 0x000ea20000300800 */
[----:B------:R-:W2:Y:S02]  /*29350*/  LDL.LU R13, [R1+0x300] ;  /* 0x00030000010d7983 */ /* 0x000ea40000300800 */
[----:B------:R-:W2:Y:S02]  /*29360*/  LDL.LU R11, [R1+0x304] ;  /* 0x00030400010b7983 */ /* 0x000ea40000300800 */
[----:B------:R-:W2:Y:S02]  /*29370*/  LDL.LU R10, [R1+0x2f0] ;  /* 0x0002f000010a7983 */ /* 0x000ea40000300800 */
[----:B------:R-:W-:Y:S01]  /*29380*/  FADD R2, -R29, R15 ;  /* 0x0000000f1d027221 */ /* 0x000fe20000000100 */
[----:B------:R-:W2:Y:S01]  /*29390*/  LDL.LU R8, [R1+0x2f4] ;  /* 0x0002f40001087983 */ /* 0x000ea20000300800 */
[----:B------:R4:W0:Y:S01]  /*293a0*/  MUFU.EX2 R0, R4 ;  /* 0x0000000400007308 */ /* 0x0008220000000800 */
[----:B------:R-:W2:Y:S02]  /*293b0*/  LDL.LU R15, [R1+0x1ac] ;  /* 0x0001ac00010f7983 */ /* 0x000ea40000300800 */
[----:B------:R-:W2:Y:S02]  /*293c0*/  LDL R29, [R1+0x828] ;  /* 0x00082800011d7983 */ /* 0x000ea40000100800 */
[----:B----4-:R-:W-:-:S02]  /*293d0*/  FMUL R4, R6, R21 ;  /* 0x0000001506047220 */ /* 0x010fc40000400000 */
[C---:B---3--:R-:W-:Y:S02]  /*293e0*/  FMUL R21, R6.reuse, R9 ;  /* 0x0000000906157220 */ /* 0x048fe40000400000 */
[----:B------:R-:W3:Y:S01]  /*293f0*/  LDL.LU R9, [R1+0x2d0] ;  /* 0x0002d00001097983 */ /* 0x000ee20000300800 */
[----:B------:R4:W-:Y:S02]  /*29400*/  STL [R1+0x1e0], R4 ;  /* 0x0001e00401007387 */ /* 0x0009e40000100800 */
[----:B-----5:R-:W-:Y:S01]  /*29410*/  STL [R1+0x33c], R24 ;  /* 0x00033c1801007387 */ /* 0x020fe20000100800 */
[----:B----4-:R-:W4:Y:S01]  /*29420*/  LDL.LU R4, [R1+0x2d4] ;  /* 0x0002d40001047983 */ /* 0x010f220000300800 */
[----:B------:R-:W-:Y:S02]  /*29430*/  STL [R1+0x1e4], R21 ;  /* 0x0001e41501007387 */ /* 0x000fe40000100800 */
[----:B------:R2:W-:Y:S02]  /*29440*/  STL [R1+0x338], R22 ;  /* 0x0003381601007387 */ /* 0x0005e40000100800 */
[----:B--2---:R-:W-:-:S02]  /*29450*/  FMUL R22, R6, R7 ;  /* 0x0000000706167220 */ /* 0x004fc40000400000 */
[----:B------:R-:W0:Y:S01]  /*29460*/  LDL.LU R7, [R1+0x368] ;  /* 0x0003680001077983 */ /* 0x000e220000300800 */
[----:B------:R-:W-:Y:S02]  /*29470*/  STL [R1+0x334], R23 ;  /* 0x0003341701007387 */ /* 0x000fe40000100800 */
[C---:B------:R-:W-:Y:S02]  /*29480*/  FMUL R21, R6.reuse, R5 ;  /* 0x0000000506157220 */ /* 0x040fe40000400000 */
[----:B------:R-:W-:Y:S01]  /*29490*/  STL [R1+0x1f0], R22 ;  /* 0x0001f01601007387 */ /* 0x000fe20000100800 */
[----:B------:R-:W2:Y:S02]  /*294a0*/  LDL.LU R5, [R1+0x36c] ;  /* 0x00036c0001057983 */ /* 0x000ea40000300800 */
[----:B------:R5:W-:Y:S02]  /*294b0*/  STL [R1+0x1f4], R21 ;  /* 0x0001f41501007387 */ /* 0x000be40000100800 */
[----:B-----5:R-:W-:-:S02]  /*294c0*/  FMUL R21, R6, R20 ;  /* 0x0000001406157220 */ /* 0x020fc40000400000 */
[C---:B------:R-:W-:Y:S02]  /*294d0*/  FMUL R20, R6.reuse, R19 ;  /* 0x0000001306147220 */ /* 0x040fe40000400000 */
[C---:B------:R-:W-:Y:S02]  /*294e0*/  FMUL R19, R6.reuse, R18 ;  /* 0x0000001206137220 */ /* 0x040fe40000400000 */
[C---:B------:R-:W-:Y:S02]  /*294f0*/  FMUL R18, R6.reuse, R17 ;  /* 0x0000001106127220 */ /* 0x040fe40000400000 */
[C---:B------:R-:W-:Y:S01]  /*29500*/  FMUL R17, R6.reuse, R16 ;  /* 0x0000001006117220 */ /* 0x040fe20000400000 */
[----:B------:R-:W-:Y:S01]  /*29510*/  STL [R1+0x210], R21 ;  /* 0x0002101501007387 */ /* 0x000fe20000100800 */
[C---:B------:R-:W-:Y:S02]  /*29520*/  FMUL R16, R6.reuse, R14 ;  /* 0x0000000e06107220 */ /* 0x040fe40000400000 */
[----:B------:R-:W-:Y:S02]  /*29530*/  STL [R1+0x214], R20 ;  /* 0x0002141401007387 */ /* 0x000fe40000100800 */
[C---:B------:R-:W-:Y:S01]  /*29540*/  FMUL R14, R6.reuse, R13 ;  /* 0x0000000d060e7220 */ /* 0x040fe20000400000 */
[----:B------:R-:W-:Y:S01]  /*29550*/  STL [R1+0x240], R19 ;  /* 0x0002401301007387 */ /* 0x000fe20000100800 */
[----:B------:R-:W-:-:S02]  /*29560*/  FMUL R13, R6, R11 ;  /* 0x0000000b060d7220 */ /* 0x000fc40000400000 */
[----:B------:R-:W-:Y:S02]  /*29570*/  STL [R1+0x244], R18 ;  /* 0x0002441201007387 */ /* 0x000fe40000100800 */
[C---:B------:R-:W-:Y:S01]  /*29580*/  FMUL R11, R6.reuse, R10 ;  /* 0x0000000a060b7220 */ /* 0x040fe20000400000 */
[----:B------:R-:W-:Y:S01]  /*29590*/  STL [R1+0x2e0], R17 ;  /* 0x0002e01101007387 */ /* 0x000fe20000100800 */
[C---:B------:R-:W-:Y:S02]  /*295a0*/  FMUL R10, R6.reuse, R8 ;  /* 0x00000008060a7220 */ /* 0x040fe40000400000 */
[----:B------:R-:W-:Y:S02]  /*295b0*/  STL [R1+0x2e4], R16 ;  /* 0x0002e41001007387 */ /* 0x000fe40000100800 */
[----:B------:R-:W-:Y:S01]  /*295c0*/  STL [R1+0x390], R14 ;  /* 0x0003900e01007387 */ /* 0x000fe20000100800 */
[----:B------:R-:W-:Y:S01]  /*295d0*/  STL [R1+0x394], R13 ;  /* 0x0003940d01007387 */ /* 0x000fe20000100800 */
[----:B------:R5:W-:Y:S02]  /*295e0*/  STL [R1+0x3b0], R11 ;  /* 0x0003b00b01007387 */ /* 0x000be40000100800 */
[----:B------:R1:W-:Y:S01]  /*295f0*/  STL [R1+0x3b4], R10 ;  /* 0x0003b40a01007387 */ /* 0x0003e20000100800 */
[----:B------:R-:W0:Y:S04]  /*29600*/  LDS R8, [R26.X8+0x20600] ;  /* 0x020600001a087984 */ /* 0x000e280000008800 */
[----:B-----5:R-:W5:Y:S01]  /*29610*/  LDL.LU R11, [R1+0x358] ;  /* 0x00035800010b7983 */ /* 0x020f620000300800 */
[----:B---3--:R-:W-:-:S05]  /*29620*/  FMUL R9, R6, R9 ;  /* 0x0000000906097220 */ /* 0x008fca0000400000 */
[----:B------:R-:W-:Y:S01]  /*29630*/  STL [R1+0x3f0], R9 ;  /* 0x0003f00901007387 */ /* 0x000fe20000100800 */
[----:B-1----:R-:W3:Y:S02]  /*29640*/  LDL.LU R10, [R1+0x35c] ;  /* 0x00035c00010a7983 */ /* 0x002ee40000300800 */
[----:B----4-:R-:W-:-:S05]  /*29650*/  FMUL R4, R6, R4 ;  /* 0x0000000406047220 */ /* 0x010fca0000400000 */
[----:B------:R1:W-:Y:S01]  /*29660*/  STL [R1+0x3f4], R4 ;  /* 0x0003f40401007387 */ /* 0x0003e20000100800 */
[----:B------:R-:W4:Y:S02]  /*29670*/  LDL.LU R23, [R1+0x348] ;  /* 0x0003480001177983 */ /* 0x000f240000300800 */
[----:B-1----:R-:W-:Y:S02]  /*29680*/  FMUL R4, R2, 1.4426950216293334961 ;  /* 0x3fb8aa3b02047820 */ /* 0x002fe40000400000 */
[C---:B0-----:R-:W-:Y:S02]  /*29690*/  FMUL R6, R0.reuse, R7 ;  /* 0x0000000700067220 */ /* 0x041fe40000400000 */
[----:B--2---:R-:W-:-:S03]  /*296a0*/  FMUL R2, R0, R5 ;  /* 0x0000000500027220 */ /* 0x004fc60000400000 */
[----:B------:R0:W-:Y:S01]  /*296b0*/  STL [R1+0x1e8], R6 ;  /* 0x0001e80601007387 */ /* 0x0001e20000100800 */
[----:B------:R-:W2:Y:S03]  /*296c0*/  LDL.LU R22, [R1+0x34c] ;  /* 0x00034c0001167983 */ /* 0x000ea60000300800 */
[----:B------:R1:W-:Y:S01]  /*296d0*/  STL [R1+0x1ec], R2 ;  /* 0x0001ec0201007387 */ /* 0x0003e20000100800 */
        /* <DEDUP_REMOVED lines=10> */
[----:B-1----:R-:W2:Y:S02]  /*29780*/  LDL.LU R2, [R1+0x8b8] ;  /* 0x0008b80001027983 */ /* 0x002ea40000300800 */
[----:B------:R-:W2:Y:S02]  /*29790*/  LDL.64 R16, [R1+0xb08] ;  /* 0x000b080001107983 */ /* 0x000ea40000100a00 */
[----:B-----5:R-:W-:-:S02]  /*297a0*/  FMUL R25, R0, R11 ;  /* 0x0000000b00197220 */ /* 0x020fc40000400000 */
[C---:B---3--:R-:W-:Y:S02]  /*297b0*/  FMUL R24, R0.reuse, R10 ;  /* 0x0000000a00187220 */ /* 0x048fe40000400000 */
[----:B------:R-:W3:Y:S01]  /*297c0*/  LDL.64 R10, [R1+0xb00] ;  /* 0x000b0000010a7983 */ /* 0x000ee20000100a00 */
[----:B------:R4:W-:Y:S02]  /*297d0*/  STL [R1+0x1f8], R25 ;  /* 0x0001f81901007387 */ /* 0x0009e40000100800 */
[----:B------:R2:W-:Y:S02]  /*297e0*/  STL [R1+0x1fc], R24 ;  /* 0x0001fc1801007387 */ /* 0x0005e40000100800 */
[----:B----4-:R-:W-:-:S05]  /*297f0*/  FMUL R25, R0, R23 ;  /* 0x0000001700197220 */ /* 0x010fca0000400000 */
[----:B------:R-:W-:Y:S01]  /*29800*/  STL [R1+0x218], R25 ;  /* 0x0002181901007387 */ /* 0x000fe20000100800 */
[C---:B--2---:R-:W-:Y:S02]  /*29810*/  FMUL R24, R0.reuse, R22 ;  /* 0x0000001600187220 */ /* 0x044fe40000400000 */
[----:B------:R-:W-:-:S03]  /*29820*/  FMUL R23, R0, R7 ;  /* 0x0000000700177220 */ /* 0x000fc60000400000 */
[----:B------:R-:W-:Y:S01]  /*29830*/  STL [R1+0x21c], R24 ;  /* 0x00021c1801007387 */ /* 0x000fe20000100800 */
[C---:B------:R-:W-:Y:S02]  /*29840*/  FMUL R22, R0.reuse, R6 ;  /* 0x0000000600167220 */ /* 0x040fe40000400000 */
[C---:B------:R-:W-:Y:S02]  /*29850*/  FMUL R21, R0.reuse, R21 ;  /* 0x0000001500157220 */ /* 0x040fe40000400000 */
[C---:B------:R-:W-:Y:S01]  /*29860*/  FMUL R20, R0.reuse, R20 ;  /* 0x0000001400147220 */ /* 0x040fe20000400000 */
[----:B------:R-:W2:Y:S01]  /*29870*/  LDL.64 R6, [R1+0xaf8] ;  /* 0x000af80001067983 */ /* 0x000ea20000100a00 */
[C---:B------:R-:W-:Y:S02]  /*29880*/  FMUL R19, R0.reuse, R19 ;  /* 0x0000001300137220 */ /* 0x040fe40000400000 */
[----:B------:R-:W-:Y:S02]  /*29890*/  STL [R1+0x248], R23 ;  /* 0x0002481701007387 */ /* 0x000fe40000100800 */
[C---:B------:R-:W-:Y:S01]  /*298a0*/  FMUL R18, R0.reuse, R18 ;  /* 0x0000001200127220 */ /* 0x040fe20000400000 */
[----:B------:R-:W-:Y:S01]  /*298b0*/  STL [R1+0x24c], R22 ;  /* 0x00024c1601007387 */ /* 0x000fe20000100800 */
[----:B------:R-:W-:-:S02]  /*298c0*/  FMUL R14, R0, R14 ;  /* 0x0000000e000e7220 */ /* 0x000fc40000400000 */
[----:B------:R-:W-:Y:S02]  /*298d0*/  STL [R1+0x2e8], R21 ;  /* 0x0002e81501007387 */ /* 0x000fe40000100800 */
[C---:B------:R-:W-:Y:S01]  /*298e0*/  FMUL R13, R0.reuse, R13 ;  /* 0x0000000d000d7220 */ /* 0x040fe20000400000 */
[----:B------:R0:W-:Y:S01]  /*298f0*/  STL [R1+0x2ec], R20 ;  /* 0x0002ec1401007387 */ /* 0x0001e20000100800 */
[C---:B------:R-:W-:Y:S02]  /*29900*/  FMUL R9, R0.reuse, R9 ;  /* 0x0000000900097220 */ /* 0x040fe40000400000 */
[----:B------:R-:W-:Y:S02]  /*29910*/  STL [R1+0x398], R19 ;  /* 0x0003981301007387 */ /* 0x000fe40000100800 */
[C---:B------:R-:W-:Y:S01]  /*29920*/  FFMA R2, R0.reuse, R2, R3 ;  /* 0x0000000200027223 */ /* 0x040fe20000000003 */
[----:B------:R-:W-:Y:S01]  /*29930*/  STL [R1+0x39c], R18 ;  /* 0x00039c1201007387 */ /* 0x000fe20000100800 */
[----:B------:R-:W-:-:S02]  /*29940*/  FMUL R5, R0, R5 ;  /* 0x0000000500057220 */ /* 0x000fc40000400000 */
[----:B------:R1:W-:Y:S02]  /*29950*/  STL [R1+0x3b8], R14 ;  /* 0x0003b80e01007387 */ /* 0x0003e40000100800 */
[----:B------:R4:W-:Y:S01]  /*29960*/  STL [R1+0x3bc], R13 ;  /* 0x0003bc0d01007387 */ /* 0x0009e20000100800 */
[----:B------:R-:W-:Y:S01]  /*29970*/  STL [R1+0x3f8], R9 ;  /* 0x0003f80901007387 */ /* 0x000fe20000100800 */
[----:B------:R-:W-:Y:S02]  /*29980*/  STL [R1+0x8b8], R2 ;  /* 0x0008b80201007387 */ /* 0x000fe40000100800 */
[----:B------:R3:W-:Y:S02]  /*29990*/  STL [R1+0x3fc], R5 ;  /* 0x0003fc0501007387 */ /* 0x0007e40000100800 */
[----:B0-----:R-:W5:Y:S01]  /*299a0*/  LDL.LU R20, [R1+0x8bc] ;  /* 0x0008bc0001147983 */ /* 0x001f620000300800 */
[----:B------:R3:W5:Y:S01]  /*299b0*/  MUFU.EX2 R0, R4 ;  /* 0x0000000400007308 */ /* 0x0007620000000800 */
[----:B-1----:R-:W5:Y:S01]  /*299c0*/  LDL.LU R14, [R1+0x450] ;  /* 0x00045000010e7983 */ /* 0x002f620000300800 */
[----:B----4-:R-:W4:Y:S02]  /*299d0*/  LDL.LU R13, [R1+0x454] ;  /* 0x00045400010d7983 */ /* 0x010f240000300800 */
[----:B---3--:R-:W-:-:S02]  /*299e0*/  IMAD.WIDE R4, R12, 0x2, R10 ;  /* 0x000000020c047825 */ /* 0x008fc400078e020a */
[----:B------:R-:W3:Y:S02]  /*299f0*/  LDL.LU R11, [R1+0x440] ;  /* 0x00044000010b7983 */ /* 0x000ee40000300800 */
[----:B------:R-:W3:Y:S02]  /*29a00*/  LDL.LU R10, [R1+0x444] ;  /* 0x00044400010a7983 */ /* 0x000ee40000300800 */
[----:B------:R-:W-:-:S04]  /*29a10*/  IMAD.WIDE R2, R12, 0x2, R16 ;  /* 0x000000020c027825 */ /* 0x000fc800078e0210 */
[----:B------:R-:W3:Y:S01]  /*29a20*/  LDL.LU R19, [R1+0x3d0] ;  /* 0x0003d00001137983 */ /* 0x000ee20000300800 */
[----:B------:R-:W3:Y:S04]  /*29a30*/  LDL.LU R18, [R1+0x3d4] ;  /* 0x0003d40001127983 */ /* 0x000ee80000300800 */
[----:B------:R0:W3:Y:S04]  /*29a40*/  LDG.E.U16 R23, [R2.64] ;  /* 0x0000000402177981 */ /* 0x0000e8000c1e1500 */
[----:B------:R1:W3:Y:S01]  /*29a50*/  LDG.E.U16 R22, [R4.64] ;  /* 0x0000000404167981 */ /* 0x0002e2000c1e1500 */
[----:B------:R-:W3:Y:S02]  /*29a60*/  LDL.LU R17, [R1+0x3e0] ;  /* 0x0003e00001117983 */ /* 0x000ee40000300800 */
[----:B------:R-:W3:Y:S02]  /*29a70*/  LDL.LU R16, [R1+0x3e4] ;  /* 0x0003e40001107983 */ /* 0x000ee40000300800 */
[----:B0-----:R-:W-:Y:S01]  /*29a80*/  FADD R2, -R29, R15 ;  /* 0x0000000f1d027221 */ /* 0x001fe20000000100 */
[----:B------:R-:W0:Y:S04]  /*29a90*/  LDS R3, [R26.X8+0x20700] ;  /* 0x020700001a037984 */ /* 0x000e280000008800 */
[----:B------:R-:W3:Y:S01]  /*29aa0*/  LDL.LU R15, [R1+0x400] ;  /* 0x00040000010f7983 */ /* 0x000ee20000300800 */
[----:B------:R-:W3:Y:S02]  /*29ab0*/  LDL.LU R9, [R1+0x404] ;  /* 0x0004040001097983 */ /* 0x000ee40000300800 */
[----:B--2---:R-:W-:-:S05]  /*29ac0*/  IMAD.WIDE R6, R12, 0x2, R6 ;  /* 0x000000020c067825 */ /* 0x004fca00078e0206 */
[----:B------:R4:W2:Y:S01]  /*29ad0*/  LDG.E.U16 R21, [R6.64] ;  /* 0x0000000406157981 */ /* 0x0008a2000c1e1500 */
[C---:B-----5:R-:W-:Y:S02]  /*29ae0*/  FFMA R20, R0.reuse, R20, R8 ;  /* 0x0000001400147223 */ /* 0x060fe40000000008 */
[C---:B-1----:R-:W-:Y:S02]  /*29af0*/  FMUL R4, R0.reuse, R14 ;  /* 0x0000000e00047220 */ /* 0x042fe40000400000 */
[C---:B----4-:R-:W-:Y:S01]  /*29b00*/  FMUL R6, R0.reuse, R13 ;  /* 0x0000000d00067220 */ /* 0x050fe20000400000 */
[----:B------:R-:W-:Y:S01]  /*29b10*/  STL [R1+0x8bc], R20 ;  /* 0x0008bc1401007387 */ /* 0x000fe20000100800 */
[----:B------:R-:W4:Y:S02]  /*29b20*/  LDL.LU R5, [R1+0x420] ;  /* 0x0004200001057983 */ /* 0x000f240000300800 */
[----:B------:R1:W-:Y:S02]  /*29b30*/  STL [R1+0x260], R4 ;  /* 0x0002600401007387 */ /* 0x0003e40000100800 */
[----:B-1----:R-:W5:Y:S01]  /*29b40*/  LDL.LU R4, [R1+0x424] ;  /* 0x0004240001047983 */ /* 0x002f620000300800 */
[----:B------:R1:W-:Y:S02]  /*29b50*/  STL [R1+0x264], R6 ;  /* 0x0002640601007387 */ /* 0x0003e40000100800 */
[----:B------:R-:W5:Y:S02]  /*29b60*/  LDL.LU R14, [R1+0x410] ;  /* 0x00041000010e7983 */ /* 0x000f640000300800 */
[----:B---3--:R-:W-:-:S02]  /*29b70*/  FMUL R7, R0, R11 ;  /* 0x0000000b00077220 */ /* 0x008fc40000400000 */
[----:B-1----:R-:W-:-:S03]  /*29b80*/  FMUL R6, R0, R10 ;  /* 0x0000000a00067220 */ /* 0x002fc60000400000 */
[----:B------:R1:W-:Y:S01]  /*29b90*/  STL [R1+0x380], R7 ;  /* 0x0003800701007387 */ /* 0x0003e20000100800 */
[----:B------:R-:W3:Y:S02]  /*29ba0*/  LDL.LU R13, [R1+0x414] ;  /* 0x00041400010d7983 */ /* 0x000ee40000300800 */
[----:B------:R0:W-:Y:S02]  /*29bb0*/  STL [R1+0x384], R6 ;  /* 0x0003840601007387 */ /* 0x0001e40000100800 */
[----:B------:R-:W3:Y:S01]  /*29bc0*/  LDL.LU R11, [R1+0x270] ;  /* 0x00027000010b7983 */ /* 0x000ee20000300800 */
[----:B------:R-:W3:Y:S04]  /*29bd0*/  LDL.LU R10, [R1+0x274] ;  /* 0x00027400010a7983 */ /* 0x000ee80000300800 */
[----:B-1----:R-:W3:Y:S01]  /*29be0*/  LDL.LU R7, [R1+0x458] ;  /* 0x0004580001077983 */ /* 0x002ee20000300800 */
[----:B0-----:R-:W3:Y:S02]  /*29bf0*/  LDL.LU R6, [R1+0x45c] ;  /* 0x00045c0001067983 */ /* 0x001ee40000300800 */
[----:B------:R-:W-:-:S02]  /*29c00*/  FMUL R19, R0, R19 ;  /* 0x0000001300137220 */ /* 0x000fc40000400000 */
[C---:B------:R-:W-:Y:S01]  /*29c10*/  FMUL R8, R0.reuse, R18 ;  /* 0x0000001200087220 */ /* 0x040fe20000400000 */
[----:B------:R-:W-:Y:S01]  /*29c20*/  STL [R1+0x330], R23 ;  /* 0x0003301701007387 */ /* 0x000fe20000100800 */
[----:B------:R-:W-:Y:S02]  /*29c30*/  STL [R1+0x32c], R22 ;  /* 0x00032c1601007387 */ /* 0x000fe40000100800 */
[----:B------:R-:W-:Y:S02]  /*29c40*/  FMUL R17, R0, R17 ;  /* 0x0000001100117220 */ /* 0x000fe40000400000 */
[----:B------:R-:W-:Y:S02]  /*29c50*/  FMUL R2, R2, 1.4426950216293334961 ;  /* 0x3fb8aa3b02027820 */ /* 0x000fe40000400000 */
[----:B------:R-:W-:-:S04]  /*29c60*/  FMUL R16, R0, R16 ;  /* 0x0000001000107220 */ /* 0x000fc80000400000 */
[----:B------:R-:W0:Y:S01]  /*29c70*/  MUFU.EX2 R2, R2 ;  /* 0x0000000200027308 */ /* 0x000e220000000800 */
[----:B--2---:R-:W-:Y:S01]  /*29c80*/  STL [R1+0x328], R21 ;  /* 0x0003281501007387 */ /* 0x004fe20000100800 */
[----:B------:R-:W-:Y:S02]  /*29c90*/  STL [R1+0x3d0], R19 ;  /* 0x0003d01301007387 */ /* 0x000fe40000100800 */
[----:B------:R1:W-:Y:S02]  /*29ca0*/  STL [R1+0x3d4], R8 ;  /* 0x0003d40801007387 */ /* 0x0003e40000100800 */
[----:B------:R-:W-:Y:S01]  /*29cb0*/  STL [R1+0x3e0], R17 ;  /* 0x0003e01101007387 */ /* 0x000fe20000100800 */
[----:B------:R4:W-:Y:S01]  /*29cc0*/  STL [R1+0x3e4], R16 ;  /* 0x0003e41001007387 */ /* 0x0009e20000100800 */
[C---:B-1----:R-:W-:Y:S02]  /*29cd0*/  FMUL R8, R0.reuse, R15 ;  /* 0x0000000f00087220 */ /* 0x042fe40000400000 */
[----:B------:R-:W-:-:S02]  /*29ce0*/  FMUL R15, R0, R9 ;  /* 0x00000009000f7220 */ /* 0x000fc40000400000 */
[----:B------:R-:W2:Y:S01]  /*29cf0*/  LDL.LU R9, [R1+0x448] ;  /* 0x0004480001097983 */ /* 0x000ea20000300800 */
[----:B------:R1:W-:Y:S02]  /*29d00*/  STL [R1+0x400], R8 ;  /* 0x0004000801007387 */ /* 0x0003e40000100800 */
[C---:B----4-:R-:W-:Y:S01]  /*29d10*/  FMUL R16, R0.reuse, R5 ;  /* 0x0000000500107220 */ /* 0x050fe20000400000 */
[----:B-1----:R-:W4:Y:S01]  /*29d20*/  LDL.LU R8, [R1+0x44c] ;  /* 0x00044c0001087983 */ /* 0x002f220000300800 */
[----:B------:R5:W-:Y:S02]  /*29d30*/  STL [R1+0x404], R15 ;  /* 0x0004040f01007387 */ /* 0x000be40000100800 */
[----:B------:R-:W4:Y:S01]  /*29d40*/  LDL.LU R5, [R1+0x3d8] ;  /* 0x0003d80001057983 */ /* 0x000f220000300800 */
[----:B------:R-:W-:Y:S01]  /*29d50*/  STL [R1+0x420], R16 ;  /* 0x0004201001007387 */ /* 0x000fe20000100800 */
[----:B-----5:R-:W-:-:S03]  /*29d60*/  FMUL R15, R0, R4 ;  /* 0x00000004000f7220 */ /* 0x020fc60000400000 */
[----:B------:R-:W4:Y:S02]  /*29d70*/  LDL.LU R4, [R1+0x3dc] ;  /* 0x0003dc0001047983 */ /* 0x000f240000300800 */
[----:B------:R1:W-:Y:S02]  /*29d80*/  STL [R1+0x424], R15 ;  /* 0x0004240f01007387 */ /* 0x0003e40000100800 */
[----:B-1----:R-:W-:-:S05]  /*29d90*/  FMUL R15, R0, R14 ;  /* 0x0000000e000f7220 */ /* 0x002fca0000400000 */
[----:B------:R1:W-:Y:S01]  /*29da0*/  STL [R1+0x460], R15 ;  /* 0x0004600f01007387 */ /* 0x0003e20000100800 */
[C---:B---3--:R-:W-:Y:S02]  /*29db0*/  FMUL R14, R0.reuse, R13 ;  /* 0x0000000d000e7220 */ /* 0x048fe40000400000 */
[C---:B------:R-:W-:Y:S02]  /*29dc0*/  FMUL R13, R0.reuse, R11 ;  /* 0x0000000b000d7220 */ /* 0x040fe40000400000 */
[----:B------:R-:W-:Y:S01]  /*29dd0*/  FMUL R11, R0, R10 ;  /* 0x0000000a000b7220 */ /* 0x000fe20000400000 */
[----:B------:R3:W-:Y:S02]  /*29de0*/  STL [R1+0x464], R14 ;  /* 0x0004640e01007387 */ /* 0x0007e40000100800 */
[----:B------:R-:W-:Y:S02]  /*29df0*/  STL [R1+0x480], R13 ;  /* 0x0004800d01007387 */ /* 0x000fe40000100800 */
[----:B------:R3:W-:Y:S02]  /*29e00*/  STL [R1+0x484], R11 ;  /* 0x0004840b01007387 */ /* 0x0007e40000100800 */
[----:B0-----:R-:W-:-:S02]  /*29e10*/  FMUL R10, R2, R7 ;  /* 0x00000007020a7220 */ /* 0x001fc40000400000 */
[C---:B------:R-:W-:Y:S01]  /*29e20*/  FMUL R0, R2.reuse, R6 ;  /* 0x0000000602007220 */ /* 0x040fe20000400000 */
[----:B------:R-:W5:Y:S02]  /*29e30*/  LDL.LU R7, [R1+0x3e8] ;  /* 0x0003e80001077983 */ /* 0x000f640000300800 */
[----:B------:R0:W-:Y:S02]  /*29e40*/  STL [R1+0x268], R10 ;  /* 0x0002680a01007387 */ /* 0x0001e40000100800 */
[----:B------:R-:W5:Y:S01]  /*29e50*/  LDL.LU R6, [R1+0x3ec] ;  /* 0x0003ec0001067983 */ /* 0x000f620000300800 */
[----:B------:R4:W-:Y:S01]  /*29e60*/  STL [R1+0x26c], R0 ;  /* 0x00026c0001007387 */ /* 0x0009e20000100800 */
[----:B-1----:R-:W5:Y:S02]  /*29e70*/  LDL.LU R15, [R1+0x408] ;  /* 0x00040800010f7983 */ /* 0x002f640000300800 */
[----:B---3--:R-:W3:Y:S02]  /*29e80*/  LDL.LU R14, [R1+0x40c] ;  /* 0x00040c00010e7983 */ /* 0x008ee40000300800 */
[----:B------:R-:W3:Y:S01]  /*29e90*/  LDL.LU R11, [R1+0x428] ;  /* 0x00042800010b7983 */ /* 0x000ee20000300800 */
[----:B0-----:R-:W3:Y:S01]  /*29ea0*/  LDL.LU R10, [R1+0x42c] ;  /* 0x00042c00010a7983 */ /* 0x001ee20000300800 */
[----:B------:R-:W3:Y:S02]  /*29eb0*/  LDL.LU R18, [R1+0x418] ;  /* 0x0004180001127983 */ /* 0x000ee40000300800 */
[----:B--2---:R-:W-:-:S05]  /*29ec0*/  FMUL R9, R2, R9 ;  /* 0x0000000902097220 */ /* 0x004fca0000400000 */
[----:B------:R-:W-:Y:S01]  /*29ed0*/  STL [R1+0x388], R9 ;  /* 0x0003880901007387 */ /* 0x000fe20000100800 */
[----:B------:R-:W2:Y:S02]  /*29ee0*/  LDL.LU R17, [R1+0x41c] ;  /* 0x00041c0001117983 */ /* 0x000ea40000300800 */
[C---:B----4-:R-:W-:Y:S02]  /*29ef0*/  FMUL R0, R2.reuse, R8 ;  /* 0x0000000802007220 */ /* 0x050fe40000400000 */
[----:B------:R-:W-:-:S03]  /*29f00*/  FMUL R5, R2, R5 ;  /* 0x0000000502057220 */ /* 0x000fc60000400000 */
[----:B------:R0:W-:Y:S01]  /*29f10*/  STL [R1+0x38c], R0 ;  /* 0x00038c0001007387 */ /* 0x0001e20000100800 */
[----:B------:R-:W4:Y:S02]  /*29f20*/  LDL.LU R16, [R1+0x278] ;  /* 0x0002780001107983 */ /* 0x000f240000300800 */
[----:B------:R-:W-:Y:S02]  /*29f30*/  STL [R1+0x3d8], R5 ;  /* 0x0003d80501007387 */ /* 0x000fe40000100800 */
[----:B------:R-:W4:Y:S02]  /*29f40*/  LDL.LU R13, [R1+0x27c] ;  /* 0x00027c00010d7983 */ /* 0x000f240000300800 */
[----:B0-----:R-:W-:-:S05]  /*29f50*/  FMUL R0, R2, R4 ;  /* 0x0000000402007220 */ /* 0x001fca0000400000 */
[----:B------:R0:W-:Y:S04]  /*29f60*/  STL [R1+0x3dc], R0 ;  /* 0x0003dc0001007387 */ /* 0x0001e80000100800 */
[----:B0-----:R-:W4:Y:S01]  /*29f70*/  LDL.LU R0, [R1+0x8c0] ;  /* 0x0008c00001007983 */ /* 0x001f220000300800 */
[----:B------:R-:W4:Y:S02]  /*29f80*/  LDL.64 R8, [R1+0xaf0] ;  /* 0x000af00001087983 */ /* 0x000f240000100a00 */
[----:B------:R-:W4:Y:S02]  /*29f90*/  LDL.64 R4, [R1+0xae8] ;  /* 0x000ae80001047983 */ /* 0x000f240000100a00 */
[C---:B-----5:R-:W-:Y:S02]  /*29fa0*/  FMUL R19, R2.reuse, R7 ;  /* 0x0000000702137220 */ /* 0x060fe40000400000 */
[----:B------:R-:W-:-:S02]  /*29fb0*/  FMUL R20, R2, R6 ;  /* 0x0000000602147220 */ /* 0x000fc40000400000 */
[----:B------:R-:W5:Y:S01]  /*29fc0*/  LDL.64 R6, [R1+0xae0] ;  /* 0x000ae00001067983 */ /* 0x000f620000100a00 */
[----:B------:R0:W-:Y:S02]  /*29fd0*/  STL [R1+0x3e8], R19 ;  /* 0x0003e81301007387 */ /* 0x0001e40000100800 */
[----:B------:R-:W-:Y:S02]  /*29fe0*/  STL [R1+0x3ec], R20 ;  /* 0x0003ec1401007387 */ /* 0x000fe40000100800 */
[C---:B0-----:R-:W-:Y:S02]  /*29ff0*/  FMUL R19, R2.reuse, R15 ;  /* 0x0000000f02137220 */ /* 0x041fe40000400000 */
[C---:B---3--:R-:W-:Y:S02]  /*2a000*/  FMUL R15, R2.reuse, R14 ;  /* 0x0000000e020f7220 */ /* 0x048fe40000400000 */
[C---:B------:R-:W-:Y:S01]  /*2a010*/  FMUL R14, R2.reuse, R11 ;  /* 0x0000000b020e7220 */ /* 0x040fe20000400000 */
[----:B------:R0:W-:Y:S02]  /*2a020*/  STL [R1+0x408], R19 ;  /* 0x0004081301007387 */ /* 0x0001e40000100800 */
[----:B------:R-:W-:Y:S02]  /*2a030*/  STL [R1+0x40c], R15 ;  /* 0x00040c0f01007387 */ /* 0x000fe40000100800 */
[----:B0-----:R-:W-:-:S02]  /*2a040*/  FMUL R19, R2, R10 ;  /* 0x0000000a02137220 */ /* 0x001fc40000400000 */
[----:B------:R-:W3:Y:S01]  /*2a050*/  LDL.64 R10, [R1+0xad8] ;  /* 0x000ad800010a7983 */ /* 0x000ee20000100a00 */
[C---:B------:R-:W-:Y:S02]  /*2a060*/  FMUL R18, R2.reuse, R18 ;  /* 0x0000001202127220 */ /* 0x040fe40000400000 */
[----:B------:R0:W-:Y:S02]  /*2a070*/  STL [R1+0x428], R14 ;  /* 0x0004280e01007387 */ /* 0x0001e40000100800 */
[----:B0-----:R-:W5:Y:S01]  /*2a080*/  LDL.64 R14, [R1+0xad0] ;  /* 0x000ad000010e7983 */ /* 0x001f620000100a00 */
[----:B------:R-:W-:Y:S02]  /*2a090*/  STL [R1+0x42c], R19 ;  /* 0x00042c1301007387 */ /* 0x000fe40000100800 */
[----:B------:R-:W5:Y:S02]  /*2a0a0*/  LDL.64 R20, [R1+0xac8] ;  /* 0x000ac80001147983 */ /* 0x000f640000100a00 */
[----:B------:R0:W-:Y:S02]  /*2a0b0*/  STL [R1+0x468], R18 ;  /* 0x0004681201007387 */ /* 0x0001e40000100800 */
[----:B--2---:R-:W-:-:S05]  /*2a0c0*/  FMUL R17, R2, R17 ;  /* 0x0000001102117220 */ /* 0x004fca0000400000 */
[----:B------:R-:W-:Y:S01]  /*2a0d0*/  STL [R1+0x46c], R17 ;  /* 0x00046c1101007387 */ /* 0x000fe20000100800 */
[C---:B----4-:R-:W-:Y:S02]  /*2a0e0*/  FMUL R16, R2.reuse, R16 ;  /* 0x0000001002107220 */ /* 0x050fe40000400000 */
[----:B------:R-:W-:-:S03]  /*2a0f0*/  FMUL R13, R2, R13 ;  /* 0x0000000d020d7220 */ /* 0x000fc60000400000 */
[----:B------:R1:W-:Y:S02]  /*2a100*/  STL [R1+0x488], R16 ;  /* 0x0004881001007387 */ /* 0x0003e40000100800 */
[----:B------:R-:W-:Y:S02]  /*2a110*/  STL [R1+0x48c], R13 ;  /* 0x00048c0d01007387 */ /* 0x000fe40000100800 */
[----:B------:R-:W-:Y:S02]  /*2a120*/  FFMA R0, R2, R0, R3 ;  /* 0x0000000002007223 */ /* 0x000fe40000000003 */
[C---:B------:R-:W-:Y:S02]  /*2a130*/  IMAD.WIDE R2, R12.reuse, 0x2, R8 ;  /* 0x000000020c027825 */ /* 0x040fe400078e0208 */
[----:B------:R-:W2:Y:S02]  /*2a140*/  LDL.64 R8, [R1+0xac0] ;  /* 0x000ac00001087983 */ /* 0x000ea40000100a00 */
[----:B------:R4:W-:Y:S02]  /*2a150*/  STL [R1+0x8c0], R0 ;  /* 0x0008c00001007387 */ /* 0x0009e40000100800 */
[----:B0-----:R-:W2:Y:S01]  /*2a160*/  LDL.64 R18, [R1+0xab8] ;  /* 0x000ab80001127983 */ /* 0x001ea20000100a00 */
[----:B-1----:R-:W2:Y:S04]  /*2a170*/  LDL.64 R16, [R1+0xab0] ;  /* 0x000ab00001107983 */ /* 0x002ea80000100a00 */
[----:B------:R3:W2:Y:S02]  /*2a180*/  LDG.E.U16 R24, [R2.64] ;  /* 0x0000000402187981 */ /* 0x0006a4000c1e1500 */
[----:B---3--:R-:W-:-:S02]  /*2a190*/  IMAD.WIDE R2, R12, 0x2, R10 ;  /* 0x000000020c027825 */ /* 0x008fc400078e020a */
[----:B------:R-:W3:Y:S02]  /*2a1a0*/  LDL.64 R10, [R1+0xaa8] ;  /* 0x000aa800010a7983 */ /* 0x000ee40000100a00 */
[----:B------:R-:W-:-:S04]  /*2a1b0*/  IMAD.WIDE R4, R12, 0x2, R4 ;  /* 0x000000020c047825 */ /* 0x000fc800078e0204 */
[C---:B-----5:R-:W-:Y:S01]  /*2a1c0*/  IMAD.WIDE R6, R12.reuse, 0x2, R6 ;  /* 0x000000020c067825 */ /* 0x060fe200078e0206 */
[----:B----4-:R2:W4:Y:S04]  /*2a1d0*/  LDG.E.U16 R0, [R2.64] ;  /* 0x0000000402007981 */ /* 0x010528000c1e1500 */
[----:B------:R0:W5:Y:S04]  /*2a1e0*/  LDG.E.U16 R25, [R4.64] ;  /* 0x0000000404197981 */ /* 0x000168000c1e1500 */
[----:B------:R1:W4:Y:S01]  /*2a1f0*/  LDG.E.U16 R13, [R6.64] ;  /* 0x00000004060d7981 */ /* 0x000322000c1e1500 */
[----:B0-----:R-:W-:-:S03]  /*2a200*/  IMAD.WIDE R4, R12, 0x2, R14 ;  /* 0x000000020c047825 */ /* 0x001fc600078e020e */
[----:B------:R-:W4:Y:S01]  /*2a210*/  LDL.64 R14, [R1+0xaa0] ;  /* 0x000aa000010e7983 */ /* 0x000f220000100a00 */
[----:B-1----:R-:W-:-:S04]  /*2a220*/  IMAD.WIDE R6, R12, 0x2, R20 ;  /* 0x000000020c067825 */ /* 0x002fc800078e0214 */
[----:B------:R-:W5:Y:S01]  /*2a230*/  LDL.64 R20, [R1+0xa98] ;  /* 0x000a980001147983 */ /* 0x000f620000100a00 */
[----:B------:R0:W5:Y:S04]  /*2a240*/  LDG.E.U16 R22, [R4.64] ;  /* 0x0000000404167981 */ /* 0x000168000c1e1500 */
[----:B------:R1:W5:Y:S01]  /*2a250*/  LDG.E.U16 R23, [R6.64] ;  /* 0x0000000406177981 */ /* 0x000362000c1e1500 */
[----:B--2---:R-:W-:-:S04]  /*2a260*/  IMAD.WIDE R2, R12, 0x2, R8 ;  /* 0x000000020c027825 */ /* 0x004fc800078e0208 */
[C---:B0-----:R-:W-:Y:S01]  /*2a270*/  IMAD.WIDE R4, R12.reuse, 0x2, R18 ;  /* 0x000000020c047825 */ /* 0x041fe200078e0212 */
[----:B------:R-:W2:Y:S04]  /*2a280*/  LDL.64 R8, [R1+0xa90] ;  /* 0x000a900001087983 */ /* 0x000ea80000100a00 */
[----:B------:R-:W2:Y:S01]  /*2a290*/  LDL.64 R18, [R1+0xa88] ;  /* 0x000a880001127983 */ /* 0x000ea20000100a00 */
[----:B-1----:R-:W-:-:S04]  /*2a2a0*/  IMAD.WIDE R6, R12, 0x2, R16 ;  /* 0x000000020c067825 */ /* 0x002fc800078e0210 */
[----:B------:R-:W2:Y:S01]  /*2a2b0*/  LDL.64 R16, [R1+0xa80] ;  /* 0x000a800001107983 */ /* 0x000ea20000100a00 */
[----:B------:R3:W2:Y:S04]  /*2a2c0*/  LDG.E.U16 R28, [R2.64] ;  /* 0x00000004021c7981 */ /* 0x0006a8000c1e1500 */
[----:B------:R4:W2:Y:S04]  /*2a2d0*/  LDG.E.U16 R29, [R4.64] ;  /* 0x00000004041d7981 */ /* 0x0008a8000c1e1500 */
[----:B------:R5:W2:Y:S01]  /*2a2e0*/  LDG.E.U16 R27, [R6.64] ;  /* 0x00000004061b7981 */ /* 0x000aa2000c1e1500 */
[----:B---3--:R-:W-:-:S03]  /*2a2f0*/  IMAD.WIDE R2, R12, 0x2, R10 ;  /* 0x000000020c027825 */ /* 0x008fc600078e020a */
[----:B------:R-:W3:Y:S01]  /*2a300*/  LDL.64 R10, [R1+0xa78] ;  /* 0x000a7800010a7983 */ /* 0x000ee20000100a00 */
[----:B----4-:R-:W-:-:S03]  /*2a310*/  IMAD.WIDE R4, R12, 0x2, R14 ;  /* 0x000000020c047825 */ /* 0x010fc600078e020e */
[----:B------:R-:W4:Y:S01]  /*2a320*/  LDL.64 R14, [R1+0xa70] ;  /* 0x000a7000010e7983 */ /* 0x000f220000100a00 */
[----:B-----5:R-:W-:-:S04]  /*2a330*/  IMAD.WIDE R6, R12, 0x2, R20 ;  /* 0x000000020c067825 */ /* 0x020fc800078e0214 */
[----:B------:R-:W5:Y:S02]  /*2a340*/  LDL.64 R20, [R1+0xa68] ;  /* 0x000a680001147983 */ /* 0x000f640000100a00 */
[----:B------:R0:W-:Y:S01]  /*2a350*/  STL [R1+0x324], R24 ;  /* 0x0003241801007387 */ /* 0x0001e20000100800 */
[----:B------:R1:W-:Y:S01]  /*2a360*/  STL [R1+0x320], R25 ;  /* 0x0003201901007387 */ /* 0x0003e20000100800 */
[----:B------:R1:W-:Y:S03]  /*2a370*/  STL [R1+0x31c], R13 ;  /* 0x00031c0d01007387 */ /* 0x0003e60000100800 */
[----:B0-----:R2:W5:Y:S04]  /*2a380*/  LDG.E.U16 R24, [R2.64] ;  /* 0x0000000402187981 */ /* 0x001568000c1e1500 */
[----:B-1----:R0:W5:Y:S04]  /*2a390*/  LDG.E.U16 R25, [R4.64] ;  /* 0x0000000404197981 */ /* 0x002168000c1e1500 */
[----:B------:R1:W5:Y:S01]  /*2a3a0*/  LDG.E.U16 R13, [R6.64] ;  /* 0x00000004060d7981 */ /* 0x000362000c1e1500 */
[----:B--2---:R-:W-:-:S04]  /*2a3b0*/  IMAD.WIDE R2, R12, 0x2, R8 ;  /* 0x000000020c027825 */ /* 0x004fc800078e0208 */
[C---:B0-----:R-:W-:Y:S01]  /*2a3c0*/  IMAD.WIDE R4, R12.reuse, 0x2, R18 ;  /* 0x000000020c047825 */ /* 0x041fe200078e0212 */
[----:B------:R-:W2:Y:S04]  /*2a3d0*/  LDL.64 R8, [R1+0xa60] ;  /* 0x000a600001087983 */ /* 0x000ea80000100a00 */
[----:B------:R-:W2:Y:S01]  /*2a3e0*/  LDL.64 R18, [R1+0xa58] ;  /* 0x000a580001127983 */ /* 0x000ea20000100a00 */
[----:B-1----:R-:W-:-:S04]  /*2a3f0*/  IMAD.WIDE R6, R12, 0x2, R16 ;  /* 0x000000020c067825 */ /* 0x002fc800078e0210 */
[----:B------:R-:W2:Y:S02]  /*2a400*/  LDL.64 R16, [R1+0xa50] ;  /* 0x000a500001107983 */ /* 0x000ea40000100a00 */
[----:B------:R0:W-:Y:S01]  /*2a410*/  STL [R1+0x318], R0 ;  /* 0x0003180001007387 */ /* 0x0001e20000100800 */
[----:B------:R1:W-:Y:S01]  /*2a420*/  STL [R1+0x314], R22 ;  /* 0x0003141601007387 */ /* 0x0003e20000100800 */
[----:B------:R1:W-:Y:S03]  /*2a430*/  STL [R1+0x310], R23 ;  /* 0x0003101701007387 */ /* 0x0003e60000100800 */
[----:B0-----:R3:W2:Y:S04]  /*2a440*/  LDG.E.U16 R0, [R2.64] ;  /* 0x0000000402007981 */ /* 0x0016a8000c1e1500 */
[----:B-1----:R4:W2:Y:S04]  /*2a450*/  LDG.E.U16 R22, [R4.64] ;  /* 0x0000000404167981 */ /* 0x0028a8000c1e1500 */
[----:B------:R5:W2:Y:S01]  /*2a460*/  LDG.E.U16 R23, [R6.64] ;  /* 0x0000000406177981 */ /* 0x000aa2000c1e1500 */
[----:B---3--:R-:W-:-:S03]  /*2a470*/  IMAD.WIDE R2, R12, 0x2, R10 ;  /* 0x000000020c027825 */ /* 0x008fc600078e020a */
[----:B------:R-:W3:Y:S01]  /*2a480*/  LDL.64 R10, [R1+0xa48] ;  /* 0x000a4800010a7983 */ /* 0x000ee20000100a00 */
[----:B----4-:R-:W-:-:S03]  /*2a490*/  IMAD.WIDE R4, R12, 0x2, R14 ;  /* 0x000000020c047825 */ /* 0x010fc600078e020e */
[----:B------:R-:W4:Y:S01]  /*2a4a0*/  LDL.64 R14, [R1+0xa40] ;  /* 0x000a4000010e7983 */ /* 0x000f220000100a00 */
[----:B-----5:R-:W-:-:S03]  /*2a4b0*/  IMAD.WIDE R6, R12, 0x2, R20 ;  /* 0x000000020c067825 */ /* 0x020fc600078e0214 */
[----:B------:R-:W5:Y:S01]  /*2a4c0*/  LDL.64 R20, [R1+0xa38] ;  /* 0x000a380001147983 */ /* 0x000f620000100a00 */
[----:B------:R0:W-:Y:S03]  /*2a4d0*/  STL [R1+0x30c], R28 ;  /* 0x00030c1c01007387 */ /* 0x0001e60000100800 */
        /* <DEDUP_REMOVED lines=10> */
[----:B------:R0:W-:Y:S02]  /*2a580*/  STL [R1+0x300], R24 ;  /* 0x0003001801007387 */ /* 0x0001e40000100800 */
[----:B------:R-:W2:Y:S01]  /*2a590*/  LDL.64 R16, [R1+0xa20] ;  /* 0x000a200001107983 */ /* 0x000ea20000100a00 */
        /* <DEDUP_REMOVED lines=9> */
[----:B------:R0:W-:Y:S02]  /*2a630*/  STL [R1+0x2f4], R0 ;  /* 0x0002f40001007387 */ /* 0x0001e40000100800 */
[----:B------:R-:W-:Y:S02]  /*2a640*/  STL [R1+0x2dc], R23 ;  /* 0x0002dc1701007387 */ /* 0x000fe40000100800 */
[----:B------:R1:W-:Y:S02]  /*2a650*/  STL [R1+0x2f0], R22 ;  /* 0x0002f01601007387 */ /* 0x0003e40000100800 */
[C---:B-----5:R-:W-:Y:S01]  /*2a660*/  IMAD.WIDE R6, R12.reuse, 0x2, R20 ;  /* 0x000000020c067825 */ /* 0x060fe200078e0214 */
[----:B0-----:R2:W5:Y:S04]  /*2a670*/  LDG.E.U16 R0, [R2.64] ;  /* 0x0000000402007981 */ /* 0x001568000c1e1500 */
[----:B-1----:R-:W5:Y:S01]  /*2a680*/  LDL.64 R22, [R1+0xa08] ;  /* 0x000a080001167983 */ /* 0x002f620000100a00 */
[----:B------:R0:W-:Y:S02]  /*2a690*/  STL [R1+0x2d8], R28 ;  /* 0x0002d81c01007387 */ /* 0x0001e40000100800 */
[----:B------:R1:W-:Y:S02]  /*2a6a0*/  STL [R1+0x2d4], R29 ;  /* 0x0002d41d01007387 */ /* 0x0003e40000100800 */
[----:B------:R-:W5:Y:S01]  /*2a6b0*/  LDL.64 R20, [R1+0x9f8] ;  /* 0x0009f80001147983 */ /* 0x000f620000100a00 */
[----:B0-----:R0:W5:Y:S04]  /*2a6c0*/  LDG.E.U16 R28, [R4.64] ;  /* 0x00000004041c7981 */ /* 0x001168000c1e1500 */
[----:B-1----:R1:W5:Y:S01]  /*2a6d0*/  LDG.E.U16 R29, [R6.64] ;  /* 0x00000004061d7981 */ /* 0x002362000c1e1500 */
[----:B--2---:R-:W-:-:S04]  /*2a6e0*/  IMAD.WIDE R2, R12, 0x2, R8 ;  /* 0x000000020c027825 */ /* 0x004fc800078e0208 */
[C---:B0-----:R-:W-:Y:S01]  /*2a6f0*/  IMAD.WIDE R4, R12.reuse, 0x2, R18 ;  /* 0x000000020c047825 */ /* 0x041fe200078e0212 */
[----:B------:R-:W2:Y:S04]  /*2a700*/  LDL.64 R8, [R1+0xa00] ;  /* 0x000a000001087983 */ /* 0x000ea80000100a00 */
[----:B------:R-:W2:Y:S01]  /*2a710*/  LDL.64 R18, [R1+0x9f0] ;  /* 0x0009f00001127983 */ /* 0x000ea20000100a00 */
[----:B------:R0:W-:Y:S03]  /*2a720*/  STL [R1+0x2d0], R27 ;  /* 0x0002d01b01007387 */ /* 0x0001e60000100800 */
[----:B------:R1:W-:Y:S04]  /*2a730*/  STL [R1+0x27c], R24 ;  /* 0x00027c1801007387 */ /* 0x0003e80000100800 */
[----:B0-----:R3:W2:Y:S01]  /*2a740*/  LDG.E.U16 R27, [R2.64] ;  /* 0x00000004021b7981 */ /* 0x0016a2000c1e1500 */
[----:B------:R0:W-:Y:S02]  /*2a750*/  STL [R1+0x278], R25 ;  /* 0x0002781901007387 */ /* 0x0001e40000100800 */
[----:B-1----:R-:W-:-:S02]  /*2a760*/  IMAD.WIDE R6, R12, 0x2, R16 ;  /* 0x000000020c067825 */ /* 0x002fc400078e0210 */
[----:B------:R-:W2:Y:S04]  /*2a770*/  LDL.64 R16, [R1+0x9e0] ;  /* 0x0009e00001107983 */ /* 0x000ea80000100a00 */
[----:B------:R4:W2:Y:S04]  /*2a780*/  LDG.E.U16 R24, [R4.64] ;  /* 0x0000000404187981 */ /* 0x0008a8000c1e1500 */
[----:B0-----:R0:W2:Y:S01]  /*2a790*/  LDG.E.U16 R25, [R6.64] ;  /* 0x0000000406197981 */ /* 0x0010a2000c1e1500 */
[----:B---3--:R-:W-:-:S03]  /*2a7a0*/  IMAD.WIDE R2, R12, 0x2, R10 ;  /* 0x000000020c027825 */ /* 0x008fc600078e020a */
[----:B------:R-:W3:Y:S01]  /*2a7b0*/  LDL.64 R10, [R1+0x9e8] ;  /* 0x0009e800010a7983 */ /* 0x000ee20000100a00 */
[----:B----4-:R-:W-:-:S03]  /*2a7c0*/  IMAD.WIDE R4, R12, 0x2, R14 ;  /* 0x000000020c047825 */ /* 0x010fc600078e020e */
[----:B------:R-:W4:Y:S01]  /*2a7d0*/  LDL.64 R14, [R1+0x9d8] ;  /* 0x0009d800010e7983 */ /* 0x000f220000100a00 */
[----:B------:R1:W-:Y:S03]  /*2a7e0*/  STL [R1+0x274], R13 ;  /* 0x0002740d01007387 */ /* 0x0003e60000100800 */
[----:B-----5:R5:W-:Y:S01]  /*2a7f0*/  STL [R1+0x270], R0 ;  /* 0x0002700001007387 */ /* 0x020be20000100800 */
[----:B0-----:R-:W-:-:S03]  /*2a800*/  IMAD.WIDE R6, R12, 0x2, R22 ;  /* 0x000000020c067825 */ /* 0x001fc600078e0216 */
[----:B-1----:R2:W4:Y:S04]  /*2a810*/  LDG.E.U16 R13, [R2.64] ;  /* 0x00000004020d7981 */ /* 0x002528000c1e1500 */
[----:B-----5:R0:W5:Y:S04]  /*2a820*/  LDG.E.U16 R0, [R4.64] ;  /* 0x0000000404007981 */ /* 0x020168000c1e1500 */
[----:B------:R1:W-:Y:S01]  /*2a830*/  STL [R1+0x1bc], R28 ;  /* 0x0001bc1c01007387 */ /* 0x0003e20000100800 */
[----:B0-----:R-:W-:-:S03]  /*2a840*/  IMAD.WIDE R4, R12, 0x2, R20 ;  /* 0x000000020c047825 */ /* 0x001fc600078e0214 */
[----:B-1----:R0:W5:Y:S04]  /*2a850*/  LDG.E.U16 R28, [R6.64] ;  /* 0x00000004061c7981 */ /* 0x002168000c1e1500 */
[----:B------:R-:W5:Y:S04]  /*2a860*/  LDL.64 R20, [R1+0x9c8] ;  /* 0x0009c80001147983 */ /* 0x000f680000100a00 */
[----:B------:R1:W5:Y:S01]  /*2a870*/  LDG.E.U16 R23, [R4.64] ;  /* 0x0000000404177981 */ /* 0x000362000c1e1500 */
[----:B--2---:R-:W-:-:S04]  /*2a880*/  IMAD.WIDE R2, R12, 0x2, R8 ;  /* 0x000000020c027825 */ /* 0x004fc800078e0208 */
[C---:B0-----:R-:W-:Y:S01]  /*2a890*/  IMAD.WIDE R6, R12.reuse, 0x2, R18 ;  /* 0x000000020c067825 */ /* 0x041fe200078e0212 */
[----:B------:R-:W2:Y:S04]  /*2a8a0*/  LDL.64 R8, [R1+0x9d0] ;  /* 0x0009d00001087983 */ /* 0x000ea80000100a00 */
[----:B------:R3:W2:Y:S04]  /*2a8b0*/  LDG.E.U16 R22, [R2.64] ;  /* 0x0000000402167981 */ /* 0x0006a8000c1e1500 */
[----:B------:R-:W2:Y:S01]  /*2a8c0*/  LDL.64 R18, [R1+0x9c0] ;  /* 0x0009c00001127983 */ /* 0x000ea20000100a00 */
[----:B------:R0:W-:Y:S03]  /*2a8d0*/  STL [R1+0x1b8], R29 ;  /* 0x0001b81d01007387 */ /* 0x0001e60000100800 */
[----:B0-----:R4:W2:Y:S01]  /*2a8e0*/  LDG.E.U16 R29, [R6.64] ;  /* 0x00000004061d7981 */ /* 0x0018a2000c1e1500 */
[----:B---3--:R-:W-:-:S03]  /*2a8f0*/  IMAD.WIDE R2, R12, 0x2, R10 ;  /* 0x000000020c027825 */ /* 0x008fc600078e020a */
[----:B------:R-:W3:Y:S01]  /*2a900*/  LDL.64 R10, [R1+0x9b8] ;  /* 0x0009b800010a7983 */ /* 0x000ee20000100a00 */
[----:B------:R0:W-:Y:S03]  /*2a910*/  STL [R1+0x1b4], R27 ;  /* 0x0001b41b01007387 */ /* 0x0001e60000100800 */
[----:B0-----:R2:W3:Y:S01]  /*2a920*/  LDG.E.U16 R27, [R2.64] ;  /* 0x00000004021b7981 */ /* 0x0014e2000c1e1500 */
[----:B------:R-:W-:Y:S02]  /*2a930*/  STL [R1+0x1ac], R25 ;  /* 0x0001ac1901007387 */ /* 0x000fe40000100800 */
[----:B-1----:R-:W-:-:S04]  /*2a940*/  IMAD.WIDE R4, R12, 0x2, R16 ;  /* 0x000000020c047825 */ /* 0x002fc800078e0210 */
[----:B------:R0:W-:Y:S01]  /*2a950*/  STL [R1+0x1b0], R24 ;  /* 0x0001b01801007387 */ /* 0x0001e20000100800 */
[----:B------:R-:W3:Y:S01]  /*2a960*/  LDL.64 R16, [R1+0x9a8] ;  /* 0x0009a80001107983 */ /* 0x000ee20000100a00 */
[----:B----4-:R-:W-:-:S03]  /*2a970*/  IMAD.WIDE R6, R12, 0x2, R14 ;  /* 0x000000020c067825 */ /* 0x010fc600078e020e */
[----:B0-----:R-:W4:Y:S04]  /*2a980*/  LDL.64 R24, [R1+0x9b0] ;  /* 0x0009b00001187983 */ /* 0x001f280000100a00 */
[----:B------:R0:W-:Y:S04]  /*2a990*/  STL [R1+0x1a8], R13 ;  /* 0x0001a80d01007387 */ /* 0x0001e80000100800 */
[----:B-----5:R1:W-:Y:S01]  /*2a9a0*/  STL [R1+0x1a4], R0 ;  /* 0x0001a40001007387 */ /* 0x0203e20000100800 */
[----:B------:R-:W5:Y:S03]  /*2a9b0*/  LDL.64 R14, [R1+0x9a0] ;  /* 0x0009a000010e7983 */ /* 0x000f660000100a00 */
[----:B0-----:R0:W5:Y:S04]  /*2a9c0*/  LDG.E.U16 R13, [R4.64] ;  /* 0x00000004040d7981 */ /* 0x001168000c1e1500 */
[----:B-1----:R1:W5:Y:S01]  /*2a9d0*/  LDG.E.U16 R0, [R6.64] ;  /* 0x0000000406007981 */ /* 0x002362000c1e1500 */
[----:B0-----:R-:W-:-:S04]  /*2a9e0*/  IMAD.WIDE R4, R12, 0x2, R20 ;  /* 0x000000020c047825 */ /* 0x001fc800078e0214 */
[C---:B--2---:R-:W-:Y:S02]  /*2a9f0*/  IMAD.WIDE R2, R12.reuse, 0x2, R8 ;  /* 0x000000020c027825 */ /* 0x044fe400078e0208 */
[----:B------:R-:W2:Y:S02]  /*2aa00*/  LDL.64 R8, [R1+0x998] ;  /* 0x0009980001087983 */ /* 0x000ea40000100a00 */
[----:B------:R0:W-:Y:S02]  /*2aa10*/  STL [R1+0x1a0], R28 ;  /* 0x0001a01c01007387 */ /* 0x0001e40000100800 */
[----:B------:R-:W-:Y:S02]  /*2aa20*/  STL [R1+0x198], R23 ;  /* 0x0001981701007387 */ /* 0x000fe40000100800 */
[----:B------:R1:W-:Y:S01]  /*2aa30*/  STL [R1+0x19c], R22 ;  /* 0x00019c1601007387 */ /* 0x0003e20000100800 */
[----:B0-----:R0:W2:Y:S04]  /*2aa40*/  LDG.E.U16 R28, [R2.64] ;  /* 0x00000004021c7981 */ /* 0x0010a8000c1e1500 */
[----:B-1----:R-:W2:Y:S01]  /*2aa50*/  LDL.64 R22, [R1+0x990] ;  /* 0x0009900001167983 */ /* 0x002ea20000100a00 */
[----:B------:R1:W-:Y:S02]  /*2aa60*/  STL [R1+0x194], R29 ;  /* 0x0001941d01007387 */ /* 0x0003e40000100800 */
[C---:B------:R-:W-:Y:S01]  /*2aa70*/  IMAD.WIDE R6, R12.reuse, 0x2, R18 ;  /* 0x000000020c067825 */ /* 0x040fe200078e0212 */
[----:B-1----:R4:W2:Y:S04]  /*2aa80*/  LDG.E.U16 R29, [R4.64] ;  /* 0x00000004041d7981 */ /* 0x0028a8000c1e1500 */
[----:B---3--:R1:W-:Y:S01]  /*2aa90*/  STL [R1+0x190], R27 ;  /* 0x0001901b01007387 */ /* 0x0083e20000100800 */
[----:B------:R-:W3:Y:S02]  /*2aaa0*/  LDL.64 R20, [R1+0x988] ;  /* 0x0009880001147983 */ /* 0x000ee40000100a00 */
[----:B0-----:R-:W-:-:S04]  /*2aab0*/  IMAD.WIDE R2, R12, 0x2, R10 ;  /* 0x000000020c027825 */ /* 0x001fc800078e020a */
[----:B------:R-:W3:Y:S01]  /*2aac0*/  LDL.64 R18, [R1+0x980] ;  /* 0x0009800001127983 */ /* 0x000ee20000100a00 */
[----:B------:R-:W3:Y:S04]  /*2aad0*/  LDL.64 R10, [R1+0x978] ;  /* 0x00097800010a7983 */ /* 0x000ee80000100a00 */
[----:B-1----:R0:W3:Y:S01]  /*2aae0*/  LDG.E.U16 R27, [R6.64] ;  /* 0x00000004061b7981 */ /* 0x0020e2000c1e1500 */
[----:B----4-:R-:W-:-:S03]  /*2aaf0*/  IMAD.WIDE R4, R12, 0x2, R24 ;  /* 0x000000020c047825 */ /* 0x010fc600078e0218 */
[----:B------:R1:W4:Y:S01]  /*2ab00*/  LDG.E.U16 R24, [R2.64] ;  /* 0x0000000402187981 */ /* 0x000322000c1e1500 */
[----:B0-----:R-:W-:-:S03]  /*2ab10*/  IMAD.WIDE R6, R12, 0x2, R16 ;  /* 0x000000020c067825 */ /* 0x001fc600078e0210 */
[----:B-----5:R0:W-:Y:S01]  /*2ab20*/  STL [R1+0x8c], R13 ;  /* 0x00008c0d01007387 */ /* 0x0201e20000100800 */
[----:B-1----:R-:W-:-:S03]  /*2ab30*/  IMAD.WIDE R2, R12, 0x2, R14 ;  /* 0x000000020c027825 */ /* 0x002fc600078e020e */
[----:B------:R1:W-:Y:S04]  /*2ab40*/  STL [R1+0x88], R0 ;  /* 0x0000880001007387 */ /* 0x0003e80000100800 */
[----:B0-----:R2:W5:Y:S01]  /*2ab50*/  LDG.E.U16 R13, [R4.64] ;  /* 0x00000004040d7981 */ /* 0x001562000c1e1500 */
[----:B------:R-:W4:Y:S02]  /*2ab60*/  LDL.64 R16, [R1+0x970] ;  /* 0x0009700001107983 */ /* 0x000f240000100a00 */
[----:B------:R-:W5:Y:S01]  /*2ab70*/  LDL.64 R14, [R1+0x968] ;  /* 0x00096800010e7983 */ /* 0x000f620000100a00 */
[----:B-1----:R0:W5:Y:S01]  /*2ab80*/  LDG.E.U16 R0, [R6.64] ;  /* 0x0000000406007981 */ /* 0x002162000c1e1500 */
[----:B--2---:R-:W-:-:S03]  /*2ab90*/  IMAD.WIDE R4, R12, 0x2, R8 ;  /* 0x000000020c047825 */ /* 0x004fc600078e0208 */
[----:B------:R-:W2:Y:S04]  /*2aba0*/  LDL.64 R8, [R1+0x960] ;  /* 0x0009600001087983 */ /* 0x000ea80000100a00 */
[----:B------:R1:W-:Y:S01]  /*2abb0*/  STL [R1+0x84], R28 ;  /* 0x0000841c01007387 */ /* 0x0003e20000100800 */
[----:B0-----:R-:W-:-:S03]  /*2abc0*/  IMAD.WIDE R6, R12, 0x2, R22 ;  /* 0x000000020c067825 */ /* 0x001fc600078e0216 */
[----:B-1----:R3:W5:Y:S04]  /*2abd0*/  LDG.E.U16 R28, [R2.64] ;  /* 0x00000004021c7981 */ /* 0x002768000c1e1500 */
[----:B------:R0:W-:Y:S04]  /*2abe0*/  STL [R1+0x80], R29 ;  /* 0x0000801d01007387 */ /* 0x0001e80000100800 */
[----:B0-----:R0:W5:Y:S01]  /*2abf0*/  LDG.E.U16 R29, [R4.64] ;  /* 0x00000004041d7981 */ /* 0x001162000c1e1500 */
[----:B---3--:R-:W-:-:S05]  /*2ac00*/  IMAD.WIDE R2, R12, 0x2, R20 ;  /* 0x000000020c027825 */ /* 0x008fca00078e0214 */
[----:B------:R4:W3:Y:S01]  /*2ac10*/  LDG.E.U16 R25, [R2.64] ;  /* 0x0000000402197981 */ /* 0x0008e2000c1e1500 */
[----:B0-----:R-:W-:-:S03]  /*2ac20*/  IMAD.WIDE R4, R12, 0x2, R18 ;  /* 0x000000020c047825 */ /* 0x001fc600078e0212 */
[----:B------:R0:W-:Y:S01]  /*2ac30*/  STL [R1+0x7c], R27 ;  /* 0x00007c1b01007387 */ /* 0x0001e20000100800 */
[----:B------:R-:W5:Y:S02]  /*2ac40*/  LDL.64 R20, [R1+0x958] ;  /* 0x0009580001147983 */ /* 0x000f640000100a00 */
[----:B------:R-:W5:Y:S01]  /*2ac50*/  LDL.64 R18, [R1+0x950] ;  /* 0x0009500001127983 */ /* 0x000f620000100a00 */
[----:B0-----:R0:W5:Y:S02]  /*2ac60*/  LDG.E.U16 R27, [R6.64] ;  /* 0x00000004061b7981 */ /* 0x001164000c1e1500 */
[C---:B0-----:R-:W-:Y:S02]  /*2ac70*/  IMAD.WIDE R6, R12.reuse, 0x2, R10 ;  /* 0x000000020c067825 */ /* 0x041fe400078e020a */
[----:B------:R-:W5:Y:S04]  /*2ac80*/  LDL.64 R10, [R1+0x948] ;  /* 0x00094800010a7983 */ /* 0x000f680000100a00 */
[----:B------:R2:W5:Y:S01]  /*2ac90*/  LDG.E.U16 R23, [R6.64] ;  /* 0x0000000406177981 */ /* 0x000562000c1e1500 */
[----:B----4-:R-:W-:-:S04]  /*2aca0*/  IMAD.WIDE R2, R12, 0x2, R16 ;  /* 0x000000020c027825 */ /* 0x010fc800078e0210 */
[C---:B--2---:R-:W-:Y:S01]  /*2acb0*/  IMAD.WIDE R6, R12.reuse, 0x2, R8 ;  /* 0x000000020c067825 */ /* 0x044fe200078e0208 */
[----:B---3--:R-:W-:Y:S03]  /*2acc0*/  STL [R1+0x20dc], R25 ;  /* 0x0020dc1901007387 */ /* 0x008fe60000100800 */
[----:B------:R0:W-:Y:S02]  /*2acd0*/  STL [R1+0x78], R24 ;  /* 0x0000781801007387 */ /* 0x0001e40000100800 */
[----:B-----5:R1:W-:Y:S01]  /*2ace0*/  STL [R1+0x74], R13 ;  /* 0x0000740d01007387 */ /* 0x0203e20000100800 */
[----:B------:R-:W2:Y:S04]  /*2acf0*/  LDL.64 R16, [R1+0x940] ;  /* 0x0009400001107983 */ /* 0x000ea80000100a00 */
[----:B------:R-:W3:Y:S04]  /*2ad00*/  LDL.64 R8, [R1+0x930] ;  /* 0x0009300001087983 */ /* 0x000ee80000100a00 */
[----:B0-----:R0:W4:Y:S04]  /*2ad10*/  LDG.E.U16 R24, [R4.64] ;  /* 0x0000000404187981 */ /* 0x001128000c1e1500 */
[----:B-1----:R1:W5:Y:S01]  /*2ad20*/  LDG.E.U16 R13, [R2.64] ;  /* 0x00000004020d7981 */ /* 0x002362000c1e1500 */
[----:B0-----:R-:W-:-:S03]  /*2ad30*/  IMAD.WIDE R4, R12, 0x2, R14 ;  /* 0x000000020c047825 */ /* 0x001fc600078e020e */
[----:B------:R-:W2:Y:S01]  /*2ad40*/  LDL.64 R14, [R1+0x938] ;  /* 0x00093800010e7983 */ /* 0x000ea20000100a00 */
[----:B------:R0:W-:Y:S03]  /*2ad50*/  STL [R1+0x70], R0 ;  /* 0x0000700001007387 */ /* 0x0001e60000100800 */
[----:B------:R0:W2:Y:S01]  /*2ad60*/  LDG.E.U16 R22, [R4.64] ;  /* 0x0000000404167981 */ /* 0x0000a2000c1e1500 */
[----:B------:R0:W-:Y:S02]  /*2ad70*/  STL [R1+0x4c], R28 ;  /* 0x00004c1c01007387 */ /* 0x0001e40000100800 */
[C---:B-1----:R-:W-:Y:S01]  /*2ad80*/  IMAD.WIDE R2, R12.reuse, 0x2, R20 ;  /* 0x000000020c027825 */ /* 0x042fe200078e0214 */
[----:B0-----:R0:W2:Y:S04]  /*2ad90*/  LDG.E.U16 R0, [R6.64] ;  /* 0x0000000406007981 */ /* 0x0010a8000c1e1500 */
[----:B------:R-:W2:Y:S01]  /*2ada0*/  LDL.LU R28, [R1+0x870] ;  /* 0x00087000011c7983 */ /* 0x000ea20000300800 */
[----:B------:R-:W-:-:S04]  /*2adb0*/  IMAD.WIDE R4, R12, 0x2, R18 ;  /* 0x000000020c047825 */ /* 0x000fc800078e0212 */
[----:B------:R1:W-:Y:S02]  /*2adc0*/  STL [R1+0x48], R29 ;  /* 0x0000481d01007387 */ /* 0x0003e40000100800 */
[----:B------:R-:W2:Y:S01]  /*2add0*/  LDL.64 R20, [R1+0x920] ;  /* 0x0009200001147983 */ /* 0x000ea20000100a00 */
[----:B------:R-:W2:Y:S01]  /*2ade0*/  LDG.E.U16 R25, [R4.64] ;  /* 0x0000000404197981 */ /* 0x000ea2000c1e1500 */
[----:B0-----:R-:W-:-:S03]  /*2adf0*/  IMAD.WIDE R6, R12, 0x2, R10 ;  /* 0x000000020c067825 */ /* 0x001fc600078e020a */
[----:B------:R-:W2:Y:S04]  /*2ae00*/  LDL.64 R10, [R1+0x918] ;  /* 0x00091800010a7983 */ /* 0x000ea80000100a00 */
[----:B-1----:R-:W2:Y:S01]  /*2ae10*/  LDL R29, [R1+0x824] ;  /* 0x00082400011d7983 */ /* 0x002ea20000100800 */
[----:B------:R0:W-:Y:S03]  /*2ae20*/  STL [R1+0x44], R27 ;  /* 0x0000441b01007387 */ /* 0x0001e60000100800 */
[----:B0-----:R-:W2:Y:S04]  /*2ae30*/  LDG.E.U16 R27, [R2.64] ;  /* 0x00000004021b7981 */ /* 0x001ea8000c1e1500 */
[----:B--2---:R-:W-:Y:S01]  /*2ae40*/  STL [R1+0x20e0], R27 ;  /* 0x0020e01b01007387 */ /* 0x004fe20000100800 */
[----:B------:R-:W-:Y:S02]  /*2ae50*/  STL [R1+0x2158], R25 ;  /* 0x0021581901007387 */ /* 0x000fe40000100800 */
[----:B----4-:R0:W-:Y:S02]  /*2ae60*/  STL [R1+0x3c], R24 ;  /* 0x00003c1801007387 */ /* 0x0101e40000100800 */
[----:B0-----:R-:W2:Y:S01]  /*2ae70*/  LDG.E.U16 R24, [R6.64] ;  /* 0x0000000406187981 */ /* 0x001ea2000c1e1500 */
[----:B------:R-:W-:-:S04]  /*2ae80*/  IMAD.WIDE R2, R12, 0x2, R16 ;  /* 0x000000020c027825 */ /* 0x000fc800078e0210 */
[C---:B------:R-:W-:Y:S01]  /*2ae90*/  IMAD.WIDE R4, R12.reuse, 0x2, R14 ;  /* 0x000000020c047825 */ /* 0x040fe200078e020e */
[----:B--2---:R0:W-:Y:S03]  /*2aea0*/  STL [R1+0x20e4], R24 ;  /* 0x0020e41801007387 */ /* 0x0041e60000100800 */
[----:B------:R-:W2:Y:S01]  /*2aeb0*/  LDL.64 R18, [R1+0x910] ;  /* 0x0009100001127983 */ /* 0x000ea20000100a00 */
[----:B0-----:R0:W4:Y:S04]  /*2aec0*/  LDG.E.U16 R24, [R2.64] ;  /* 0x0000000402187981 */ /* 0x001128000c1e1500 */
[----:B0-----:R-:W2:Y:S04]  /*2aed0*/  LDL.64 R2, [R1+0x928] ;  /* 0x0009280001027983 */ /* 0x001ea80000100a00 */
[----:B----4-:R-:W-:Y:S01]  /*2aee0*/  STL [R1+0x215c], R24 ;  /* 0x00215c1801007387 */ /* 0x010fe20000100800 */
[----:B------:R0:W-:Y:S03]  /*2aef0*/  STL [R1+0x38], R23 ;  /* 0x0000381701007387 */ /* 0x0001e60000100800 */
[----:B0-----:R-:W4:Y:S01]  /*2af00*/  LDG.E.U16 R23, [R4.64] ;  /* 0x0000000404177981 */ /* 0x001f22000c1e1500 */
[----:B--2---:R-:W-:-:S04]  /*2af10*/  IMAD.WIDE R2, R12, 0x2, R2 ;  /* 0x000000020c027825 */ /* 0x004fc800078e0202 */
[C---:B---3--:R-:W-:Y:S02]  /*2af20*/  IMAD.WIDE R6, R12.reuse, 0x2, R8 ;  /* 0x000000020c067825 */ /* 0x048fe400078e0208 */
[----:B------:R-:W0:Y:S04]  /*2af30*/  LDS R8, [R26.X8+0x20800] ;  /* 0x020800001a087984 */ /* 0x000e280000008800 */
[----:B----4-:R-:W-:Y:S01]  /*2af40*/  STL [R1+0x20e8], R23 ;  /* 0x0020e81701007387 */ /* 0x010fe20000100800 */
[----:B-----5:R1:W-:Y:S02]  /*2af50*/  STL [R1+0x34], R13 ;  /* 0x0000340d01007387 */ /* 0x0203e40000100800 */
[----:B------:R-:W2:Y:S02]  /*2af60*/  LDL.64 R16, [R1+0x908] ;  /* 0x0009080001107983 */ /* 0x000ea40000100a00 */
[----:B------:R-:W3:Y:S01]  /*2af70*/  LDL.64 R14, [R1+0x900] ;  /* 0x00090000010e7983 */ /* 0x000ee20000100a00 */
[----:B------:R4:W-:Y:S01]  /*2af80*/  STL [R1+0x30], R22 ;  /* 0x0000301601007387 */ /* 0x0009e20000100800 */
[----:B------:R-:W-:-:S05]  /*2af90*/  IMAD.WIDE R4, R12, 0x2, R20 ;  /* 0x000000020c047825 */ /* 0x000fca00078e0214 */
[----:B------:R3:W5:Y:S04]  /*2afa0*/  LDG.E.U16 R9, [R4.64] ;  /* 0x0000000404097981 */ /* 0x000768000c1e1500 */
[----:B-1----:R1:W5:Y:S04]  /*2afb0*/  LDG.E.U16 R13, [R6.64] ;  /* 0x00000004060d7981 */ /* 0x002368000c1e1500 */
[----:B----4-:R4:W5:Y:S02]  /*2afc0*/  LDG.E.U16 R22, [R2.64] ;  /* 0x0000000402167981 */ /* 0x010964000c1e1500 */
[----:B----4-:R-:W-:-:S04]  /*2afd0*/  IMAD.WIDE R2, R12, 0x2, R18 ;  /* 0x000000020c027825 */ /* 0x010fc800078e0212 */
[----:B-1----:R-:W-:Y:S02]  /*2afe0*/  IMAD.WIDE R6, R12, 0x2, R10 ;  /* 0x000000020c067825 */ /* 0x002fe400078e020a */
[----:B------:R-:W4:Y:S04]  /*2aff0*/  LDL.64 R10, [R1+0x8f8] ;  /* 0x0008f800010a7983 */ /* 0x000f280000100a00 */
[----:B------:R2:W4:Y:S04]  /*2b000*/  LDG.E.U16 R19, [R2.64] ;  /* 0x0000000402137981 */ /* 0x000528000c1e1500 */
[----:B------:R-:W4:Y:S01]  /*2b010*/  LDG.E.U16 R20, [R6.64] ;  /* 0x0000000406147981 */ /* 0x000f22000c1e1500 */
[----:B------:R1:W-:Y:S02]  /*2b020*/  STL [R1+0x2c], R0 ;  /* 0x00002c0001007387 */ /* 0x0003e40000100800 */
[----:B-1----:R-:W-:-:S02]  /*2b030*/  FADD R0, -R29, R28 ;  /* 0x0000001c1d007221 */ /* 0x002fc40000000100 */
[----:B--2---:R-:W-:-:S04]  /*2b040*/  IMAD.WIDE R2, R12, 0x2, R16 ;  /* 0x000000020c027825 */ /* 0x004fc800078e0210 */
[C---:B---3--:R-:W-:Y:S01]  /*2b050*/  IMAD.WIDE R4, R12.reuse, 0x2, R14 ;  /* 0x000000020c047825 */ /* 0x048fe200078e020e */
[----:B------:R4:W2:Y:S04]  /*2b060*/  LDG.E.U16 R21, [R2.64] ;  /* 0x0000000402157981 */ /* 0x0008a8000c1e1500 */
[----:B------:R-:W3:Y:S04]  /*2b070*/  LDG.E.U16 R29, [R4.64] ;  /* 0x00000004041d7981 */ /* 0x000ee8000c1e1500 */
[----:B-----5:R1:W-:Y:S01]  /*2b080*/  STL [R1+0x20ec], R22 ;  /* 0x0020ec1601007387 */ /* 0x0203e20000100800 */
[----:B----4-:R-:W-:-:S03]  /*2b090*/  IMAD.WIDE R2, R12, 0x2, R10 ;  /* 0x000000020c027825 */ /* 0x010fc600078e020a */
[----:B------:R-:W-:Y:S01]  /*2b0a0*/  STL [R1+0x20f0], R20 ;  /* 0x0020f01401007387 */ /* 0x000fe20000100800 */
[----:B------:R-:W0:Y:S02]  /*2b0b0*/  LDL.LU R6, [R1+0x8c4] ;  /* 0x0008c40001067983 */ /* 0x000e240000300800 */
[----:B------:R-:W4:Y:S02]  /*2b0c0*/  LDL.LU R16, [R1+0x874] ;  /* 0x0008740001107983 */ /* 0x000f240000300800 */
[----:B------:R-:W4:Y:S01]  /*2b0d0*/  LDL R15, [R1+0x820] ;  /* 0x00082000010f7983 */ /* 0x000f220000100800 */
[----:B------:R5:W4:Y:S04]  /*2b0e0*/  LDG.E.U16 R28, [R2.64] ;  /* 0x00000004021c7981 */ /* 0x000b28000c1e1500 */
[----:B--2---:R2:W-:Y:S01]  /*2b0f0*/  STL [R1+0x20f4], R21 ;  /* 0x0020f41501007387 */ /* 0x0045e20000100800 */
[----:B---3--:R-:W-:Y:S02]  /*2b100*/  STL [R1+0x214c], R29 ;  /* 0x00214c1d01007387 */ /* 0x008fe40000100800 */
[----:B------:R-:W3:Y:S02]  /*2b110*/  LDL.LU R24, [R1+0x570] ;  /* 0x0005700001187983 */ /* 0x000ee40000300800 */
[----:B------:R-:W3:Y:S01]  /*2b120*/  LDL.LU R23, [R1+0x574] ;  /* 0x0005740001177983 */ /* 0x000ee20000300800 */
[----:B-1----:R-:W3:Y:S01]  /*2b130*/  LDL.LU R22, [R1+0x560] ;  /* 0x0005600001167983 */ /* 0x002ee20000300800 */
[----:B------:R1:W-:Y:S03]  /*2b140*/  STL [R1+0x14], R13 ;  /* 0x0000140d01007387 */ /* 0x0003e60000100800 */
[----:B--2---:R-:W2:Y:S01]  /*2b150*/  LDL.LU R21, [R1+0x564] ;  /* 0x0005640001157983 */ /* 0x004ea20000300800 */
[----:B------:R-:W2:Y:S02]  /*2b160*/  LDL.LU R5, [R1+0x550] ;  /* 0x0005500001057983 */ /* 0x000ea40000300800 */
[----:B------:R-:W2:Y:S02]  /*2b170*/  LDL.LU R4, [R1+0x554] ;  /* 0x0005540001047983 */ /* 0x000ea40000300800 */
[----:B-----5:R-:W5:Y:S02]  /*2b180*/  LDL.64 R2, [R1+0x8f0] ;  /* 0x0008f00001027983 */ /* 0x020f640000100a00 */
[----:B------:R-:W-:-:S06]  /*2b190*/  FMUL R0, R0, 1.4426950216293334961 ;  /* 0x3fb8aa3b00007820 */ /* 0x000fcc0000400000 */
[----:B------:R-:W0:Y:S01]  /*2b1a0*/  MUFU.EX2 R0, R0 ;  /* 0x0000000000007308 */ /* 0x000e220000000800 */
[----:B----4-:R-:W-:Y:S01]  /*2b1b0*/  STL [R1+0x20f8], R28 ;  /* 0x0020f81c01007387 */ /* 0x010fe20000100800 */
[----:B------:R-:W4:Y:S02]  /*2b1c0*/  LDL.LU R20, [R1+0x540] ;  /* 0x0005400001147983 */ /* 0x000f240000300800 */
[----:B------:R-:W2:Y:S02]  /*2b1d0*/  LDL.LU R18, [R1+0x544] ;  /* 0x0005440001127983 */ /* 0x000ea40000300800 */
[----:B------:R-:W2:Y:S01]  /*2b1e0*/  LDL.LU R17, [R1+0x530] ;  /* 0x0005300001117983 */ /* 0x000ea20000300800 */
[----:B------:R1:W-:Y:S01]  /*2b1f0*/  STL [R1+0xc], R9 ;  /* 0x00000c0901007387 */ /* 0x0003e20000100800 */
[----:B0-----:R-:W-:-:S05]  /*2b200*/  FFMA R6, R0, R6, R8 ;  /* 0x0000000600067223 */ /* 0x001fca0000000008 */
[----:B------:R0:W-:Y:S01]  /*2b210*/  STL [R1+0x8c4], R6 ;  /* 0x0008c40601007387 */ /* 0x0001e20000100800 */
[----:B------:R-:W4:Y:S02]  /*2b220*/  LDL.LU R14, [R1+0x534] ;  /* 0x00053400010e7983 */ /* 0x000f240000300800 */
[----:B-1----:R-:W4:Y:S02]  /*2b230*/  LDL.LU R13, [R1+0x520] ;  /* 0x00052000010d7983 */ /* 0x002f240000300800 */
[----:B------:R-:W4:Y:S01]  /*2b240*/  LDL.LU R11, [R1+0x524] ;  /* 0x00052400010b7983 */ /* 0x000f220000300800 */
[----:B------:R-:W4:Y:S01]  /*2b250*/  LDL.LU R10, [R1+0x510] ;  /* 0x00051000010a7983 */ /* 0x000f220000300800 */
[----:B------:R-:W4:Y:S02]  /*2b260*/  LDL.LU R9, [R1+0x514] ;  /* 0x0005140001097983 */ /* 0x000f240000300800 */
[----:B------:R-:W4:Y:S02]  /*2b270*/  LDL.LU R7, [R1+0x500] ;  /* 0x0005000001077983 */ /* 0x000f240000300800 */
[----:B------:R1:W-:Y:S01]  /*2b280*/  STL [R1+0x4], R19 ;  /* 0x0000041301007387 */ /* 0x0003e20000100800 */
[----:B0-----:R-:W4:Y:S01]  /*2b290*/  LDL.LU R6, [R1+0x504] ;  /* 0x0005040001067983 */ /* 0x001f220000300800 */
[----:B-----5:R-:W-:-:S05]  /*2b2a0*/  IMAD.WIDE R2, R12, 0x2, R2 ;  /* 0x000000020c027825 */ /* 0x020fca00078e0202 */
[----:B-1----:R0:W5:Y:S01]  /*2b2b0*/  LDG.E.U16 R19, [R2.64] ;  /* 0x0000000402137981 */ /* 0x002162000c1e1500 */
[C---:B---3--:R-:W-:Y:S02]  /*2b2c0*/  FMUL R8, R0.reuse, R23 ;  /* 0x0000001700087220 */ /* 0x048fe40000400000 */
[C---:B0-----:R-:W-:Y:S02]  /*2b2d0*/  FMUL R3, R0.reuse, R24 ;  /* 0x0000001800037220 */ /* 0x041fe40000400000 */
[C---:B------:R-:W-:Y:S02]  /*2b2e0*/  FMUL R2, R0.reuse, R22 ;  /* 0x0000001600027220 */ /* 0x040fe40000400000 */
[C---:B--2---:R-:W-:Y:S02]  /*2b2f0*/  FMUL R5, R0.reuse, R5 ;  /* 0x0000000500057220 */ /* 0x044fe40000400000 */
[C---:B------:R-:W-:Y:S02]  /*2b300*/  FMUL R17, R0.reuse, R17 ;  /* 0x0000001100117220 */ /* 0x040fe40000400000 */
[C---:B----4-:R-:W-:Y:S01]  /*2b310*/  FMUL R11, R0.reuse, R11 ;  /* 0x0000000b000b7220 */ /* 0x050fe20000400000 */
[----:B-----5:R-:W-:Y:S01]  /*2b320*/  STL [R1+0x2150], R19 ;  /* 0x0021501301007387 */ /* 0x020fe20000100800 */
[----:B------:R0:W-:Y:S02]  /*2b330*/  STL [R1+0x170], R3 ;  /* 0x0001700301007387 */ /* 0x0001e40000100800 */
[----:B------:R-:W-:Y:S02]  /*2b340*/  STL [R1+0x174], R8 ;  /* 0x0001740801007387 */ /* 0x000fe40000100800 */
[----:B------:R-:W-:Y:S02]  /*2b350*/  STL [R1+0x160], R2 ;  /* 0x0001600201007387 */ /* 0x000fe40000100800 */
[----:B0-----:R-:W-:-:S05]  /*2b360*/  FMUL R3, R0, R21 ;  /* 0x0000001500037220 */ /* 0x001fca0000400000 */
[----:B------:R0:W-:Y:S04]  /*2b370*/  STL [R1+0x164], R3 ;  /* 0x0001640301007387 */ /* 0x0001e80000100800 */
[----:B0-----:R-:W2:Y:S01]  /*2b380*/  LDL.LU R3, [R1+0x8c8] ;  /* 0x0008c80001037983 */ /* 0x001ea20000300800 */
[C---:B------:R-:W-:Y:S02]  /*2b390*/  FMUL R2, R0.reuse, R4 ;  /* 0x0000000400027220 */ /* 0x040fe40000400000 */
[----:B------:R0:W-:Y:S02]  /*2b3a0*/  STL [R1+0xd0], R5 ;  /* 0x0000d00501007387 */ /* 0x0001e40000100800 */
[C---:B------:R-:W-:Y:S01]  /*2b3b0*/  FMUL R8, R0.reuse, R20 ;  /* 0x0000001400087220 */ /* 0x040fe20000400000 */
[----:B0-----:R-:W3:Y:S01]  /*2b3c0*/  LDL.64 R4, [R1+0x8e8] ;  /* 0x0008e80001047983 */ /* 0x001ee20000100a00 */
[----:B------:R0:W-:Y:S03]  /*2b3d0*/  STL [R1+0xd4], R2 ;  /* 0x0000d40201007387 */ /* 0x0001e60000100800 */
[----:B------:R1:W-:Y:S02]  /*2b3e0*/  STL [R1+0xc0], R8 ;  /* 0x0000c00801007387 */ /* 0x0003e40000100800 */
[----:B0-----:R-:W-:-:S02]  /*2b3f0*/  FMUL R2, R0, R18 ;  /* 0x0000001200027220 */ /* 0x001fc40000400000 */
[----:B-1----:R-:W-:-:S03]  /*2b400*/  FMUL R8, R0, R14 ;  /* 0x0000000e00087220 */ /* 0x002fc60000400000 */
[----:B------:R0:W-:Y:S01]  /*2b410*/  STL [R1+0xc4], R2 ;  /* 0x0000c40201007387 */ /* 0x0001e20000100800 */
[----:B------:R-:W-:Y:S02]  /*2b420*/  STL [R1+0xb0], R17 ;  /* 0x0000b01101007387 */ /* 0x000fe40000100800 */
[----:B------:R1:W-:Y:S02]  /*2b430*/  STL [R1+0xb4], R8 ;  /* 0x0000b40801007387 */ /* 0x0003e40000100800 */
[C---:B0-----:R-:W-:Y:S02]  /*2b440*/  FMUL R2, R0.reuse, R13 ;  /* 0x0000000d00027220 */ /* 0x041fe40000400000 */
[----:B-1----:R-:W-:-:S03]  /*2b450*/  FMUL R8, R0, R10 ;  /* 0x0000000a00087220 */ /* 0x002fc60000400000 */
[----:B------:R0:W-:Y:S01]  /*2b460*/  STL [R1+0xa0], R2 ;  /* 0x0000a00201007387 */ /* 0x0001e20000100800 */
[----:B------:R-:W-:Y:S02]  /*2b470*/  STL [R1+0xa4], R11 ;  /* 0x0000a40b01007387 */ /* 0x000fe40000100800 */
[----:B------:R-:W-:Y:S02]  /*2b480*/  STL [R1+0x90], R8 ;  /* 0x0000900801007387 */ /* 0x000fe40000100800 */
[----:B0-----:R-:W-:-:S05]  /*2b490*/  FMUL R2, R0, R9 ;  /* 0x0000000900027220 */ /* 0x001fca0000400000 */
[----:B------:R-:W-:Y:S02]  /*2b4a0*/  STL [R1+0x94], R2 ;  /* 0x0000940201007387 */ /* 0x000fe40000100800 */
[----:B------:R-:W2:Y:S04]  /*2b4b0*/  LDS R2, [R26.X8+0x20900] ;  /* 0x020900001a027984 */ /* 0x000ea80000008800 */
[C---:B------:R-:W-:Y:S02]  /*2b4c0*/  FMUL R7, R0.reuse, R7 ;  /* 0x0000000700077220 */ /* 0x040fe40000400000 */
[----:B------:R-:W-:-:S03]  /*2b4d0*/  FMUL R0, R0, R6 ;  /* 0x0000000600007220 */ /* 0x000fc60000400000 */
[----:B------:R-:W-:Y:S01]  /*2b4e0*/  STL [R1+0x180], R7 ;  /* 0x0001800701007387 */ /* 0x000fe20000100800 */
[----:B------:R-:W-:Y:S02]  /*2b4f0*/  STL [R1+0x2180], R26 ;  /* 0x0021801a01007387 */ /* 0x000fe40000100800 */
[----:B------:R0:W-:Y:S02]  /*2b500*/  STL [R1+0x184], R0 ;  /* 0x0001840001007387 */ /* 0x0001e40000100800 */
[----:B0-----:R-:W-:-:S04]  /*2b510*/  FADD R0, -R15, R16 ;  /* 0x000000100f007221 */ /* 0x001fc80000000100 */
[----:B------:R-:W-:-:S06]  /*2b520*/  FMUL R0, R0, 1.4426950216293334961 ;  /* 0x3fb8aa3b00007820 */ /* 0x000fcc0000400000 */
[----:B------:R-:W2:Y:S02]  /*2b530*/  MUFU.EX2 R0, R0 ;  /* 0x0000000000007308 */ /* 0x000ea40000000800 */
[----:B--2---:R-:W-:-:S05]  /*2b540*/  FFMA R3, R0, R3, R2 ;  /* 0x0000000300037223 */ /* 0x004fca0000000002 */
[----:B------:R-:W-:Y:S01]  /*2b550*/  STL [R1+0x8c8], R3 ;  /* 0x0008c80301007387 */ /* 0x000fe20000100800 */
[----:B------:R-:W2:Y:S03]  /*2b560*/  LDL.LU R26, [R1+0x568] ;  /* 0x00056800011a7983 */ /* 0x000ea60000300800 */
[----:B--2---:R0:W-:Y:S04]  /*2b570*/  STL [R1+0x2184], R26 ;  /* 0x0021841a01007387 */ /* 0x0041e80000100800 */
[----:B0-----:R-:W2:Y:S01]  /*2b580*/  LDL.LU R26, [R1+0x57c] ;  /* 0x00057c00011a7983 */ /* 0x001ea20000300800 */
[----:B---3--:R-:W-:-:S05]  /*2b590*/  IMAD.WIDE R2, R12, 0x2, R4 ;  /* 0x000000020c027825 */ /* 0x008fca00078e0204 */
[----:B------:R0:W3:Y:S04]  /*2b5a0*/  LDG.E.U16 R18, [R2.64] ;  /* 0x0000000402127981 */ /* 0x0000e8000c1e1500 */
[----:B--2---:R1:W-:Y:S04]  /*2b5b0*/  STL [R1+0x2188], R26 ;  /* 0x0021881a01007387 */ /* 0x0043e80000100800 */
[----:B-1----:R-:W2:Y:S01]  /*2b5c0*/  LDL.LU R26, [R1+0x578] ;  /* 0x00057800011a7983 */ /* 0x002ea20000300800 */
[----:B------:R-:W4:Y:S02]  /*2b5d0*/  LDL.LU R29, [R1+0x548] ;  /* 0x00054800011d7983 */ /* 0x000f240000300800 */
[----:B------:R-:W5:Y:S02]  /*2b5e0*/  LDL.LU R28, [R1+0x54c] ;  /* 0x00054c00011c7983 */ /* 0x000f640000300800 */
[----:B------:R-:W4:Y:S01]  /*2b5f0*/  LDL.LU R21, [R1+0x538] ;  /* 0x0005380001157983 */ /* 0x000f220000300800 */
[----:B------:R-:W4:Y:S01]  /*2b600*/  LDL.LU R20, [R1+0x53c] ;  /* 0x00053c0001147983 */ /* 0x000f220000300800 */
[----:B------:R-:W4:Y:S02]  /*2b610*/  LDL.LU R19, [R1+0x528] ;  /* 0x0005280001137983 */ /* 0x000f240000300800 */
[----:B------:R-:W4:Y:S02]  /*2b620*/  LDL.LU R8, [R1+0x52c] ;  /* 0x00052c0001087983 */ /* 0x000f240000300800 */
[----:B------:R-:W4:Y:S01]  /*2b630*/  LDL.LU R7, [R1+0x518] ;  /* 0x0005180001077983 */ /* 0x000f220000300800 */
[----:B------:R-:W4:Y:S01]  /*2b640*/  LDL.LU R6, [R1+0x51c] ;  /* 0x00051c0001067983 */ /* 0x000f220000300800 */
[----:B------:R-:W4:Y:S02]  /*2b650*/  LDL.LU R5, [R1+0x508] ;  /* 0x0005080001057983 */ /* 0x000f240000300800 */
[----:B------:R-:W4:Y:S02]  /*2b660*/  LDL.LU R4, [R1+0x50c] ;  /* 0x00050c0001047983 */ /* 0x000f240000300800 */
[----:B------:R-:W4:Y:S01]  /*2b670*/  LDL.LU R22, [R1+0x878] ;  /* 0x0008780001167983 */ /* 0x000f220000300800 */
[----:B------:R-:W4:Y:S01]  /*2b680*/  LDL R23, [R1+0x81c] ;  /* 0x00081c0001177983 */ /* 0x000f220000100800 */
[----:B------:R-:W4:Y:S02]  /*2b690*/  LDL.LU R24, [R1+0x120] ;  /* 0x0001200001187983 */ /* 0x000f240000300800 */
[----:B------:R-:W4:Y:S02]  /*2b6a0*/  LDL.LU R16, [R1+0x124] ;  /* 0x0001240001107983 */ /* 0x000f240000300800 */
        /* <DEDUP_REMOVED lines=10> */
[----:B0-----:R-:W4:Y:S02]  /*2b750*/  LDL.LU R2, [R1+0x558] ;  /* 0x0005580001027983 */ /* 0x001f240000300800 */
[----:B------:R-:W4:Y:S02]  /*2b760*/  LDL.LU R3, [R1+0x55c] ;  /* 0x00055c0001037983 */ /* 0x000f240000300800 */
[----:B---3--:R0:W-:Y:S02]  /*2b770*/  STL [R1+0x20fc], R18 ;  /* 0x0020fc1201007387 */ /* 0x0081e40000100800 */
[----:B0-----:R-:W3:Y:S01]  /*2b780*/  LDL.LU R18, [R1+0x56c] ;  /* 0x00056c0001127983 */ /* 0x001ee20000300800 */
[----:B--2---:R-:W-:-:S05]  /*2b790*/  FMUL R26, R0, R26 ;  /* 0x0000001a001a7220 */ /* 0x004fca0000400000 */
[----:B------:R0:W-:Y:S04]  /*2b7a0*/  STL [R1+0x178], R26 ;  /* 0x0001781a01007387 */ /* 0x0001e80000100800 */
[----:B0-----:R-:W2:Y:S02]  /*2b7b0*/  LDL.LU R26, [R1+0x2188] ;  /* 0x00218800011a7983 */ /* 0x001ea40000300800 */
[----:B--2---:R-:W-:-:S05]  /*2b7c0*/  FMUL R26, R0, R26 ;  /* 0x0000001a001a7220 */ /* 0x004fca0000400000 */
[----:B------:R0:W-:Y:S04]  /*2b7d0*/  STL [R1+0x17c], R26 ;  /* 0x00017c1a01007387 */ /* 0x0001e80000100800 */
[----:B0-----:R-:W2:Y:S01]  /*2b7e0*/  LDL.LU R26, [R1+0x2184] ;  /* 0x00218400011a7983 */ /* 0x001ea20000300800 */
[C---:B---3--:R-:W-:Y:S02]  /*2b7f0*/  FMUL R18, R0.reuse, R18 ;  /* 0x0000001200127220 */ /* 0x048fe40000400000 */
[C---:B----4-:R-:W-:Y:S02]  /*2b800*/  FMUL R2, R0.reuse, R2 ;  /* 0x0000000200027220 */ /* 0x050fe40000400000 */
[C---:B------:R-:W-:Y:S02]  /*2b810*/  FMUL R3, R0.reuse, R3 ;  /* 0x0000000300037220 */ /* 0x040fe40000400000 */
[----:B------:R-:W-:-:S02]  /*2b820*/  FMUL R7, R0, R7 ;  /* 0x0000000700077220 */ /* 0x000fc40000400000 */
[C---:B------:R-:W-:Y:S02]  /*2b830*/  FMUL R5, R0.reuse, R5 ;  /* 0x0000000500057220 */ /* 0x040fe40000400000 */
[----:B------:R-:W-:Y:S01]  /*2b840*/  FMUL R4, R0, R4 ;  /* 0x0000000400047220 */ /* 0x000fe20000400000 */
[----:B------:R-:W-:Y:S02]  /*2b850*/  F2FP.BF16.PACK_AB R16, R24, R16 ;  /* 0x000000101810723e */ /* 0x000fe400000010ff */
[----:B------:R-:W-:Y:S02]  /*2b860*/  F2FP.BF16.PACK_AB R15, R25, R15 ;  /* 0x0000000f190f723e */ /* 0x000fe400000010ff */
[----:B------:R-:W-:Y:S02]  /*2b870*/  F2FP.BF16.PACK_AB R14, R27, R14 ;  /* 0x0000000e1b0e723e */ /* 0x000fe400000010ff */
[----:B------:R-:W-:Y:S02]  /*2b880*/  F2FP.BF16.PACK_AB R13, R9, R13 ;  /* 0x0000000d090d723e */ /* 0x000fe400000010ff */
[----:B------:R-:W-:Y:S01]  /*2b890*/  F2FP.BF16.PACK_AB R12, R10, R12 ;  /* 0x0000000c0a0c723e */ /* 0x000fe200000010ff */
[----:B--2---:R-:W-:-:S05]  /*2b8a0*/  FMUL R26, R0, R26 ;  /* 0x0000001a001a7220 */ /* 0x004fca0000400000 */
[----:B------:R0:W-:Y:S04]  /*2b8b0*/  STL [R1+0x168], R26 ;  /* 0x0001681a01007387 */ /* 0x0001e80000100800 */
[----:B0-----:R-:W2:Y:S01]  /*2b8c0*/  LDL.LU R26, [R1+0x2180] ;  /* 0x00218000011a7983 */ /* 0x001ea20000300800 */
[----:B------:R0:W-:Y:S02]  /*2b8d0*/  STL [R1+0x16c], R18 ;  /* 0x00016c1201007387 */ /* 0x0001e40000100800 */
[----:B------:R5:W-:Y:S02]  /*2b8e0*/  STL [R1+0xd8], R2 ;  /* 0x0000d80201007387 */ /* 0x000be40000100800 */
[----:B------:R1:W-:Y:S02]  /*2b8f0*/  STL [R1+0xdc], R3 ;  /* 0x0000dc0301007387 */ /* 0x0003e40000100800 */
[----:B0-----:R-:W-:-:S02]  /*2b900*/  FMUL R18, R0, R29 ;  /* 0x0000001d00127220 */ /* 0x001fc40000400000 */
[C---:B-----5:R-:W-:Y:S02]  /*2b910*/  FMUL R2, R0.reuse, R28 ;  /* 0x0000001c00027220 */ /* 0x060fe40000400000 */
[C---:B-1----:R-:W-:Y:S01]  /*2b920*/  FMUL R3, R0.reuse, R21 ;  /* 0x0000001500037220 */ /* 0x042fe20000400000 */
[----:B------:R0:W-:Y:S02]  /*2b930*/  STL [R1+0xc8], R18 ;  /* 0x0000c81201007387 */ /* 0x0001e40000100800 */
[----:B------:R1:W-:Y:S02]  /*2b940*/  STL [R1+0xcc], R2 ;  /* 0x0000cc0201007387 */ /* 0x0003e40000100800 */
[----:B------:R3:W-:Y:S02]  /*2b950*/  STL [R1+0xb8], R3 ;  /* 0x0000b80301007387 */ /* 0x0007e40000100800 */
[C---:B0-----:R-:W-:Y:S02]  /*2b960*/  FMUL R18, R0.reuse, R20 ;  /* 0x0000001400127220 */ /* 0x041fe40000400000 */
[----:B-1----:R-:W-:-:S02]  /*2b970*/  FMUL R2, R0, R19 ;  /* 0x0000001300027220 */ /* 0x002fc40000400000 */
[C---:B---3--:R-:W-:Y:S01]  /*2b980*/  FMUL R3, R0.reuse, R8 ;  /* 0x0000000800037220 */ /* 0x048fe20000400000 */
[----:B------:R-:W-:Y:S02]  /*2b990*/  STL [R1+0xbc], R18 ;  /* 0x0000bc1201007387 */ /* 0x000fe40000100800 */
[----:B------:R0:W-:Y:S02]  /*2b9a0*/  STL [R1+0xa8], R2 ;  /* 0x0000a80201007387 */ /* 0x0001e40000100800 */
[----:B------:R1:W-:Y:S02]  /*2b9b0*/  STL [R1+0xac], R3 ;  /* 0x0000ac0301007387 */ /* 0x0003e40000100800 */
[----:B0-----:R-:W-:Y:S01]  /*2b9c0*/  FMUL R2, R0, R6 ;  /* 0x0000000600027220 */ /* 0x001fe20000400000 */
[----:B-1----:R-:W3:Y:S01]  /*2b9d0*/  LDL.LU R3, [R1+0x8cc] ;  /* 0x0008cc0001037983 */ /* 0x002ee20000300800 */
[----:B------:R-:W-:Y:S03]  /*2b9e0*/  STL [R1+0x98], R7 ;  /* 0x0000980701007387 */ /* 0x000fe60000100800 */
[----:B------:R-:W-:Y:S01]  /*2b9f0*/  STL [R1+0x9c], R2 ;  /* 0x00009c0201007387 */ /* 0x000fe20000100800 */
[----:B------:R-:W-:Y:S02]  /*2ba00*/  STL [R1+0x188], R5 ;  /* 0x0001880501007387 */ /* 0x000fe40000100800 */
[----:B------:R-:W-:Y:S02]  /*2ba10*/  STL [R1+0x18c], R4 ;  /* 0x00018c0401007387 */ /* 0x000fe40000100800 */
[----:B------:R-:W-:Y:S01]  /*2ba20*/  STL [R1+0x2100], R16 ;  /* 0x0021001001007387 */ /* 0x000fe20000100800 */
[----:B------:R-:W-:Y:S01]  /*2ba30*/  STL [R1+0x2104], R15 ;  /* 0x0021040f01007387 */ /* 0x000fe20000100800 */
[----:B------:R-:W-:Y:S02]  /*2ba40*/  STL [R1+0x2108], R14 ;  /* 0x0021080e01007387 */ /* 0x000fe40000100800 */
[----:B------:R-:W-:Y:S02]  /*2ba50*/  STL [R1+0x210c], R13 ;  /* 0x00210c0d01007387 */ /* 0x000fe40000100800 */
[----:B------:R-:W-:Y:S01]  /*2ba60*/  STL [R1+0x2110], R12 ;  /* 0x0021100c01007387 */ /* 0x000fe20000100800 */
[----:B------:R-:W4:Y:S01]  /*2ba70*/  LDL.LU R29, [R1+0x5d4] ;  /* 0x0005d400011d7983 */ /* 0x000f220000300800 */
[----:B------:R-:W-:-:S04]  /*2ba80*/  FADD R0, -R23, R22 ;  /* 0x0000001617007221 */ /* 0x000fc80000000100 */
[----:B------:R-:W-:-:S06]  /*2ba90*/  FMUL R0, R0, 1.4426950216293334961 ;  /* 0x3fb8aa3b00007820 */ /* 0x000fcc0000400000 */
[----:B------:R-:W3:Y:S01]  /*2baa0*/  MUFU.EX2 R0, R0 ;  /* 0x0000000000007308 */ /* 0x000ee20000000800 */
[----:B--2---:R-:W3:Y:S02]  /*2bab0*/  LDS R2, [R26.X8+0x20a00] ;  /* 0x020a00001a027984 */ /* 0x004ee40000008800 */
[----:B---3--:R-:W-:Y:S02]  /*2bac0*/  FFMA R3, R0, R3, R2 ;  /* 0x0000000300037223 */ /* 0x008fe40000000002 */
[----:B----4-:R0:W-:Y:S03]  /*2bad0*/  STL [R1+0x216c], R29 ;  /* 0x00216c1d01007387 */ /* 0x0101e60000100800 */
[----:B------:R-:W-:Y:S02]  /*2bae0*/  STL [R1+0x8cc], R3 ;  /* 0x0008cc0301007387 */ /* 0x000fe40000100800 */
[----:B------:R-:W-:-:S02]  /*2baf0*/  FADD R2, -R17, R11 ;  /* 0x0000000b11027221 */ /* 0x000fc40000000100 */
[----:B------:R-:W1:Y:S01]  /*2bb00*/  LDS R3, [R26.X8+0x20b00] ;  /* 0x020b00001a037984 */ /* 0x000e620000008800 */
        /* <DEDUP_REMOVED lines=8> */
[----:B0-----:R-:W2:Y:S01]  /*2bb90*/  LDL.LU R29, [R1+0x5f0] ;  /* 0x0005f000011d7983 */ /* 0x001ea20000300800 */
[----:B------:R-:W3:Y:S02]  /*2bba0*/  LDL.LU R28, [R1+0x5c0] ;  /* 0x0005c000011c7983 */ /* 0x000ee40000300800 */
[----:B------:R-:W4:Y:S02]  /*2bbb0*/  LDL.LU R19, [R1+0x5c4] ;  /* 0x0005c40001137983 */ /* 0x000f240000300800 */
[----:B------:R-:W5:Y:S01]  /*2bbc0*/  LDL.LU R18, [R1+0x5b0] ;  /* 0x0005b00001127983 */ /* 0x000f620000300800 */
[----:B------:R-:W3:Y:S01]  /*2bbd0*/  LDL.LU R17, [R1+0x5b4] ;  /* 0x0005b40001117983 */ /* 0x000ee20000300800 */
[----:B------:R-:W3:Y:S02]  /*2bbe0*/  LDL.LU R16, [R1+0x5a0] ;  /* 0x0005a00001107983 */ /* 0x000ee40000300800 */
[----:B------:R-:W3:Y:S02]  /*2bbf0*/  LDL.LU R15, [R1+0x5a4] ;  /* 0x0005a400010f7983 */ /* 0x000ee40000300800 */
[----:B------:R-:W3:Y:S01]  /*2bc00*/  LDL.LU R14, [R1+0x590] ;  /* 0x00059000010e7983 */ /* 0x000ee20000300800 */
        /* <DEDUP_REMOVED lines=14> */
[----:B------:R-:W3:Y:S02]  /*2bcf0*/  LDL R24, [R1+0x814] ;  /* 0x0008140001187983 */ /* 0x000ee40000100800 */
[----:B------:R-:W3:Y:S01]  /*2bd00*/  LDL.LU R25, [R1+0xe8] ;  /* 0x0000e80001197983 */ /* 0x000ee20000300800 */
[----:B------:R-:W3:Y:S01]  /*2bd10*/  LDL.LU R27, [R1+0xec] ;  /* 0x0000ec00011b7983 */ /* 0x000ee20000300800 */
[----:B--2---:R-:W-:-:S05]  /*2bd20*/  FMUL R29, R0, R29 ;  /* 0x0000001d001d7220 */ /* 0x004fca0000400000 */
[----:B------:R0:W-:Y:S04]  /*2bd30*/  STL [R1+0x150], R29 ;  /* 0x0001501d01007387 */ /* 0x0001e80000100800 */
[----:B0-----:R-:W2:Y:S02]  /*2bd40*/  LDL.LU R29, [R1+0x217c] ;  /* 0x00217c00011d7983 */ /* 0x001ea40000300800 */
        /* <DEDUP_REMOVED lines=14> */
[C---:B-----5:R-:W-:Y:S02]  /*2be30*/  FMUL R18, R0.reuse, R18 ;  /* 0x0000001200127220 */ /* 0x060fe40000400000 */
[----:B------:R-:W-:-:S02]  /*2be40*/  FMUL R17, R0, R17 ;  /* 0x0000001100117220 */ /* 0x000fc40000400000 */
[C---:B------:R-:W-:Y:S02]  /*2be50*/  FMUL R16, R0.reuse, R16 ;  /* 0x0000001000107220 */ /* 0x040fe40000400000 */
[C---:B------:R-:W-:Y:S02]  /*2be60*/  FMUL R15, R0.reuse, R15 ;  /* 0x0000000f000f7220 */ /* 0x040fe40000400000 */
[C---:B------:R-:W-:Y:S02]  /*2be70*/  FMUL R14, R0.reuse, R14 ;  /* 0x0000000e000e7220 */ /* 0x040fe40000400000 */
[C---:B------:R-:W-:Y:S02]  /*2be80*/  FMUL R13, R0.reuse, R13 ;  /* 0x0000000d000d7220 */ /* 0x040fe40000400000 */
[C---:B------:R-:W-:Y:S02]  /*2be90*/  FMUL R12, R0.reuse, R12 ;  /* 0x0000000c000c7220 */ /* 0x040fe40000400000 */
[----:B------:R-:W-:Y:S01]  /*2bea0*/  FMUL R8, R0, R8 ;  /* 0x0000000800087220 */ /* 0x000fe20000400000 */
[----:B------:R-:W-:-:S02]  /*2beb0*/  F2FP.BF16.PACK_AB R11, R4, R11 ;  /* 0x0000000b040b723e */ /* 0x000fc400000010ff */
[----:B------:R-:W-:Y:S02]  /*2bec0*/  F2FP.BF16.PACK_AB R10, R5, R10 ;  /* 0x0000000a050a723e */ /* 0x000fe400000010ff */
[----:B------:R-:W-:Y:S01]  /*2bed0*/  F2FP.BF16.PACK_AB R9, R21, R9 ;  /* 0x000000091509723e */ /* 0x000fe200000010ff */
[----:B--2---:R-:W-:-:S05]  /*2bee0*/  FMUL R29, R0, R29 ;  /* 0x0000001d001d7220 */ /* 0x004fca0000400000 */
        /* <DEDUP_REMOVED lines=14> */
[----:B------:R0:W-:Y:S02]  /*2bfd0*/  STL [R1+0x211c], R9 ;  /* 0x00211c0901007387 */ /* 0x0001e40000100800 */
[----:B------:R-:W-:Y:S01]  /*2bfe0*/  FMUL R2, R2, 1.4426950216293334961 ;  /* 0x3fb8aa3b02027820 */ /* 0x000fe20000400000 */
[----:B------:R-:W-:Y:S01]  /*2bff0*/  F2FP.BF16.PACK_AB R7, R7, R22 ;  /* 0x000000160707723e */ /* 0x000fe200000010ff */
[----:B------:R2:W3:Y:S04]  /*2c000*/  LDS R17, [R26.X8+0x20c00] ;  /* 0x020c00001a117984 */ /* 0x0004e80000008800 */
[----:B0-----:R-:W1:Y:S01]  /*2c010*/  LDL.LU R9, [R1+0x8d0] ;  /* 0x0008d00001097983 */ /* 0x001e620000300800 */
[----:B------:R0:W1:Y:S01]  /*2c020*/  MUFU.EX2 R0, R2 ;  /* 0x0000000200007308 */ /* 0x0000620000000800 */
[----:B------:R-:W-:-:S05]  /*2c030*/  F2FP.BF16.PACK_AB R8, R20, R6 ;  /* 0x000000061408723e */ /* 0x000fca00000010ff */
[----:B------:R-:W-:Y:S01]  /*2c040*/  STL [R1+0x2120], R8 ;  /* 0x0021200801007387 */ /* 0x000fe20000100800 */
[----:B------:R4:W-:Y:S02]  /*2c050*/  STL [R1+0x2124], R7 ;  /* 0x0021240701007387 */ /* 0x0009e40000100800 */
[----:B------:R-:W5:Y:S02]  /*2c060*/  LDL.LU R29, [R1+0x868] ;  /* 0x00086800011d7983 */ /* 0x000f640000300800 */
[----:B------:R-:W5:Y:S01]  /*2c070*/  LDL.LU R5, [R1+0x86c] ;  /* 0x00086c0001057983 */ /* 0x000f620000300800 */
[----:B------:R-:W3:Y:S01]  /*2c080*/  LDL.LU R4, [R1+0x860] ;  /* 0x0008600001047983 */ /* 0x000ee20000300800 */
[----:B------:R-:W3:Y:S02]  /*2c090*/  LDL.LU R21, [R1+0x864] ;  /* 0x0008640001157983 */ /* 0x000ee40000300800 */
[----:B------:R-:W3:Y:S02]  /*2c0a0*/  LDL.LU R20, [R1+0x858] ;  /* 0x0008580001147983 */ /* 0x000ee40000300800 */
[----:B0-----:R-:W-:Y:S01]  /*2c0b0*/  FADD R2, -R24, R23 ;  /* 0x0000001718027221 */ /* 0x001fe20000000100 */
[----:B------:R-:W-:Y:S01]  /*2c0c0*/  F2FP.BF16.PACK_AB R6, R25, R27 ;  /* 0x0000001b1906723e */ /* 0x000fe200000010ff */
[----:B------:R-:W3:Y:S01]  /*2c0d0*/  LDL.LU R22, [R1+0x85c] ;  /* 0x00085c0001167983 */ /* 0x000ee20000300800 */
[----:B------:R-:W3:Y:S02]  /*2c0e0*/  LDL.LU R23, [R1+0x850] ;  /* 0x0008500001177983 */ /* 0x000ee40000300800 */
[----:B------:R-:W3:Y:S02]  /*2c0f0*/  LDL.LU R25, [R1+0x854] ;  /* 0x0008540001197983 */ /* 0x000ee40000300800 */
[----:B------:R-:W3:Y:S01]  /*2c100*/  LDL.LU R24, [R1+0x848] ;  /* 0x0008480001187983 */ /* 0x000ee20000300800 */
[----:B------:R-:W3:Y:S01]  /*2c110*/  LDL.LU R27, [R1+0x84c] ;  /* 0x00084c00011b7983 */ /* 0x000ee20000300800 */
[----:B------:R0:W-:Y:S02]  /*2c120*/  STL [R1+0x2128], R6 ;  /* 0x0021280601007387 */ /* 0x0001e40000100800 */
[----:B--2---:R-:W2:Y:S02]  /*2c130*/  LDL.LU R26, [R1+0x5f8] ;  /* 0x0005f800011a7983 */ /* 0x004ea40000300800 */
[----:B------:R-:W-:-:S04]  /*2c140*/  FMUL R2, R2, 1.4426950216293334961 ;  /* 0x3fb8aa3b02027820 */ /* 0x000fc80000400000 */
[----:B----4-:R4:W0:Y:S01]  /*2c150*/  MUFU.EX2 R7, R2 ;  /* 0x0000000200077308 */ /* 0x0108220000000800 */
[C---:B-1----:R-:W-:Y:S02]  /*2c160*/  FFMA R9, R0.reuse, R9, R3 ;  /* 0x0000000900097223 */ /* 0x042fe40000000003 */
[----:B------:R-:W3:Y:S01]  /*2c170*/  LDL.LU R3, [R1+0x5e8] ;  /* 0x0005e80001037983 */ /* 0x000ee20000300800 */
[----:B------:R-:W3:Y:S02]  /*2c180*/  LDL.LU R28, [R1+0x5ec] ;  /* 0x0005ec00011c7983 */ /* 0x000ee40000300800 */
[----:B------:R1:W-:Y:S02]  /*2c190*/  STL [R1+0x8d0], R9 ;  /* 0x0008d00901007387 */ /* 0x0003e40000100800 */
[----:B------:R-:W5:Y:S01]  /*2c1a0*/  LDL.LU R19, [R1+0x5d8] ;  /* 0x0005d80001137983 */ /* 0x000f620000300800 */
[----:B------:R-:W5:Y:S01]  /*2c1b0*/  LDL.LU R18, [R1+0x5dc] ;  /* 0x0005dc0001127983 */ /* 0x000f620000300800 */
[----:B------:R-:W5:Y:S02]  /*2c1c0*/  LDL.LU R16, [R1+0x5c8] ;  /* 0x0005c80001107983 */ /* 0x000f640000300800 */
[----:B------:R-:W5:Y:S02]  /*2c1d0*/  LDL.LU R15, [R1+0x5cc] ;  /* 0x0005cc00010f7983 */ /* 0x000f640000300800 */
[----:B------:R-:W5:Y:S01]  /*2c1e0*/  LDL.LU R14, [R1+0x5b8] ;  /* 0x0005b800010e7983 */ /* 0x000f620000300800 */
[----:B------:R-:W5:Y:S01]  /*2c1f0*/  LDL.LU R13, [R1+0x5bc] ;  /* 0x0005bc00010d7983 */ /* 0x000f620000300800 */
[----:B------:R-:W5:Y:S02]  /*2c200*/  LDL.LU R12, [R1+0x5a8] ;  /* 0x0005a800010c7983 */ /* 0x000f640000300800 */
[----:B0-----:R-:W5:Y:S02]  /*2c210*/  LDL.LU R6, [R1+0x5ac] ;  /* 0x0005ac0001067983 */ /* 0x001f640000300800 */
[----:B------:R-:W5:Y:S01]  /*2c220*/  LDL.LU R11, [R1+0x598] ;  /* 0x00059800010b7983 */ /* 0x000f620000300800 */
[----:B------:R-:W5:Y:S01]  /*2c230*/  LDL.LU R10, [R1+0x59c] ;  /* 0x00059c00010a7983 */ /* 0x000f620000300800 */
[----:B-1----:R-:W5:Y:S02]  /*2c240*/  LDL.LU R9, [R1+0x588] ;  /* 0x0005880001097983 */ /* 0x002f640000300800 */
[----:B------:R-:W5:Y:S02]  /*2c250*/  LDL.LU R8, [R1+0x58c] ;  /* 0x00058c0001087983 */ /* 0x000f640000300800 */
[----:B----4-:R-:W4:Y:S02]  /*2c260*/  LDL.LU R2, [R1+0x5fc] ;  /* 0x0005fc0001027983 */ /* 0x010f240000300800 */
[----:B--2---:R-:W-:-:S05]  /*2c270*/  FMUL R26, R0, R26 ;  /* 0x0000001a001a7220 */ /* 0x004fca0000400000 */
[----:B------:R0:W-:Y:S04]  /*2c280*/  STL [R1+0x158], R26 ;  /* 0x0001581a01007387 */ /* 0x0001e80000100800 */
[----:B0-----:R-:W2:Y:S01]  /*2c290*/  LDL.LU R26, [R1+0x2168] ;  /* 0x00216800011a7983 */ /* 0x001ea20000300800 */
[C---:B---3--:R-:W-:Y:S02]  /*2c2a0*/  FMUL R28, R0.reuse, R28 ;  /* 0x0000001c001c7220 */ /* 0x048fe40000400000 */
[----:B----4-:R-:W-:-:S05]  /*2c2b0*/  FMUL R2, R0, R2 ;  /* 0x0000000200027220 */ /* 0x010fca0000400000 */
[----:B------:R0:W-:Y:S01]  /*2c2c0*/  STL [R1+0x15c], R2 ;  /* 0x00015c0201007387 */ /* 0x0001e20000100800 */
[----:B------:R-:W-:Y:S02]  /*2c2d0*/  STL [R1+0x510], R7 ;  /* 0x0005100701007387 */ /* 0x000fe40000100800 */
[C---:B0-----:R-:W-:Y:S02]  /*2c2e0*/  FMUL R2, R0.reuse, R3 ;  /* 0x0000000300027220 */ /* 0x041fe40000400000 */
[----:B-----5:R-:W-:-:S03]  /*2c2f0*/  FMUL R3, R0, R19 ;  /* 0x0000001300037220 */ /* 0x020fc60000400000 */
[----:B------:R0:W-:Y:S01]  /*2c300*/  STL [R1+0x148], R2 ;  /* 0x0001480201007387 */ /* 0x0001e20000100800 */
[----:B------:R-:W-:Y:S02]  /*2c310*/  STL [R1+0x14c], R28 ;  /* 0x00014c1c01007387 */ /* 0x000fe40000100800 */
[C---:B------:R-:W-:Y:S02]  /*2c320*/  FMUL R16, R0.reuse, R16 ;  /* 0x0000001000107220 */ /* 0x040fe40000400000 */
[----:B------:R1:W-:Y:S02]  /*2c330*/  STL [R1+0x138], R3 ;  /* 0x0001380301007387 */ /* 0x0003e40000100800 */
[C---:B0-----:R-:W-:Y:S02]  /*2c340*/  FMUL R2, R0.reuse, R18 ;  /* 0x0000001200027220 */ /* 0x041fe40000400000 */
[C---:B------:R-:W-:Y:S02]  /*2c350*/  FMUL R13, R0.reuse, R13 ;  /* 0x0000000d000d7220 */ /* 0x040fe40000400000 */
[C---:B-1----:R-:W-:Y:S01]  /*2c360*/  FMUL R3, R0.reuse, R15 ;  /* 0x0000000f00037220 */ /* 0x042fe20000400000 */
[----:B------:R0:W-:Y:S01]  /*2c370*/  STL [R1+0x13c], R2 ;  /* 0x00013c0201007387 */ /* 0x0001e20000100800 */
[----:B------:R-:W-:Y:S03]  /*2c380*/  STL [R1+0x128], R16 ;  /* 0x0001281001007387 */ /* 0x000fe60000100800 */
[----:B------:R-:W-:Y:S02]  /*2c390*/  STL [R1+0x12c], R3 ;  /* 0x00012c0301007387 */ /* 0x000fe40000100800 */
[----:B0-----:R-:W-:-:S05]  /*2c3a0*/  FMUL R2, R0, R14 ;  /* 0x0000000e00027220 */ /* 0x001fca0000400000 */
[----:B------:R0:W-:Y:S01]  /*2c3b0*/  STL [R1+0x118], R2 ;  /* 0x0001180201007387 */ /* 0x0001e20000100800 */
[----:B------:R-:W-:Y:S02]  /*2c3c0*/  STL [R1+0x11c], R13 ;  /* 0x00011c0d01007387 */ /* 0x000fe40000100800 */
[C---:B0-----:R-:W-:Y:S02]  /*2c3d0*/  FMUL R2, R0.reuse, R6 ;  /* 0x0000000600027220 */ /* 0x041fe40000400000 */
[----:B------:R-:W3:Y:S01]  /*2c3e0*/  LDL.LU R6, [R1+0x8d4] ;  /* 0x0008d40001067983 */ /* 0x000ee20000300800 */
[C---:B------:R-:W-:Y:S02]  /*2c3f0*/  FMUL R3, R0.reuse, R12 ;  /* 0x0000000c00037220 */ /* 0x040fe40000400000 */
[----:B------:R-:W-:Y:S01]  /*2c400*/  FMUL R11, R0, R11 ;  /* 0x0000000b000b7220 */ /* 0x000fe20000400000 */
[----:B------:R-:W-:Y:S02]  /*2c410*/  F2FP.BF16.PACK_AB R5, R29, R5 ;  /* 0x000000051d05723e */ /* 0x000fe400000010ff */
[----:B------:R0:W-:Y:S01]  /*2c420*/  STL [R1+0x108], R3 ;  /* 0x0001080301007387 */ /* 0x0001e20000100800 */
[----:B------:R1:W-:Y:S02]  /*2c430*/  STL [R1+0x10c], R2 ;  /* 0x00010c0201007387 */ /* 0x0003e40000100800 */
[----:B------:R-:W-:Y:S01]  /*2c440*/  STL [R1+0xf8], R11 ;  /* 0x0000f80b01007387 */ /* 0x000fe20000100800 */
[----:B------:R-:W-:Y:S01]  /*2c450*/  F2FP.BF16.PACK_AB R4, R4, R21 ;  /* 0x000000150404723e */ /* 0x000fe200000010ff */
[----:B0-----:R-:W-:-:S02]  /*2c460*/  FMUL R3, R0, R10 ;  /* 0x0000000a00037220 */ /* 0x001fc40000400000 */
[C---:B-1----:R-:W-:Y:S02]  /*2c470*/  FMUL R2, R0.reuse, R9 ;  /* 0x0000000900027220 */ /* 0x042fe40000400000 */
[----:B------:R-:W-:Y:S01]  /*2c480*/  FMUL R0, R0, R8 ;  /* 0x0000000800007220 */ /* 0x000fe20000400000 */
[----:B------:R0:W-:Y:S02]  /*2c490*/  STL [R1+0xfc], R3 ;  /* 0x0000fc0301007387 */ /* 0x0001e40000100800 */
[----:B------:R1:W-:Y:S02]  /*2c4a0*/  STL [R1+0xe8], R2 ;  /* 0x0000e80201007387 */ /* 0x0003e40000100800 */
[----:B------:R-:W-:Y:S02]  /*2c4b0*/  STL [R1+0x212c], R5 ;  /* 0x00212c0501007387 */ /* 0x000fe40000100800 */
[----:B------:R4:W-:Y:S01]  /*2c4c0*/  STL [R1+0xec], R0 ;  /* 0x0000ec0001007387 */ /* 0x0009e20000100800 */
[----:B------:R-:W-:Y:S01]  /*2c4d0*/  STL [R1+0x2130], R4 ;  /* 0x0021300401007387 */ /* 0x000fe20000100800 */
[----:B0-----:R-:W-:-:S02]  /*2c4e0*/  F2FP.BF16.PACK_AB R3, R20, R22 ;  /* 0x000000161403723e */ /* 0x001fc400000010ff */
[----:B-1----:R-:W-:Y:S02]  /*2c4f0*/  F2FP.BF16.PACK_AB R2, R23, R25 ;  /* 0x000000191702723e */ /* 0x002fe400000010ff */
[----:B----4-:R-:W-:Y:S01]  /*2c500*/  F2FP.BF16.PACK_AB R0, R24, R27 ;  /* 0x0000001b1800723e */ /* 0x010fe200000010ff */
[----:B------:R-:W-:Y:S02]  /*2c510*/  STL [R1+0x2134], R3 ;  /* 0x0021340301007387 */ /* 0x000fe40000100800 */
[----:B------:R0:W-:Y:S02]  /*2c520*/  STL [R1+0x2138], R2 ;  /* 0x0021380201007387 */ /* 0x0001e40000100800 */
[----:B--2---:R-:W1:Y:S04]  /*2c530*/  LDS R3, [R26.X8+0x20d00] ;  /* 0x020d00001a037984 */ /* 0x004e680000008800 */
[----:B------:R-:W-:Y:S02]  /*2c540*/  STL [R1+0x213c], R0 ;  /* 0x00213c0001007387 */ /* 0x000fe40000100800 */
[----:B------:R-:W2:Y:S04]  /*2c550*/  LDS R0, [R26.X8+0x20e00] ;  /* 0x020e00001a007984 */ /* 0x000ea80000008800 */
[----:B------:R-:W4:Y:S02]  /*2c560*/  S2R R25, SR_TID.X ;  /* 0x0000000000197919 */ /* 0x000f240000002100 */
[----:B----4-:R-:W-:-:S02]  /*2c570*/  LOP3.LUT R27, R25, 0xff, RZ, 0xc0, !PT ;  /* 0x000000ff191b7812 */ /* 0x010fc400078ec0ff */
[----:B------:R-:W-:-:S04]  /*2c580*/  LOP3.LUT R29, R25, 0xc0, RZ, 0xc0, !PT ;  /* 0x000000c0191d7812 */ /* 0x000fc800078ec0ff */
[----:B------:R-:W-:Y:S01]  /*2c590*/  SHF.R.U32.HI R29, RZ, 0x2, R29 ;  /* 0x00000002ff1d7819 */ /* 0x000fe2000001161d */
[----:B---3--:R-:W-:-:S05]  /*2c5a0*/  FFMA R6, R7, R6, R17 ;  /* 0x0000000607067223 */ /* 0x008fca0000000011 */
[----:B------:R-:W-:Y:S01]  /*2c5b0*/  STL [R1+0x8d4], R6 ;  /* 0x0008d40601007387 */ /* 0x000fe20000100800 */
[----:B0-----:R-:W3:Y:S02]  /*2c5c0*/  LDL.LU R2, [R1+0x7fc] ;  /* 0x0007fc0001027983 */ /* 0x001ee40000300800 */
[----:B-1----:R0:W-:Y:S02]  /*2c5d0*/  STL [R1+0x850], R3 ;  /* 0x0008500301007387 */ /* 0x0021e40000100800 */
[----:B0-----:R-:W4:Y:S01]  /*2c5e0*/  LDL.LU R3, [R1+0x7f4] ;  /* 0x0007f40001037983 */ /* 0x001f220000300800 */
[----:B--2---:R0:W-:Y:S02]  /*2c5f0*/  STL [R1+0x84c], R0 ;  /* 0x00084c0001007387 */ /* 0x0041e40000100800 */
[----:B------:R-:W2:Y:S02]  /*2c600*/  LDL.LU R4, [R1+0x7ec] ;  /* 0x0007ec0001047983 */ /* 0x000ea40000300800 */
[----:B------:R-:W5:Y:S01]  /*2c610*/  LDL.LU R5, [R1+0x7e4] ;  /* 0x0007e40001057983 */ /* 0x000f620000300800 */
        /* <DEDUP_REMOVED lines=15> */
[----:B------:R-:W2:Y:S02]  /*2c710*/  LDL.LU R20, [R1+0x75c] ;  /* 0x00075c0001147983 */ /* 0x000ea40000300800 */
[----:B------:R-:W-:Y:S01]  /*2c720*/  IMAD.SHL.U32 R17, R27, 0x2, RZ ;  /* 0x000000021b117824 */ /* 0x000fe200078e00ff */
[----:B------:R-:W2:Y:S01]  /*2c730*/  LDL.LU R22, [R1+0x754] ;  /* 0x0007540001167983 */ /* 0x000ea20000300800 */
[----:B------:R-:W2:Y:S02]  /*2c740*/  LDL.LU R23, [R1+0x74c] ;  /* 0x00074c0001177983 */ /* 0x000ea40000300800 */
[----:B------:R-:W2:Y:S02]  /*2c750*/  LDL.LU R24, [R1+0x744] ;  /* 0x0007440001187983 */ /* 0x000ea40000300800 */
[----:B------:R-:W2:Y:S01]  /*2c760*/  LDL.LU R27, [R1+0x73c] ;  /* 0x00073c00011b7983 */ /* 0x000ea20000300800 */
[----:B------:R-:W2:Y:S01]  /*2c770*/  LDL.LU R25, [R1+0x734] ;  /* 0x0007340001197983 */ /* 0x000ea20000300800 */
[----:B0-----:R-:W-:Y:S01]  /*2c780*/  LOP3.LUT R0, R17, R29, RZ, 0x3c, !PT ;  /* 0x0000001d11007212 */ /* 0x001fe200078e3cff */
[----:B------:R0:W-:Y:S02]  /*2c790*/  STL [R1+0x2160], R17 ;  /* 0x0021601101007387 */ /* 0x0001e40000100800 */
[----:B0-----:R-:W2:Y:S01]  /*2c7a0*/  LDL.LU R17, [R1+0x804] ;  /* 0x0008040001117983 */ /* 0x001ea20000300800 */
[----:B------:R-:W-:Y:S02]  /*2c7b0*/  STL [R1+0x2154], R29 ;  /* 0x0021541d01007387 */ /* 0x000fe40000100800 */
[----:B------:R-:W0:Y:S04]  /*2c7c0*/  LDS R29, [R26.X8+0x20f00] ;  /* 0x020f00001a1d7984 */ /* 0x000e280000008800 */
[----:B------:R-:W-:Y:S06]  /*2c7d0*/  BAR.SYNC.DEFER_BLOCKING 0x0 ;  /* 0x0000000000007b1d */ /* 0x000fec0000010000 */
[----:B------:R-:W-:Y:S04]  /*2c7e0*/  STL [R1+0x2140], R26 ;  /* 0x0021401a01007387 */ /* 0x000fe80000100800 */
[----:B0-----:R-:W-:Y:S04]  /*2c7f0*/  STL [R1+0x848], R29 ;  /* 0x0008481d01007387 */ /* 0x001fe80000100800 */
[----:B--2---:R-:W-:Y:S01]  /*2c800*/  STS.U16 [R0+0x20000], R17 ;  /* 0x0200001100007388 */ /* 0x004fe20000000400 */
[----:B---3--:R-:W-:Y:S02]  /*2c810*/  STS.U16 [R0+0x20400], R2 ;  /* 0x0204000200007388 */ /* 0x008fe40000000400 */
[----:B----4-:R-:W-:Y:S02]  /*2c820*/  STS.U16 [R0+0x20800], R3 ;  /* 0x0208000300007388 */ /* 0x010fe40000000400 */
[----:B------:R-:W-:Y:S01]  /*2c830*/  STS.U16 [R0+0x20c00], R4 ;  /* 0x020c000400007388 */ /* 0x000fe20000000400 */
[----:B-----5:R-:W-:Y:S01]  /*2c840*/  STS.U16 [R0+0x21000], R5 ;  /* 0x0210000500007388 */ /* 0x020fe20000000400 */
[----:B------:R-:W-:Y:S02]  /*2c850*/  STS.U16 [R0+0x21400], R6 ;  /* 0x0214000600007388 */ /* 0x000fe40000000400 */
[----:B------:R-:W-:Y:S02]  /*2c860*/  STS.U16 [R0+0x21800], R7 ;  /* 0x0218000700007388 */ /* 0x000fe40000000400 */
[----:B------:R-:W-:Y:S01]  /*2c870*/  STS.U16 [R0+0x21c00], R8 ;  /* 0x021c000800007388 */ /* 0x000fe20000000400 */
[----:B------:R-:W-:Y:S01]  /*2c880*/  STS.U16 [R0+0x22000], R9 ;  /* 0x0220000900007388 */ /* 0x000fe20000000400 */
        /* <DEDUP_REMOVED lines=13> */
[----:B------:R0:W-:Y:S02]  /*2c960*/  STS.U16 [R0+0x25800], R23 ;  /* 0x0258001700007388 */ /* 0x0001e40000000400 */
[----:B------:R-:W-:Y:S01]  /*2c970*/  STS.U16 [R0+0x25c00], R24 ;  /* 0x025c001800007388 */ /* 0x000fe20000000400 */
[----:B------:R1:W-:Y:S04]  /*2c980*/  STS.U16 [R0+0x26000], R27 ;  /* 0x0260001b00007388 */ /* 0x0003e80000000400 */
[----:B0-----:R-:W2:Y:S01]  /*2c990*/  LDL.LU R23, [R1+0x72c] ;  /* 0x00072c0001177983 */ /* 0x001ea20000300800 */
[----:B-1----:R-:W3:Y:S02]  /*2c9a0*/  LDL.LU R27, [R1+0x724] ;  /* 0x00072400011b7983 */ /* 0x002ee40000300800 */
[----:B------:R-:W4:Y:S01]  /*2c9b0*/  LDL.LU R17, [R1+0x334] ;  /* 0x0003340001117983 */ /* 0x000f220000300800 */
[----:B------:R-:W-:Y:S04]  /*2c9c0*/  STS.U16 [R0+0x26400], R25 ;  /* 0x0264001900007388 */ /* 0x000fe80000000400 */
[----:B----4-:R0:W-:Y:S04]  /*2c9d0*/  STL [R1+0x2164], R17 ;  /* 0x0021641101007387 */ /* 0x0101e80000100800 */
[----:B0-----:R-:W4:Y:S01]  /*2c9e0*/  LDL.LU R17, [R1+0x33c] ;  /* 0x00033c0001117983 */ /* 0x001f220000300800 */
[----:B------:R-:W5:Y:S02]  /*2c9f0*/  LDL.LU R24, [R1+0x32c] ;  /* 0x00032c0001187983 */ /* 0x000f640000300800 */
[----:B------:R-:W5:Y:S02]  /*2ca00*/  LDL.LU R25, [R1+0x324] ;  /* 0x0003240001197983 */ /* 0x000f640000300800 */
[----:B------:R-:W5:Y:S01]  /*2ca10*/  LDL.LU R26, [R1+0x31c] ;  /* 0x00031c00011a7983 */ /* 0x000f620000300800 */
[----:B------:R-:W5:Y:S01]  /*2ca20*/  LDL.LU R29, [R1+0x314] ;  /* 0x00031400011d7983 */ /* 0x000f620000300800 */
        /* <DEDUP_REMOVED lines=20> */
[----:B------:R-:W5:Y:S03]  /*2cb70*/  LDL.LU R22, [R1+0x3c] ;  /* 0x00003c0001167983 */ /* 0x000f660000300800 */
[----:B--2---:R0:W-:Y:S01]  /*2cb80*/  STS.U16 [R0+0x26800], R23 ;  /* 0x0268001700007388 */ /* 0x0041e20000000400 */
[----:B---3--:R1:W-:Y:S03]  /*2cb90*/  STS.U16 [R0+0x26c00], R27 ;  /* 0x026c001b00007388 */ /* 0x0083e60000000400 */
[----:B0-----:R-:W2:Y:S01]  /*2cba0*/  LDL.LU R23, [R1+0x34] ;  /* 0x0000340001177983 */ /* 0x001ea20000300800 */
[----:B-1----:R-:W2:Y:S03]  /*2cbb0*/  LDL.LU R27, [R1+0x2c] ;  /* 0x00002c00011b7983 */ /* 0x002ea60000300800 */
[----:B----4-:R0:W-:Y:S04]  /*2cbc0*/  STS.U16 [R0+0x27000], R17 ;  /* 0x0270001100007388 */ /* 0x0101e80000000400 */
[----:B0-----:R-:W4:Y:S04]  /*2cbd0*/  LDL.LU R17, [R1+0x2164] ;  /* 0x0021640001117983 */ /* 0x001f280000300800 */
[----:B----4-:R0:W-:Y:S01]  /*2cbe0*/  STS.U16 [R0+0x27400], R17 ;  /* 0x0274001100007388 */ /* 0x0101e20000000400 */
[----:B-----5:R1:W-:Y:S02]  /*2cbf0*/  STS.U16 [R0+0x27800], R24 ;  /* 0x0278001800007388 */ /* 0x0203e40000000400 */
[----:B------:R4:W-:Y:S02]  /*2cc00*/  STS.U16 [R0+0x27c00], R25 ;  /* 0x027c001900007388 */ /* 0x0009e40000000400 */
[----:B------:R-:W-:Y:S01]  /*2cc10*/  STS.U16 [R0+0x28000], R26 ;  /* 0x0280001a00007388 */ /* 0x000fe20000000400 */
[----:B------:R5:W-:Y:S04]  /*2cc20*/  STS.U16 [R0+0x28400], R29 ;  /* 0x0284001d00007388 */ /* 0x000be80000000400 */
[----:B0-----:R-:W3:Y:S01]  /*2cc30*/  LDL.LU R17, [R1+0x2160] ;  /* 0x0021600001117983 */ /* 0x001ee20000300800 */
[----:B-1----:R-:W3:Y:S02]  /*2cc40*/  LDL.LU R24, [R1+0x215c] ;  /* 0x00215c0001187983 */ /* 0x002ee40000300800 */
[----:B----4-:R-:W4:Y:S01]  /*2cc50*/  LDL.LU R25, [R1+0x2158] ;  /* 0x0021580001197983 */ /* 0x010f220000300800 */
[----:B-----5:R-:W5:Y:S01]  /*2cc60*/  LDL.LU R29, [R1+0x14] ;  /* 0x00001400011d7983 */ /* 0x020f620000300800 */
        /* <DEDUP_REMOVED lines=16> */
[----:B------:R0:W-:Y:S03]  /*2cd70*/  STS.U16 [R0+0x2c800], R19 ;  /* 0x02c8001300007388 */ /* 0x0001e60000000400 */
[----:B0-----:R-:W5:Y:S01]  /*2cd80*/  LDL.LU R19, [R1+0xc] ;  /* 0x00000c0001137983 */ /* 0x001f620000300800 */
        /* <DEDUP_REMOVED lines=13> */
[----:B------:R-:W5:Y:S01]  /*2ce60*/  LDL.LU R14, [R1+0x798] ;  /* 0x00079800010e7983 */ /* 0x000f620000300800 */
[----:B------:R0:W-:Y:S01]  /*2ce70*/  STS.U16 [R0+0x2cc00], R28 ;  /* 0x02cc001c00007388 */ /* 0x0001e20000000400 */
[----:B------:R-:W5:Y:S02]  /*2ce80*/  LDL.LU R15, [R1+0x790] ;  /* 0x00079000010f7983 */ /* 0x000f640000300800 */
[----:B------:R1:W-:Y:S02]  /*2ce90*/  STS.U16 [R0+0x2d000], R21 ;  /* 0x02d0001500007388 */ /* 0x0003e40000000400 */
[----:B------:R-:W5:Y:S01]  /*2cea0*/  LDL.LU R16, [R1+0x788] ;  /* 0x0007880001107983 */ /* 0x000f620000300800 */
[----:B------:R1:W-:Y:S04]  /*2ceb0*/  STS.U16 [R0+0x2d400], R20 ;  /* 0x02d4001400007388 */ /* 0x0003e80000000400 */
[----:B------:R-:W5:Y:S01]  /*2cec0*/  LDL.LU R18, [R1+0x780] ;  /* 0x0007800001127983 */ /* 0x000f620000300800 */
[----:B------:R1:W-:Y:S02]  /*2ced0*/  STS.U16 [R0+0x2d800], R22 ;  /* 0x02d8001600007388 */ /* 0x0003e40000000400 */
[----:B--2---:R2:W-:Y:S02]  /*2cee0*/  STS.U16 [R0+0x2dc00], R23 ;  /* 0x02dc001700007388 */ /* 0x0045e40000000400 */
[----:B------:R-:W-:Y:S01]  /*2cef0*/  STS.U16 [R0+0x2e000], R27 ;  /* 0x02e0001b00007388 */ /* 0x000fe20000000400 */
[----:B0-----:R-:W5:Y:S01]  /*2cf00*/  LDL.LU R28, [R1+0x778] ;  /* 0x00077800011c7983 */ /* 0x001f620000300800 */
[----:B-1----:R-:W5:Y:S03]  /*2cf10*/  LDL.LU R21, [R1+0x770] ;  /* 0x0007700001157983 */ /* 0x002f660000300800 */
[----:B------:R-:W5:Y:S01]  /*2cf20*/  LDL.LU R20, [R1+0x768] ;  /* 0x0007680001147983 */ /* 0x000f620000300800 */
[----:B------:R-:W5:Y:S02]  /*2cf30*/  LDL.LU R22, [R1+0x760] ;  /* 0x0007600001167983 */ /* 0x000f640000300800 */
[----:B--2---:R-:W2:Y:S01]  /*2cf40*/  LDL.LU R23, [R1+0x758] ;  /* 0x0007580001177983 */ /* 0x004ea20000300800 */
[----:B----4-:R-:W-:Y:S01]  /*2cf50*/  STS.U16 [R0+0x2e400], R25 ;  /* 0x02e4001900007388 */ /* 0x010fe20000000400 */
[----:B---3--:R0:W-:Y:S02]  /*2cf60*/  STS.U16 [R0+0x2e800], R24 ;  /* 0x02e8001800007388 */ /* 0x0081e40000000400 */
[----:B-----5:R1:W-:Y:S01]  /*2cf70*/  STS.U16 [R0+0x2ec00], R29 ;  /* 0x02ec001d00007388 */ /* 0x0203e20000000400 */
[----:B0-----:R-:W3:Y:S01]  /*2cf80*/  LDL.LU R24, [R1+0x750] ;  /* 0x0007500001187983 */ /* 0x001ee20000300800 */
[----:B------:R-:W4:Y:S02]  /*2cf90*/  LDL.LU R27, [R1+0x748] ;  /* 0x00074800011b7983 */ /* 0x000f240000300800 */
[----:B------:R-:W5:Y:S01]  /*2cfa0*/  LDL.LU R25, [R1+0x740] ;  /* 0x0007400001197983 */ /* 0x000f620000300800 */
[----:B-1----:R-:W2:Y:S04]  /*2cfb0*/  LDL.LU R29, [R1+0x2154] ;  /* 0x00215400011d7983 */ /* 0x002ea80000300800 */
[----:B------:R0:W-:Y:S04]  /*2cfc0*/  STS.U16 [R0+0x2f000], R19 ;  /* 0x02f0001300007388 */ /* 0x0001e80000000400 */
[----:B0-----:R-:W3:Y:S01]  /*2cfd0*/  LDL.LU R19, [R1+0x2150] ;  /* 0x0021500001137983 */ /* 0x001ee20000300800 */
[----:B--2---:R-:W-:-:S03]  /*2cfe0*/  LOP3.LUT R17, R17, R29, RZ, 0x3c, !PT ;  /* 0x0000001d11117212 */ /* 0x004fc600078e3cff */
[----:B------:R-:W2:Y:S04]  /*2cff0*/  LDL.LU R29, [R1+0x214c] ;  /* 0x00214c00011d7983 */ /* 0x000ea80000300800 */
[----:B------:R-:W-:Y:S04]  /*2d000*/  STS.U16 [R0+0x2f400], R26 ;  /* 0x02f4001a00007388 */ /* 0x000fe80000000400 */
[----:B--2---:R0:W-:Y:S04]  /*2d010*/  STS.U16 [R0+0x2f800], R29 ;  /* 0x02f8001d00007388 */ /* 0x0041e80000000400 */
[----:B0-----:R-:W2:Y:S01]  /*2d020*/  LDL.LU R29, [R1+0x738] ;  /* 0x00073800011d7983 */ /* 0x001ea20000300800 */
[----:B------:R-:W2:Y:S03]  /*2d030*/  LDL.LU R26, [R1+0x720] ;  /* 0x00072000011a7983 */ /* 0x000ea60000300800 */
[----:B--2---:R0:W-:Y:S04]  /*2d040*/  STL [R1+0x2144], R26 ;  /* 0x0021441a01007387 */ /* 0x0041e80000100800 */
[----:B0-----:R-:W2:Y:S01]  /*2d050*/  LDL.LU R26, [R1+0x728] ;  /* 0x00072800011a7983 */ /* 0x001ea20000300800 */
[----:B------:R-:W-:Y:S01]  /*2d060*/  LOP3.LUT R17, R17, 0x40, RZ, 0x3c, !PT ;  /* 0x0000004011117812 */ /* 0x000fe200078e3cff */
[----:B---3--:R-:W-:Y:S04]  /*2d070*/  STS.U16 [R0+0x2fc00], R19 ;  /* 0x02fc001300007388 */ /* 0x008fe80000000400 */
        /* <DEDUP_REMOVED lines=9> */
[----:B------:R-:W-:Y:S03]  /*2d110*/  STS.U16 [R17+0x22600], R11 ;  /* 0x0226000b11007388 */ /* 0x000fe60000000400 */
[----:B--2---:R0:W-:Y:S04]  /*2d120*/  STL [R1+0x2148], R26 ;  /* 0x0021481a01007387 */ /* 0x0041e80000100800 */
[----:B0-----:R-:W2:Y:S01]  /*2d130*/  LDL.LU R26, [R1+0x730] ;  /* 0x00073000011a7983 */ /* 0x001ea20000300800 */
        /* <DEDUP_REMOVED lines=9> */
[----:B------:R-:W3:Y:S01]  /*2d1d0*/  LDL.LU R10, [R1+0x2f0] ;  /* 0x0002f000010a7983 */ /* 0x000ee20000300800 */
[----:B------:R0:W-:Y:S01]  /*2d1e0*/  STS.U16 [R17+0x22a00], R12 ;  /* 0x022a000c11007388 */ /* 0x0001e20000000400 */
[----:B------:R-:W3:Y:S02]  /*2d1f0*/  LDL.LU R11, [R1+0x2d8] ;  /* 0x0002d800010b7983 */ /* 0x000ee40000300800 */
[----:B------:R1:W-:Y:S02]  /*2d200*/  STS.U16 [R17+0x22e00], R13 ;  /* 0x022e000d11007388 */ /* 0x0003e40000000400 */
[----:B------:R1:W-:Y:S01]  /*2d210*/  STS.U16 [R17+0x23200], R14 ;  /* 0x0232000e11007388 */ /* 0x0003e20000000400 */
[----:B------:R4:W-:Y:S01]  /*2d220*/  STS.U16 [R17+0x23600], R15 ;  /* 0x0236000f11007388 */ /* 0x0009e20000000400 */
[----:B------:R5:W-:Y:S02]  /*2d230*/  STS.U16 [R17+0x23a00], R16 ;  /* 0x023a001011007388 */ /* 0x000be40000000400 */
[----:B------:R5:W-:Y:S01]  /*2d240*/  STS.U16 [R17+0x23e00], R18 ;  /* 0x023e001211007388 */ /* 0x000be20000000400 */
[----:B0-----:R-:W3:Y:S01]  /*2d250*/  LDL.LU R12, [R1+0x2d0] ;  /* 0x0002d000010c7983 */ /* 0x001ee20000300800 */
[----:B-1----:R-:W3:Y:S02]  /*2d260*/  LDL.LU R13, [R1+0x278] ;  /* 0x00027800010d7983 */ /* 0x002ee40000300800 */
[----:B------:R-:W3:Y:S01]  /*2d270*/  LDL.LU R14, [R1+0x270] ;  /* 0x00027000010e7983 */ /* 0x000ee20000300800 */
[----:B----4-:R-:W4:Y:S01]  /*2d280*/  LDL.LU R15, [R1+0x1b8] ;  /* 0x0001b800010f7983 */ /* 0x010f220000300800 */
[----:B-----5:R-:W4:Y:S02]  /*2d290*/  LDL.LU R16, [R1+0x1b0] ;  /* 0x0001b00001107983 */ /* 0x020f240000300800 */
[----:B------:R0:W-:Y:S02]  /*2d2a0*/  STS.U16 [R17+0x24200], R28 ;  /* 0x0242001c11007388 */ /* 0x0001e40000000400 */
[----:B------:R-:W3:Y:S01]  /*2d2b0*/  LDL.LU R18, [R1+0x1a8] ;  /* 0x0001a80001127983 */ /* 0x000ee20000300800 */
[----:B------:R1:W-:Y:S01]  /*2d2c0*/  STS.U16 [R17+0x24600], R21 ;  /* 0x0246001511007388 */ /* 0x0003e20000000400 */
[----:B------:R1:W-:Y:S02]  /*2d2d0*/  STS.U16 [R17+0x24a00], R20 ;  /* 0x024a001411007388 */ /* 0x0003e40000000400 */
[----:B------:R1:W-:Y:S02]  /*2d2e0*/  STS.U16 [R17+0x24e00], R22 ;  /* 0x024e001611007388 */ /* 0x0003e40000000400 */
[----:B------:R1:W-:Y:S01]  /*2d2f0*/  STS.U16 [R17+0x25200], R23 ;  /* 0x0252001711007388 */ /* 0x0003e20000000400 */
[----:B------:R1:W-:Y:S04]  /*2d300*/  STS.U16 [R17+0x25600], R24 ;  /* 0x0256001811007388 */ /* 0x0003e80000000400 */
[----:B0-----:R-:W3:Y:S01]  /*2d310*/  LDL.LU R28, [R1+0x1a0] ;  /* 0x0001a000011c7983 */ /* 0x001ee20000300800 */
[----:B-1----:R-:W3:Y:S03]  /*2d320*/  LDL.LU R21, [R1+0x198] ;  /* 0x0001980001157983 */ /* 0x002ee60000300800 */
[----:B------:R-:W3:Y:S04]  /*2d330*/  LDL.LU R20, [R1+0x190] ;  /* 0x0001900001147983 */ /* 0x000ee80000300800 */
[----:B------:R-:W3:Y:S01]  /*2d340*/  LDL.LU R22, [R1+0x88] ;  /* 0x0000880001167983 */ /* 0x000ee20000300800 */
[----:B------:R-:W3:Y:S02]  /*2d350*/  LDL.LU R23, [R1+0x80] ;  /* 0x0000800001177983 */ /* 0x000ee40000300800 */
[----:B------:R0:W-:Y:S02]  /*2d360*/  STS.U16 [R17+0x25a00], R27 ;  /* 0x025a001b11007388 */ /* 0x0001e40000000400 */
[----:B------:R-:W3:Y:S01]  /*2d370*/  LDL.LU R24, [R1+0x78] ;  /* 0x0000780001187983 */ /* 0x000ee20000300800 */
[----:B------:R1:W-:Y:S01]  /*2d380*/  STS.U16 [R17+0x25e00], R25 ;  /* 0x025e001911007388 */ /* 0x0003e20000000400 */
[----:B------:R1:W-:Y:S03]  /*2d390*/  STS.U16 [R17+0x26200], R29 ;  /* 0x0262001d11007388 */ /* 0x0003e60000000400 */
[----:B0-----:R-:W3:Y:S01]  /*2d3a0*/  LDL.LU R27, [R1+0x70] ;  /* 0x00007000011b7983 */ /* 0x001ee20000300800 */
[----:B-1----:R-:W3:Y:S02]  /*2d3b0*/  LDL.LU R25, [R1+0x48] ;  /* 0x0000480001197983 */ /* 0x002ee40000300800 */
[----:B------:R-:W3:Y:S01]  /*2d3c0*/  LDL.LU R19, [R1+0x38] ;  /* 0x0000380001137983 */ /* 0x000ee20000300800 */
[----:B------:R-:W3:Y:S04]  /*2d3d0*/  LDL.LU R29, [R1+0x30] ;  /* 0x00003000011d7983 */ /* 0x000ee80000300800 */
[----:B--2---:R0:W-:Y:S04]  /*2d3e0*/  STS.U16 [R17+0x26600], R26 ;  /* 0x0266001a11007388 */ /* 0x0041e80000000400 */
[----:B0-----:R-:W2:Y:S04]  /*2d3f0*/  LDL.LU R26, [R1+0x2148] ;  /* 0x00214800011a7983 */ /* 0x001ea80000300800 */
[----:B--2---:R0:W-:Y:S04]  /*2d400*/  STS.U16 [R17+0x26a00], R26 ;  /* 0x026a001a11007388 */ /* 0x0041e80000000400 */
[----:B0-----:R-:W2:Y:S04]  /*2d410*/  LDL.LU R26, [R1+0x2144] ;  /* 0x00214400011a7983 */ /* 0x001ea80000300800 */
[----:B--2---:R0:W-:Y:S01]  /*2d420*/  STS.U16 [R17+0x26e00], R26 ;  /* 0x026e001a11007388 */ /* 0x0041e20000000400 */
[----:B---3--:R1:W-:Y:S02]  /*2d430*/  STS.U16 [R17+0x27200], R0 ;  /* 0x0272000011007388 */ /* 0x0083e40000000400 */
[----:B------:R2:W-:Y:S02]  /*2d440*/  STS.U16 [R17+0x27600], R2 ;  /* 0x0276000211007388 */ /* 0x0005e40000000400 */
[----:B------:R3:W-:Y:S01]  /*2d450*/  STS.U16 [R17+0x27a00], R3 ;  /* 0x027a000311007388 */ /* 0x0007e20000000400 */
[----:B------:R4:W-:Y:S01]  /*2d460*/  STS.U16 [R17+0x27e00], R4 ;  /* 0x027e000411007388 */ /* 0x0009e20000000400 */
[----:B------:R4:W-:Y:S03]  /*2d470*/  STS.U16 [R17+0x28200], R5 ;  /* 0x0282000511007388 */ /* 0x0009e60000000400 */
[----:B0-----:R-:W5:Y:S01]  /*2d480*/  LDL.LU R26, [R1+0x2140] ;  /* 0x00214000011a7983 */ /* 0x001f620000300800 */
[----:B-1----:R-:W5:Y:S02]  /*2d490*/  LDL.LU R0, [R1+0x213c] ;  /* 0x00213c0001007983 */ /* 0x002f640000300800 */
[----:B--2---:R-:W2:Y:S02]  /*2d4a0*/  LDL.LU R2, [R1+0x2138] ;  /* 0x0021380001027983 */ /* 0x004ea40000300800 */
[----:B---3--:R-:W3:Y:S01]  /*2d4b0*/  LDL.LU R3, [R1+0x2134] ;  /* 0x0021340001037983 */ /* 0x008ee20000300800 */
[----:B----4-:R-:W4:Y:S01]  /*2d4c0*/  LDL.LU R4, [R1+0x2130] ;  /* 0x0021300001047983 */ /* 0x010f220000300800 */
[----:B------:R-:W2:Y:S03]  /*2d4d0*/  LDL.LU R5, [R1+0x212c] ;  /* 0x00212c0001057983 */ /* 0x000ea60000300800 */
[----:B------:R0:W-:Y:S01]  /*2d4e0*/  STS.U16 [R17+0x28600], R6 ;  /* 0x0286000611007388 */ /* 0x0001e20000000400 */
[----:B------:R1:W-:Y:S02]  /*2d4f0*/  STS.U16 [R17+0x28a00], R7 ;  /* 0x028a000711007388 */ /* 0x0003e40000000400 */
[----:B------:R1:W-:Y:S02]  /*2d500*/  STS.U16 [R17+0x28e00], R8 ;  /* 0x028e000811007388 */ /* 0x0003e40000000400 */
[----:B------:R1:W-:Y:S01]  /*2d510*/  STS.U16 [R17+0x29200], R9 ;  /* 0x0292000911007388 */ /* 0x0003e20000000400 */
[----:B------:R1:W-:Y:S01]  /*2d520*/  STS.U16 [R17+0x29600], R10 ;  /* 0x0296000a11007388 */ /* 0x0003e20000000400 */
[----:B------:R1:W-:Y:S03]  /*2d530*/  STS.U16 [R17+0x29a00], R11 ;  /* 0x029a000b11007388 */ /* 0x0003e60000000400 */
[----:B0-----:R-:W2:Y:S01]  /*2d540*/  LDL.LU R6, [R1+0x2128] ;  /* 0x0021280001067983 */ /* 0x001ea20000300800 */
[----:B-1----:R-:W2:Y:S03]  /*2d550*/  LDL.LU R7, [R1+0x2124] ;  /* 0x0021240001077983 */ /* 0x002ea60000300800 */
[----:B------:R-:W2:Y:S01]  /*2d560*/  LDL.LU R8, [R1+0x2120] ;  /* 0x0021200001087983 */ /* 0x000ea20000300800 */
[----:B------:R-:W2:Y:S03]  /*2d570*/  LDL.LU R9, [R1+0x211c] ;  /* 0x00211c0001097983 */ /* 0x000ea60000300800 */
[----:B------:R-:W2:Y:S01]  /*2d580*/  LDL.LU R10, [R1+0x2118] ;  /* 0x00211800010a7983 */ /* 0x000ea20000300800 */
        /* <DEDUP_REMOVED lines=26> */
[----:B------:R1:W-:Y:S03]  /*2d730*/  STS.U16 [R17+0x2d200], R25 ;  /* 0x02d2001911007388 */ /* 0x0003e60000000400 */
[----:B0-----:R-:W2:Y:S01]  /*2d740*/  LDL.LU R27, [R1+0x20e0] ;  /* 0x0020e000011b7983 */ /* 0x001ea20000300800 */
[----:B-1----:R-:W2:Y:S03]  /*2d750*/  LDL.LU R25, [R1+0x20dc] ;  /* 0x0020dc0001197983 */ /* 0x002ea60000300800 */
[----:B--2---:R0:W-:Y:S04]  /*2d760*/  STS.U16 [R17+0x2d600], R25 ;  /* 0x02d6001911007388 */ /* 0x0041e80000000400 */
[----:B0-----:R-:W2:Y:S01]  /*2d770*/  LDL.LU R25, [R1+0x20d8] ;  /* 0x0020d80001197983 */ /* 0x001ea20000300800 */
[----:B------:R-:W-:Y:S02]  /*2d780*/  STS.U16 [R17+0x2da00], R19 ;  /* 0x02da001311007388 */ /* 0x000fe40000000400 */
[----:B------:R-:W-:Y:S02]  /*2d790*/  STS.U16 [R17+0x2de00], R29 ;  /* 0x02de001d11007388 */ /* 0x000fe40000000400 */
[----:B------:R2:W-:Y:S01]  /*2d7a0*/  STS.U16 [R17+0x2e200], R27 ;  /* 0x02e2001b11007388 */ /* 0x0005e20000000400 */
[----:B------:R-:W-:Y:S01]  /*2d7b0*/  STS.U16 [R17+0x2e600], R24 ;  /* 0x02e6001811007388 */ /* 0x000fe20000000400 */
[----:B------:R-:W-:Y:S02]  /*2d7c0*/  STS.U16 [R17+0x2ea00], R23 ;  /* 0x02ea001711007388 */ /* 0x000fe40000000400 */
[----:B------:R-:W-:Y:S02]  /*2d7d0*/  STS.U16 [R17+0x2ee00], R22 ;  /* 0x02ee001611007388 */ /* 0x000fe40000000400 */
[----:B------:R0:W-:Y:S01]  /*2d7e0*/  STS.U16 [R17+0x2f200], R20 ;  /* 0x02f2001411007388 */ /* 0x0001e20000000400 */
[----:B------:R-:W-:Y:S01]  /*2d7f0*/  STS.U16 [R17+0x2f600], R21 ;  /* 0x02f6001511007388 */ /* 0x000fe20000000400 */
[----:B------:R-:W-:Y:S02]  /*2d800*/  STS.U16 [R17+0x2fa00], R28 ;  /* 0x02fa001c11007388 */ /* 0x000fe40000000400 */
[----:B------:R1:W-:Y:S01]  /*2d810*/  STS.U16 [R17+0x2fe00], R18 ;  /* 0x02fe001211007388 */ /* 0x0003e20000000400 */
[C---:B--2---:R-:W-:Y:S01]  /*2d820*/  LOP3.LUT R27, R25.reuse, 0xe0, RZ, 0xc0, !PT ;  /* 0x000000e0191b7812 */ /* 0x044fe200078ec0ff */
[----:B------:R-:W-:-:S04]  /*2d830*/  SHF.L.U32 R25, R25, 0x2, RZ ;  /* 0x0000000219197819 */ /* 0x000fc800000006ff */
[----:B0-----:R-:W-:Y:S02]  /*2d840*/  LOP3.LUT R20, R25, 0x7c, RZ, 0xc0, !PT ;  /* 0x0000007c19147812 */ /* 0x001fe400078ec0ff */
[----:B------:R-:W-:-:S03]  /*2d850*/  SHF.R.U32.HI R27, RZ, 0x1, R27 ;  /* 0x00000001ff1b7819 */ /* 0x000fc6000001161b */
[----:B-----5:R-:W-:-:S05]  /*2d860*/  IMAD R20, R26, 0x20, R20 ;  /* 0x000000201a147824 */ /* 0x020fca00078e0214 */
[----:B------:R-:W-:Y:S02]  /*2d870*/  LOP3.LUT R20, R20, R27, RZ, 0x3c, !PT ;  /* 0x0000001b14147212 */ /* 0x000fe400078e3cff */
[----:B------:R-:W0:Y:S04]  /*2d880*/  S2R R27, SR_TID.X ;  /* 0x00000000001b7919 */ /* 0x000e280000002100 */
[----:B------:R-:W-:Y:S01]  /*2d890*/  STS [R20+0x30000], R16 ;  /* 0x0300001014007388 */ /* 0x000fe20000000800 */
[----:B------:R-:W-:Y:S02]  /*2d8a0*/  STS [R20+0x30400], R15 ;  /* 0x0304000f14007388 */ /* 0x000fe40000000800 */
[----:B------:R-:W-:Y:S02]  /*2d8b0*/  STS [R20+0x30800], R14 ;  /* 0x0308000e14007388 */ /* 0x000fe40000000800 */
[----:B------:R-:W-:Y:S01]  /*2d8c0*/  STS [R20+0x30c00], R13 ;  /* 0x030c000d14007388 */ /* 0x000fe20000000800 */
[----:B------:R-:W-:Y:S01]  /*2d8d0*/  STS [R20+0x31000], R12 ;  /* 0x0310000c14007388 */ /* 0x000fe20000000800 */
[----:B------:R-:W-:Y:S02]  /*2d8e0*/  STS [R20+0x31400], R11 ;  /* 0x0314000b14007388 */ /* 0x000fe40000000800 */
[----:B------:R-:W-:Y:S02]  /*2d8f0*/  STS [R20+0x31800], R10 ;  /* 0x0318000a14007388 */ /* 0x000fe40000000800 */
[----:B------:R-:W-:Y:S01]  /*2d900*/  STS [R20+0x31c00], R9 ;  /* 0x031c000914007388 */ /* 0x000fe20000000800 */
[----:B------:R-:W-:Y:S01]  /*2d910*/  STS [R20+0x32000], R8 ;  /* 0x0320000814007388 */ /* 0x000fe20000000800 */
[----:B0-----:R-:W-:-:S04]  /*2d920*/  LOP3.LUT R26, R27, 0x7, RZ, 0xc0, !PT ;  /* 0x000000071b1a7812 */ /* 0x001fc800078ec0ff */
[----:B------:R-:W-:Y:S02]  /*2d930*/  SHF.L.U32 R25, R26, 0x4, RZ ;  /* 0x000000041a197819 */ /* 0x000fe400000006ff */
[----:B------:R-:W0:Y:S04]  /*2d940*/  S2R R26, SR_TID.X ;  /* 0x00000000001a7919 */ /* 0x000e280000002100 */
[----:B------:R-:W-:Y:S01]  /*2d950*/  STS [R20+0x32400], R7 ;  /* 0x0324000714007388 */ /* 0x000fe20000000800 */
[----:B------:R-:W-:Y:S02]  /*2d960*/  STS [R20+0x32800], R6 ;  /* 0x0328000614007388 */ /* 0x000fe40000000800 */
[----:B------:R-:W-:Y:S02]  /*2d970*/  STS [R20+0x32c00], R5 ;  /* 0x032c000514007388 */ /* 0x000fe40000000800 */
[----:B----4-:R-:W-:Y:S01]  /*2d980*/  STS [R20+0x33000], R4 ;  /* 0x0330000414007388 */ /* 0x010fe20000000800 */
[----:B---3--:R-:W-:Y:S01]  /*2d990*/  STS [R20+0x33400], R3 ;  /* 0x0334000314007388 */ /* 0x008fe20000000800 */
[----:B------:R-:W-:Y:S02]  /*2d9a0*/  STS [R20+0x33800], R2 ;  /* 0x0338000214007388 */ /* 0x000fe40000000800 */
[----:B------:R-:W-:Y:S02]  /*2d9b0*/  STS [R20+0x33c00], R0 ;  /* 0x033c000014007388 */ /* 0x000fe40000000800 */
[----:B------:R-:W-:Y:S02]  /*2d9c0*/  BAR.SYNC.DEFER_BLOCKING 0x0 ;  /* 0x0000000000007b1d */ /* 0x000fe40000010000 */
[----:B------:R-:W-:-:S05]  /*2d9d0*/  IMAD.SHL.U32 R27, R27, 0x80, RZ ;  /* 0x000000801b1b7824 */ /* 0x000fca00078e00ff */
[----:B-1----:R-:W-:Y:S02]  /*2d9e0*/  LOP3.LUT R18, R25, 0x780, R27, 0xf8, !PT ;  /* 0x0000078019127812 */ /* 0x002fe400078ef81b */
[C---:B0-----:R-:W-:Y:S02]  /*2d9f0*/  LOP3.LUT R27, R26.reuse, 0x7, RZ, 0xc0, !PT ;  /* 0x000000071a1b7812 */ /* 0x041fe400078ec0ff */
[C---:B------:R-:W-:Y:S01]  /*2da00*/  SHF.L.U32 R24, R26.reuse, 0x1, RZ ;  /* 0x000000011a187819 */ /* 0x040fe200000006ff */
[----:B------:R-:W-:-:S03]  /*2da10*/  LOP3.LUT R26, R26, 0xe0, RZ, 0xc0, !PT ;  /* 0x000000e01a1a7812 */ /* 0x000fc600078ec0ff */
[----:B------:R-:W-:Y:S02]  /*2da20*/  LOP3.LUT R28, R25, 0x30, R24, 0x78, !PT ;  /* 0x00000030191c7812 */ /* 0x000fe400078e7818 */
[----:B------:R-:W-:-:S05]  /*2da30*/  IMAD R19, R27, 0x4, R26 ;  /* 0x000000041b137824 */ /* 0x000fca00078e021a */
[----:B------:R-:W-:-:S05]  /*2da40*/  LEA R19, R19, R28, 0x5 ;  /* 0x0000001c13137211 */ /* 0x000fca00078e28ff */
[----:B------:R-:W0:Y:S04]  /*2da50*/  LDSM.16.M88.4 R4, [R19+0x20000] ;  /* 0x020000001304783b */ /* 0x000e280000000200 */
[----:B------:R-:W-:Y:S04]  /*2da60*/  LDSM.16.M88.4 R24, [R19+0x22000] ;  /* 0x022000001318783b */ /* 0x000fe80000000200 */
[----:B------:R-:W-:Y:S04]  /*2da70*/  LDSM.16.M88.4 R20, [R19+0x24000] ;  /* 0x024000001314783b */ /* 0x000fe80000000200 */
[----:B------:R-:W-:Y:S04]  /*2da80*/  LDSM.16.M88.4 R12, [R19+0x28000] ;  /* 0x02800000130c783b */ /* 0x000fe80000000200 */
[----:B0-----:R-:W-:Y:S01]  /*2da90*/  STL.64 [R1+0x20], R4 ;  /* 0x0000200401007387 */ /* 0x001fe20000100a00 */
[----:B------:R-:W-:Y:S02]  /*2daa0*/  STL.64 [R1+0x28], R6 ;  /* 0x0000280601007387 */ /* 0x000fe40000100a00 */
[----:B------:R-:W0:Y:S02]  /*2dab0*/  LDSM.16.M88.4 R4, [R19+0x26000] ;  /* 0x026000001304783b */ /* 0x000e240000000200 */
[----:B0-----:R-:W-:Y:S02]  /*2dac0*/  STL [R1+0x1d4c], R6 ;  /* 0x001d4c0601007387 */ /* 0x001fe40000100800 */
[----:B------:R-:W-:Y:S02]  /*2dad0*/  STL.64 [R1+0x10], R24 ;  /* 0x0000101801007387 */ /* 0x000fe40000100a00 */
[----:B------:R-:W-:Y:S02]  /*2dae0*/  STL.64 [R1+0x18], R26 ;  /* 0x0000181a01007387 */ /* 0x000fe40000100a00 */
[----:B------:R-:W-:Y:S01]  /*2daf0*/  STL.64 [R1+0x20c0], R24 ;  /* 0x0020c01801007387 */ /* 0x000fe20000100a00 */
[----:B------:R-:W-:Y:S01]  /*2db00*/  STL [R1+0x1d48], R7 ;  /* 0x001d480701007387 */ /* 0x000fe20000100800 */
[----:B------:R-:W-:Y:S02]  /*2db10*/  STL.64 [R1], R20 ;  /* 0x0000001401007387 */ /* 0x000fe40000100a00 */
[----:B------:R-:W-:Y:S01]  /*2db20*/  STL.64 [R1+0x8], R22 ;  /* 0x0000081601007387 */ /* 0x000fe20000100a00 */
[----:B------:R-:W0:Y:S01]  /*2db30*/  LDSM.16.M88.4 R24, [R19+0x2a000] ;  /* 0x02a000001318783b */ /* 0x000e220000000200 */
[----:B------:R-:W-:Y:S02]  /*2db40*/  STL.64 [R1+0x20b8], R20 ;  /* 0x0020b81401007387 */ /* 0x000fe40000100a00 */
[----:B------:R-:W1:Y:S04]  /*2db50*/  LDSM.16.M88.4 R20, [R19+0x2c000] ;  /* 0x02c000001314783b */ /* 0x000e680000000200 */
[----:B------:R-:W-:Y:S01]  /*2db60*/  STL.64 [R1+0x40], R12 ;  /* 0x0000400c01007387 */ /* 0x000fe20000100a00 */
[----:B------:R-:W-:Y:S02]  /*2db70*/  STL.64 [R1+0x48], R14 ;  /* 0x0000480e01007387 */ /* 0x000fe40000100a00 */
[----:B------:R-:W2:Y:S02]  /*2db80*/  LDSM.16.M88.4 R12, [R19+0x2e000] ;  /* 0x02e00000130c783b */ /* 0x000ea40000000200 */
[----:B0-----:R0:W-:Y:S02]  /*2db90*/  STL.64 [R1+0x30], R24 ;  /* 0x0000301801007387 */ /* 0x0011e40000100a00 */
[----:B------:R-:W-:Y:S02]  /*2dba0*/  STL.64 [R1+0x38], R26 ;  /* 0x0000381a01007387 */ /* 0x000fe40000100a00 */
[----:B-1----:R1:W-:Y:S02]  /*2dbb0*/  STL.64 [R1+0x70], R20 ;  /* 0x0000701401007387 */ /* 0x0023e40000100a00 */
[----:B------:R3:W-:Y:S01]  /*2dbc0*/  STL.64 [R1+0x78], R22 ;  /* 0x0000781601007387 */ /* 0x0007e20000100a00 */
[----:B--2---:R-:W-:Y:S01]  /*2dbd0*/  STL.64 [R1+0x80], R12 ;  /* 0x0000800c01007387 */ /* 0x004fe20000100a00 */
[----:B------:R-:W-:Y:S03]  /*2dbe0*/  STL.64 [R1+0x88], R14 ;  /* 0x0000880e01007387 */ /* 0x000fe60000100a00 */
[----:B0-----:R-:W2:Y:S01]  /*2dbf0*/  LDL.64 R24, [R1+0x20] ;  /* 0x0000200001187983 */ /* 0x001ea20000100a00 */
[----:B-1----:R-:W4:Y:S02]  /*2dc00*/  LDL.LU R20, [R1+0x50] ;  /* 0x0000500001147983 */ /* 0x002f240000300800 */
[----:B------:R-:W4:Y:S02]  /*2dc10*/  LDL.LU R21, [R1+0x54] ;  /* 0x0000540001157983 */ /* 0x000f240000300800 */
[----:B---3--:R-:W3:Y:S01]  /*2dc20*/  LDL.LU R22, [R1+0x58] ;  /* 0x0000580001167983 */ /* 0x008ee20000300800 */
[----:B------:R-:W3:Y:S04]  /*2dc30*/  LDL.LU R23, [R1+0x5c] ;  /* 0x00005c0001177983 */ /* 0x000ee80000300800 */
[----:B------:R-:W0:Y:S01]  /*2dc40*/  S2R R17, SR_TID.X ;  /* 0x0000000000117919 */ /* 0x000e220000002100 */
[----:B------:R-:W-:Y:S01]  /*2dc50*/  IMAD.MOV.U32 R29, RZ, RZ, R13 ;  /* 0x000000ffff1d7224 */ /* 0x000fe200078e000d */
[----:B------:R-:W-:Y:S01]  /*2dc60*/  MOV R6, R14 ;  /* 0x0000000e00067202 */ /* 0x000fe20000000f00 */
[----:B------:R-:W-:Y:S01]  /*2dc70*/  IMAD.MOV.U32 R7, RZ, RZ, R15 ;  /* 0x000000ffff077224 */ /* 0x000fe200078e000f */
[----:B0-----:R-:W-:-:S05]  /*2dc80*/  LOP3.LUT R18, R18, 0x10, R17, 0x78, !PT ;  /* 0x0000001012127812 */ /* 0x001fca00078e7811 */
[----:B------:R-:W0:Y:S04]  /*2dc90*/  LDSM.16.M88.4 R12, [R18+0x30800] ;  /* 0x03080000120c783b */ /* 0x000e280000000200 */
[----:B------:R-:W1:Y:S01]  /*2dca0*/  S2R R19, SR_TID.X ;  /* 0x0000000000137919 */ /* 0x000e620000002100 */
[----:B------:R-:W-:-:S03]  /*2dcb0*/  IMAD.SHL.U32 R28, R17, 0x80, RZ ;  /* 0x00000080111c7824 */ /* 0x000fc600078e00ff */
[----:B------:R-:W-:Y:S04]  /*2dcc0*/  LDSM.16.M88.4 R8, [R18+0x30000] ;  /* 0x030000001208783b */ /* 0x000fe80000000200 */
[----:B---3--:R-:W-:Y:S01]  /*2dcd0*/  STL.64 [R1+0x20d0], R22 ;  /* 0x0020d01601007387 */ /* 0x008fe20000100a00 */
[----:B----4-:R3:W-:Y:S03]  /*2dce0*/  STL.64 [R1+0x20c8], R20 ;  /* 0x0020c81401007387 */ /* 0x0107e60000100a00 */
[----:B---3--:R-:W2:Y:S01]  /*2dcf0*/  LDL.LU R20, [R1+0x60] ;  /* 0x0000600001147983 */ /* 0x008ea20000300800 */
[----:B------:R-:W2:Y:S02]  /*2dd00*/  LDL.LU R21, [R1+0x64] ;  /* 0x0000640001157983 */ /* 0x000ea40000300800 */
[----:B------:R-:W2:Y:S02]  /*2dd10*/  LDL.LU R22, [R1+0x68] ;  /* 0x0000680001167983 */ /* 0x000ea40000300800 */
[----:B------:R-:W2:Y:S01]  /*2dd20*/  LDL.LU R23, [R1+0x6c] ;  /* 0x00006c0001177983 */ /* 0x000ea20000300800 */
[----:B------:R-:W-:Y:S01]  /*2dd30*/  STL [R1+0x1d5c], R7 ;  /* 0x001d5c0701007387 */ /* 0x000fe20000100800 */
[----:B------:R-:W-:Y:S02]  /*2dd40*/  STL [R1+0x1d58], R6 ;  /* 0x001d580601007387 */ /* 0x000fe40000100800 */
[----:B0-----:R-:W-:Y:S02]  /*2dd50*/  STL.64 [R1+0x2070], R14 ;  /* 0x0020700e01007387 */ /* 0x001fe40000100a00 */
[----:B------:R0:W-:Y:S02]  /*2dd60*/  STL.64 [R1+0x2068], R12 ;  /* 0x0020680c01007387 */ /* 0x0001e40000100a00 */
[----:B0-----:R-:W3:Y:S01]  /*2dd70*/  LDL.64 R12, [R1+0x70] ;  /* 0x00007000010c7983 */ /* 0x001ee20000100a00 */
[----:B-1----:R-:W-:-:S04]  /*2dd80*/  LOP3.LUT R19, R19, 0x7, RZ, 0xc0, !PT ;  /* 0x0000000713137812 */ /* 0x002fc800078ec0ff */
[----:B------:R-:W-:-:S04]  /*2dd90*/  SHF.L.U32 R19, R19, 0x4, RZ ;  /* 0x0000000413137819 */ /* 0x000fc800000006ff */
[----:B------:R-:W-:-:S04]  /*2dda0*/  LOP3.LUT R15, R19, 0x780, R28, 0xf8, !PT ;  /* 0x00000780130f7812 */ /* 0x000fc800078ef81c */
[----:B------:R-:W-:-:S05]  /*2ddb0*/  LOP3.LUT R15, R15, 0x10, R17, 0x78, !PT ;  /* 0x000000100f0f7812 */ /* 0x000fca00078e7811 */
[----:B------:R-:W0:Y:S04]  /*2ddc0*/  LDSM.16.M88.4 R16, [R15+0x31000] ;  /* 0x031000000f10783b */ /* 0x000e280000000200 */
[----:B------:R-:W-:Y:S04]  /*2ddd0*/  STL [R1+0x2090], R15 ;  /* 0x0020900f01007387 */ /* 0x000fe80000100800 */
[----:B---3--:R1:W-:Y:S04]  /*2dde0*/  STL.64 [R1+0x2088], R12 ;  /* 0x0020880c01007387 */ /* 0x0083e80000100a00 */
[----:B-1----:R-:W3:Y:S01]  /*2ddf0*/  LDL.LU R12, [R1+0x1c0] ;  /* 0x0001c000010c7983 */ /* 0x002ee20000300800 */
[----:B------:R-:W3:Y:S02]  /*2de00*/  LDL.LU R13, [R1+0x1c4] ;  /* 0x0001c400010d7983 */ /* 0x000ee40000300800 */
[----:B------:R-:W3:Y:S02]  /*2de10*/  LDL.LU R14, [R1+0x1c8] ;  /* 0x0001c800010e7983 */ /* 0x000ee40000300800 */
[----:B------:R-:W3:Y:S01]  /*2de20*/  LDL.LU R15, [R1+0x1cc] ;  /* 0x0001cc00010f7983 */ /* 0x000ee20000300800 */
[----:B0-----:R-:W-:Y:S01]  /*2de30*/  STL.64 [R1+0x1fe8], R18 ;  /* 0x001fe81201007387 */ /* 0x001fe20000100a00 */
[----:B------:R0:W-:Y:S03]  /*2de40*/  STL.64 [R1+0x1fe0], R16 ;  /* 0x001fe01001007387 */ /* 0x0001e60000100a00 */
[----:B0-----:R-:W4:Y:S01]  /*2de50*/  LDL.LU R16, [R1+0x290] ;  /* 0x0002900001107983 */ /* 0x001f220000300800 */
[----:B------:R-:W4:Y:S02]  /*2de60*/  LDL.LU R17, [R1+0x294] ;  /* 0x0002940001117983 */ /* 0x000f240000300800 */
[----:B------:R-:W5:Y:S02]  /*2de70*/  LDL.LU R18, [R1+0x298] ;  /* 0x0002980001127983 */ /* 0x000f640000300800 */
[----:B------:R-:W5:Y:S01]  /*2de80*/  LDL.LU R19, [R1+0x29c] ;  /* 0x00029c0001137983 */ /* 0x000f620000300800 */
[C---:B--2---:R-:W-:Y:S01]  /*2de90*/  HMMA.16816.F32.BF16 R20, R8.reuse, R24, R20 ;  /* 0x000000180814723c */ /* 0x044fe20000041814 */
[----:B------:R-:W-:Y:S01]  /*2dea0*/  MOV R2, R24 ;  /* 0x0000001800027202 */ /* 0x000fe20000000f00 */
[----:B------:R-:W-:Y:S01]  /*2deb0*/  IMAD.MOV.U32 R0, RZ, RZ, R25 ;  /* 0x000000ffff007224 */ /* 0x000fe200078e0019 */
[----:B-----5:R-:W-:Y:S01]  /*2dec0*/  STL.64 [R1+0x2080], R18 ;  /* 0x0020801201007387 */ /* 0x020fe20000100a00 */
[----:B----4-:R0:W-:Y:S03]  /*2ded0*/  STL.64 [R1+0x2078], R16 ;  /* 0x0020781001007387 */ /* 0x0101e60000100a00 */
[----:B0-----:R-:W2:Y:S01]  /*2dee0*/  LDL.LU R16, [R1+0x230] ;  /* 0x0002300001107983 */ /* 0x001ea20000300800 */
[----:B------:R-:W2:Y:S02]  /*2def0*/  LDL.LU R17, [R1+0x234] ;  /* 0x0002340001117983 */ /* 0x000ea40000300800 */
[----:B------:R-:W2:Y:S02]  /*2df00*/  LDL.LU R18, [R1+0x238] ;  /* 0x0002380001127983 */ /* 0x000ea40000300800 */
[----:B------:R-:W2:Y:S11]  /*2df10*/  LDL.LU R19, [R1+0x23c] ;  /* 0x00023c0001137983 */ /* 0x000eb60000300800 */
[----:B------:R-:W-:Y:S01]  /*2df20*/  STL.64 [R1+0x270], R20 ;  /* 0x0002701401007387 */ /* 0x000fe20000100a00 */
[----:B------:R0:W-:Y:S03]  /*2df30*/  STL.64 [R1+0x278], R22 ;  /* 0x0002781601007387 */ /* 0x0001e60000100a00 */
[----:B0-----:R-:W4:Y:S01]  /*2df40*/  LDL.LU.64 R22, [R1+0x20d0] ;  /* 0x0020d00001167983 */ /* 0x001f220000300a00 */
[----:B------:R-:W4:Y:S02]  /*2df50*/  LDL.LU.64 R20, [R1+0x20c8] ;  /* 0x0020c80001147983 */ /* 0x000f240000300a00 */
[----:B------:R-:W4:Y:S02]  /*2df60*/  LDL.LU.64 R24, [R1+0x20c0] ;  /* 0x0020c00001187983 */ /* 0x000f240000300a00 */
[C---:B----4-:R-:W-:Y:S01]  /*2df70*/  HMMA.16816.F32.BF16 R20, R8.reuse, R24, R20 ;  /* 0x000000180814723c */ /* 0x050fe20000041814 */
[----:B------:R-:W-:Y:S01]  /*2df80*/  MOV R6, R24 ;  /* 0x0000001800067202 */ /* 0x000fe20000000f00 */
[----:B------:R-:W-:Y:S11]  /*2df90*/  IMAD.MOV.U32 R3, RZ, RZ, R25 ;  /* 0x000000ffff037224 */ /* 0x000ff600078e0019 */
[----:B------:R-:W-:Y:S10]  /*2dfa0*/  @!UPT UIADD3 URZ, URZ, URZ, URZ ;  /* 0x0000003f3f3ff290 */ /* 0x000ff4000fffe03f */
[----:B------:R0:W-:Y:S01]  /*2dfb0*/  STL.64 [R1+0x1b0], R20 ;  /* 0x0001b01401007387 */ /* 0x0001e20000100a00 */
        /* <DEDUP_REMOVED lines=9> */
[----:B------:R-:W-:Y:S02]  /*2e050*/  STL.64 [R1+0x1a8], R26 ;  /* 0x0001a81a01007387 */ /* 0x000fe40000100a00 */
[----:B-1----:R-:W4:Y:S02]  /*2e060*/  LDL.LU.64 R22, [R1+0x20a0] ;  /* 0x0020a00001167983 */ /* 0x002f240000300a00 */
[----:B------:R-:W4:Y:S01]  /*2e070*/  LDL.LU.64 R20, [R1+0x2098] ;  /* 0x0020980001147983 */ /* 0x000f220000300a00 */
[----:B0-----:R-:W2:Y:S01]  /*2e080*/  LDL.64 R24, [R1+0x30] ;  /* 0x0000300001187983 */ /* 0x001ea20000100a00 */
[C---:B----4-:R-:W-:Y:S11]  /*2e090*/  HMMA.16816.F32.BF16 R20, R8.reuse, R4, R20 ;  /* 0x000000040814723c */ /* 0x050ff60000041814 */
[----:B------:R-:W-:Y:S11]  /*2e0a0*/  @!UPT UIADD3 URZ, URZ, URZ, URZ ;  /* 0x0000003f3f3ff290 */ /* 0x000ff6000fffe03f */
[----:B------:R-:W-:Y:S01]  /*2e0b0*/  @!UPT UIADD3 URZ, URZ, URZ, URZ ;  /* 0x0000003f3f3ff290 */ /* 0x000fe2000fffe03f */
[----:B------:R0:W-:Y:S01]  /*2e0c0*/  STL.64 [R1+0x190], R20 ;  /* 0x0001901401007387 */ /* 0x0001e20000100a00 */
[----:B------:R3:W-:Y:S03]  /*2e0d0*/  STL.64 [R1+0x198], R22 ;  /* 0x0001981601007387 */ /* 0x0007e60000100a00 */
[----:B0-----:R-:W3:Y:S04]  /*2e0e0*/  LDL R20, [R1+0x40] ;  /* 0x0000400001147983 */ /* 0x001ee80000100800 */
[----:B------:R-:W3:Y:S01]  /*2e0f0*/  LDL R21, [R1+0x44] ;  /* 0x0000440001157983 */ /* 0x000ee20000100800 */
[----:B------:R-:W-:Y:S01]  /*2e100*/  STL.64 [R1+0x2030], R4 ;  /* 0x0020300401007387 */ /* 0x000fe20000100a00 */
[C---:B---3--:R-:W-:Y:S02]  /*2e110*/  HMMA.16816.F32.BF16 R20, R8.reuse, R20, R12 ;  /* 0x000000140814723c */ /* 0x048fe4000004180c */
[----:B------:R-:W3:Y:S01]  /*2e120*/  LDL.LU R15, [R1+0x2090] ;  /* 0x00209000010f7983 */ /* 0x000ee20000300800 */
[----:B------:R-:W4:Y:S11]  /*2e130*/  LDL.LU.64 R12, [R1+0x2088] ;  /* 0x00208800010c7983 */ /* 0x000f360000300a00 */
[----:B------:R-:W-:Y:S09]  /*2e140*/  @!UPT UIADD3 URZ, URZ, URZ, URZ ;  /* 0x0000003f3f3ff290 */ /* 0x000ff2000fffe03f */
[----:B------:R-:W-:Y:S01]  /*2e150*/  STL.64 [R1+0x2d0], R20 ;  /* 0x0002d01401007387 */ /* 0x000fe20000100a00 */
[----:B------:R-:W-:Y:S03]  /*2e160*/  STL.64 [R1+0x2d8], R22 ;  /* 0x0002d81601007387 */ /* 0x000fe60000100a00 */
[----:B---3--:R-:W0:Y:S04]  /*2e170*/  LDSM.16.M88.4 R20, [R15+0x31800] ;  /* 0x031800000f14783b */ /* 0x008e280000000200 */
[----:B0-----:R-:W-:Y:S01]  /*2e180*/  STL.64 [R1+0x1f80], R22 ;  /* 0x001f801601007387 */ /* 0x001fe20000100a00 */
[----:B------:R0:W-:Y:S03]  /*2e190*/  STL.64 [R1+0x1f78], R20 ;  /* 0x001f781401007387 */ /* 0x0001e60000100a00 */
[----:B0-----:R-:W3:Y:S01]  /*2e1a0*/  LDL.64 R20, [R1+0x40] ;  /* 0x0000400001147983 */ /* 0x001ee20000100a00 */
[----:B--2---:R-:W-:Y:S01]  /*2e1b0*/  HMMA.16816.F32.BF16 R16, R8, R24, R16 ;  /* 0x000000180810723c */ /* 0x004fe20000041810 */
[----:B------:R-:W-:Y:S01]  /*2e1c0*/  MOV R5, R24 ;  /* 0x0000001800057202 */ /* 0x000fe20000000f00 */
[----:B------:R-:W-:-:S02]  /*2e1d0*/  IMAD.MOV.U32 R4, RZ, RZ, R25 ;  /* 0x000000ffff047224 */ /* 0x000fc400078e0019 */
[----:B------:R-:W0:Y:S04]  /*2e1e0*/  LDSM.16.M88.4 R24, [R15+0x32000] ;  /* 0x032000000f18783b */ /* 0x000e280000000200 */
[----:B---3--:R1:W-:Y:S04]  /*2e1f0*/  STL.64 [R1+0x2028], R20 ;  /* 0x0020281401007387 */ /* 0x0083e80000100a00 */
[----:B-1----:R-:W2:Y:S01]  /*2e200*/  LDL.LU R20, [R1+0x2b0] ;  /* 0x0002b00001147983 */ /* 0x002ea20000300800 */
[----:B------:R-:W2:Y:S02]  /*2e210*/  LDL.LU R21, [R1+0x2b4] ;  /* 0x0002b40001157983 */ /* 0x000ea40000300800 */
[----:B------:R-:W2:Y:S02]  /*2e220*/  LDL.LU R22, [R1+0x2b8] ;  /* 0x0002b80001167983 */ /* 0x000ea40000300800 */
[----:B------:R-:W2:Y:S06]  /*2e230*/  LDL.LU R23, [R1+0x2bc] ;  /* 0x0002bc0001177983 */ /* 0x000eac0000300800 */
[----:B------:R-:W-:Y:S01]  /*2e240*/  STL.64 [R1+0x370], R16 ;  /* 0x0003701001007387 */ /* 0x000fe20000100a00 */
[----:B------:R1:W-:Y:S03]  /*2e250*/  STL.64 [R1+0x378], R18 ;  /* 0x0003781201007387 */ /* 0x0003e60000100a00 */
[----:B-1----:R-:W4:Y:S01]  /*2e260*/  LDL.LU.64 R18, [R1+0x2080] ;  /* 0x0020800001127983 */ /* 0x002f220000300a00 */
[----:B------:R-:W4:Y:S02]  /*2e270*/  LDL.LU.64 R16, [R1+0x2078] ;  /* 0x0020780001107983 */ /* 0x000f240000300a00 */
[----:B0-----:R-:W-:Y:S02]  /*2e280*/  STL.64 [R1+0x1ef8], R26 ;  /* 0x001ef81a01007387 */ /* 0x001fe40000100a00 */
[----:B------:R0:W-:Y:S02]  /*2e290*/  STL.64 [R1+0x1ef0], R24 ;  /* 0x001ef01801007387 */ /* 0x0001e40000100a00 */
[----:B0-----:R-:W2:Y:S01]  /*2e2a0*/  LDL R24, [R1+0x80] ;  /* 0x0000800001187983 */ /* 0x001ea20000100800 */
[----:B------:R-:W-:Y:S01]  /*2e2b0*/  MOV R25, R29 ;  /* 0x0000001d00197202 */ /* 0x000fe20000000f00 */
[C---:B----4-:R-:W-:Y:S08]  /*2e2c0*/  HMMA.16816.F32.BF16 R16, R8.reuse, R12, R16 ;  /* 0x0000000c0810723c */ /* 0x050ff00000041810 */
[----:B--2---:R-:W-:Y:S11]  /*2e2d0*/  HMMA.16816.F32.BF16 R20, R8, R24, R20 ;  /* 0x000000180814723c */ /* 0x004ff60000041814 */
[----:B------:R-:W-:Y:S04]  /*2e2e0*/  @!UPT UIADD3 URZ, URZ, URZ, URZ ;  /* 0x0000003f3f3ff290 */ /* 0x000fe8000fffe03f */
[----:B------:R0:W-:Y:S01]  /*2e2f0*/  STL.64 [R1+0x3a0], R16 ;  /* 0x0003a01001007387 */ /* 0x0001e20000100a00 */
[----:B------:R-:W-:Y:S02]  /*2e300*/  STL.64 [R1+0x3a8], R18 ;  /* 0x0003a81201007387 */ /* 0x000fe40000100a00 */
[----:B------:R-:W2:Y:S02]  /*2e310*/  LDL.LU.64 R14, [R1+0x2070] ;  /* 0x00207000010e7983 */ /* 0x000ea40000300a00 */
[----:B0-----:R-:W-:Y:S01]  /*2e320*/  IMAD.MOV.U32 R17, RZ, RZ, R12 ;  /* 0x000000ffff117224 */ /* 0x001fe200078e000c */
[----:B------:R-:W-:Y:S02]  /*2e330*/  MOV R16, R13 ;  /* 0x0000000d00107202 */ /* 0x000fe40000000f00 */
[----:B------:R-:W2:Y:S01]  /*2e340*/  LDL.LU.64 R12, [R1+0x2068] ;  /* 0x00206800010c7983 */ /* 0x000ea20000300a00 */
[----:B------:R0:W-:Y:S02]  /*2e350*/  STL.64 [R1+0x1ff0], R24 ;  /* 0x001ff01801007387 */ /* 0x0001e40000100a00 */
[----:B------:R-:W3:Y:S02]  /*2e360*/  LDL.LU R8, [R1+0x210] ;  /* 0x0002100001087983 */ /* 0x000ee40000300800 */
[----:B------:R-:W-:Y:S01]  /*2e370*/  STL.64 [R1+0x360], R20 ;  /* 0x0003601401007387 */ /* 0x000fe20000100a00 */
[----:B------:R-:W-:Y:S01]  /*2e380*/  STL.64 [R1+0x368], R22 ;  /* 0x0003681601007387 */ /* 0x000fe20000100a00 */
[----:B------:R-:W3:Y:S02]  /*2e390*/  LDL.LU R9, [R1+0x214] ;  /* 0x0002140001097983 */ /* 0x000ee40000300800 */
[----:B------:R-:W4:Y:S02]  /*2e3a0*/  LDL.LU R10, [R1+0x218] ;  /* 0x00021800010a7983 */ /* 0x000f240000300800 */
[----:B------:R-:W4:Y:S02]  /*2e3b0*/  LDL.LU R11, [R1+0x21c] ;  /* 0x00021c00010b7983 */ /* 0x000f240000300800 */
[----:B0-----:R-:W-:Y:S01]  /*2e3c0*/  IMAD.MOV.U32 R24, RZ, RZ, R17 ;  /* 0x000000ffff187224 */ /* 0x001fe200078e0011 */
[----:B------:R-:W-:-:S05]  /*2e3d0*/  MOV R25, R16 ;  /* 0x0000001000197202 */ /* 0x000fca0000000f00 */
[----:B------:R0:W-:Y:S01]  /*2e3e0*/  STL.64 [R1+0x2008], R24 ;  /* 0x0020081801007387 */ /* 0x0001e20000100a00 */
[----:B------:R-:W5:Y:S02]  /*2e3f0*/  LDL.LU R16, [R1+0x3c0] ;  /* 0x0003c00001107983 */ /* 0x000f640000300800 */
[----:B------:R-:W5:Y:S02]  /*2e400*/  LDL.LU R17, [R1+0x3c4] ;  /* 0x0003c40001117983 */ /* 0x000f640000300800 */
[----:B------:R-:W2:Y:S01]  /*2e410*/  LDL.LU R18, [R1+0x3c8] ;  /* 0x0003c80001127983 */ /* 0x000ea20000300800 */
[----:B------:R-:W2:Y:S01]  /*2e420*/  LDL.LU R19, [R1+0x3cc] ;  /* 0x0003cc0001137983 */ /* 0x000ea20000300800 */
[----:B0-----:R-:W-:Y:S01]  /*2e430*/  IMAD.MOV.U32 R24, RZ, RZ, R5 ;  /* 0x000000ffff187224 */ /* 0x001fe200078e0005 */
[----:B------:R-:W-:Y:S01]  /*2e440*/  MOV R25, R4 ;  /* 0x0000000400197202 */ /* 0x000fe20000000f00 */
[----:B------:R-:W-:Y:S01]  /*2e450*/  IMAD.MOV.U32 R4, RZ, RZ, R28 ;  /* 0x000000ffff047224 */ /* 0x000fe200078e001c */
[----:B------:R-:W-:-:S05]  /*2e460*/  MOV R5, R7 ;  /* 0x0000000700057202 */ /* 0x000fca0000000f00 */
[----:B------:R0:W-:Y:S01]  /*2e470*/  STL.64 [R1+0x2048], R4 ;  /* 0x0020480401007387 */ /* 0x0001e20000100a00 */
[----:B------:R-:W2:Y:S02]  /*2e480*/  LDL.LU R20, [R1+0x250] ;  /* 0x0002500001147983 */ /* 0x000ea40000300800 */
[----:B------:R-:W2:Y:S02]  /*2e490*/  LDL.LU R21, [R1+0x254] ;  /* 0x0002540001157983 */ /* 0x000ea40000300800 */
[----:B------:R-:W2:Y:S01]  /*2e4a0*/  LDL.LU R22, [R1+0x258] ;  /* 0x0002580001167983 */ /* 0x000ea20000300800 */
[----:B------:R-:W2:Y:S01]  /*2e4b0*/  LDL.LU R23, [R1+0x25c] ;  /* 0x00025c0001177983 */ /* 0x000ea20000300800 */
[----:B0-----:R-:W-:Y:S01]  /*2e4c0*/  IMAD.MOV.U32 R4, RZ, RZ, R6 ;  /* 0x000000ffff047224 */ /* 0x001fe200078e0006 */
[----:B------:R-:W-:-:S05]  /*2e4d0*/  MOV R5, R3 ;  /* 0x0000000300057202 */ /* 0x000fca0000000f00 */
[----:B------:R-:W-:Y:S04]  /*2e4e0*/  STL.64 [R1+0x2060], R4 ;  /* 0x0020600401007387 */ /* 0x000fe80000100a00 */
[----:B--2---:R-:W-:Y:S01]  /*2e4f0*/  STL.64 [R1+0x2040], R22 ;  /* 0x0020401601007387 */ /* 0x004fe20000100a00 */
[----:B------:R0:W-:Y:S03]  /*2e500*/  STL.64 [R1+0x2038], R20 ;  /* 0x0020381401007387 */ /* 0x0001e60000100a00 */
[----:B0-----:R-:W2:Y:S01]  /*2e510*/  LDL.LU R20, [R1+0x220] ;  /* 0x0002200001147983 */ /* 0x001ea20000300800 */
[----:B------:R-:W2:Y:S02]  /*2e520*/  LDL.LU R21, [R1+0x224] ;  /* 0x0002240001157983 */ /* 0x000ea40000300800 */
[----:B------:R-:W2:Y:S02]  /*2e530*/  LDL.LU R22, [R1+0x228] ;  /* 0x0002280001167983 */ /* 0x000ea40000300800 */
[----:B------:R-:W2:Y:S01]  /*2e540*/  LDL.LU R23, [R1+0x22c] ;  /* 0x00022c0001177983 */ /* 0x000ea20000300800 */
[----:B------:R-:W3:Y:S01]  /*2e550*/  LDL.LU R4, [R1+0x1d0] ;  /* 0x0001d00001047983 */ /* 0x000ee20000300800 */
[----:B------:R-:W3:Y:S02]  /*2e560*/  LDL.LU R5, [R1+0x1d4] ;  /* 0x0001d40001057983 */ /* 0x000ee40000300800 */
[----:B------:R-:W3:Y:S02]  /*2e570*/  LDL.LU R6, [R1+0x1d8] ;  /* 0x0001d80001067983 */ /* 0x000ee40000300800 */
[----:B------:R-:W3:Y:S01]  /*2e580*/  LDL.LU R7, [R1+0x1dc] ;  /* 0x0001dc0001077983 */ /* 0x000ee20000300800 */
[----:B--2---:R-:W-:Y:S01]  /*2e590*/  STL.64 [R1+0x2058], R22 ;  /* 0x0020581601007387 */ /* 0x004fe20000100a00 */
[----:B------:R0:W-:Y:S03]  /*2e5a0*/  STL.64 [R1+0x2050], R20 ;  /* 0x0020501401007387 */ /* 0x0001e60000100a00 */
[----:B0-----:R-:W2:Y:S01]  /*2e5b0*/  LDL.LU R20, [R1+0x200] ;  /* 0x0002000001147983 */ /* 0x001ea20000300800 */
[----:B------:R-:W2:Y:S02]  /*2e5c0*/  LDL.LU R21, [R1+0x204] ;  /* 0x0002040001157983 */ /* 0x000ea40000300800 */
[----:B------:R-:W2:Y:S02]  /*2e5d0*/  LDL.LU R22, [R1+0x208] ;  /* 0x0002080001167983 */ /* 0x000ea40000300800 */
[----:B------:R-:W2:Y:S01]  /*2e5e0*/  LDL.LU R23, [R1+0x20c] ;  /* 0x00020c0001177983 */ /* 0x000ea20000300800 */
[----:B------:R0:W-:Y:S04]  /*2e5f0*/  STL.64 [R1+0x2020], R24 ;  /* 0x0020201801007387 */ /* 0x0001e80000100a00 */
[----:B0-----:R-:W2:Y:S01]  /*2e600*/  LDL.LU R24, [R1+0x280] ;  /* 0x0002800001187983 */ /* 0x001ea20000300800 */
[----:B------:R-:W2:Y:S02]  /*2e610*/  LDL.LU R25, [R1+0x284] ;  /* 0x0002840001197983 */ /* 0x000ea40000300800 */
[----:B------:R-:W2:Y:S02]  /*2e620*/  LDL.LU R26, [R1+0x288] ;  /* 0x00028800011a7983 */ /* 0x000ea40000300800 */
[----:B------:R-:W2:Y:S01]  /*2e630*/  LDL.LU R27, [R1+0x28c] ;  /* 0x00028c00011b7983 */ /* 0x000ea20000300800 */
[----:B------:R-:W-:Y:S01]  /*2e640*/  STL.64 [R1+0x2000], R18 ;  /* 0x0020001201007387 */ /* 0x000fe20000100a00 */
[----:B-----5:R0:W-:Y:S03]  /*2e650*/  STL.64 [R1+0x1ff8], R16 ;  /* 0x001ff81001007387 */ /* 0x0201e60000100a00 */
[----:B0-----:R-:W5:Y:S01]  /*2e660*/  LDL.LU R16, [R1+0x2c0] ;  /* 0x0002c00001107983 */ /* 0x001f620000300800 */
[----:B------:R-:W5:Y:S02]  /*2e670*/  LDL.LU R17, [R1+0x2c4] ;  /* 0x0002c40001117983 */ /* 0x000f640000300800 */
[----:B------:R-:W2:Y:S02]  /*2e680*/  LDL.LU R18, [R1+0x2c8] ;  /* 0x0002c80001127983 */ /* 0x000ea40000300800 */
[----:B------:R-:W2:Y:S02]  /*2e690*/  LDL.LU R19, [R1+0x2cc] ;  /* 0x0002cc0001137983 */ /* 0x000ea40000300800 */
[----:B--2---:R-:W-:Y:S01]  /*2e6a0*/  STL.64 [R1+0x2018], R18 ;  /* 0x0020181201007387 */ /* 0x004fe20000100a00 */
[----:B-----5:R0:W-:Y:S03]  /*2e6b0*/  STL.64 [R1+0x2010], R16 ;  /* 0x0020101001007387 */ /* 0x0201e60000100a00 */
[----:B0-----:R-:W2:Y:S01]  /*2e6c0*/  LDL.LU R16, [R1+0x2a0] ;  /* 0x0002a00001107983 */ /* 0x001ea20000300800 */
[----:B------:R-:W2:Y:S02]  /*2e6d0*/  LDL.LU R17, [R1+0x2a4] ;  /* 0x0002a40001117983 */ /* 0x000ea40000300800 */
[----:B------:R-:W2:Y:S02]  /*2e6e0*/  LDL.LU R18, [R1+0x2a8] ;  /* 0x0002a80001127983 */ /* 0x000ea40000300800 */
[----:B------:R-:W2:Y:S01]  /*2e6f0*/  LDL.LU R19, [R1+0x2ac] ;  /* 0x0002ac0001137983 */ /* 0x000ea20000300800 */
[----:B----4-:R-:W-:Y:S01]  /*2e700*/  STL.64 [R1+0x1fc0], R10 ;  /* 0x001fc00a01007387 */ /* 0x010fe20000100a00 */
[----:B---3--:R0:W-:Y:S03]  /*2e710*/  STL.64 [R1+0x1fb8], R8 ;  /* 0x001fb80801007387 */ /* 0x0081e60000100a00 */
[----:B0-----:R-:W3:Y:S01]  /*2e720*/  LDL.LU R8, [R1+0x1f0] ;  /* 0x0001f00001087983 */ /* 0x001ee20000300800 */
[----:B------:R-:W3:Y:S02]  /*2e730*/  LDL.LU R9, [R1+0x1f4] ;  /* 0x0001f40001097983 */ /* 0x000ee40000300800 */
[----:B------:R-:W4:Y:S02]  /*2e740*/  LDL.LU R10, [R1+0x1f8] ;  /* 0x0001f800010a7983 */ /* 0x000f240000300800 */
[----:B------:R-:W4:Y:S02]  /*2e750*/  LDL.LU R11, [R1+0x1fc] ;  /* 0x0001fc00010b7983 */ /* 0x000f240000300800 */
[----:B----4-:R-:W-:Y:S01]  /*2e760*/  STL.64 [R1+0x1fd0], R10 ;  /* 0x001fd00a01007387 */ /* 0x010fe20000100a00 */
[----:B---3--:R0:W-:Y:S02]  /*2e770*/  STL.64 [R1+0x1fc8], R8 ;  /* 0x001fc80801007387 */ /* 0x0081e40000100a00 */
[----:B0-----:R-:W-:Y:S01]  /*2e780*/  IMAD.MOV.U32 R8, RZ, RZ, R2 ;  /* 0x000000ffff087224 */ /* 0x001fe200078e0002 */
[----:B------:R-:W-:-:S07]  /*2e790*/  MOV R9, R0 ;  /* 0x0000000000097202 */ /* 0x000fce0000000f00 */
[C---:B------:R-:W-:Y:S11]  /*2e7a0*/  HMMA.16816.F32.BF16 R4, R12.reuse, R8, R4 ;  /* 0x000000080c04723c */ /* 0x040ff60000041804 */
[----:B------:R-:W-:Y:S11]  /*2e7b0*/  @!UPT UIADD3 URZ, URZ, URZ, URZ ;  /* 0x0000003f3f3ff290 */ /* 0x000ff6000fffe03f */
[----:B------:R-:W-:Y:S01]  /*2e7c0*/  @!UPT UIADD3 URZ, URZ, URZ, URZ ;  /* 0x0000003f3f3ff290 */ /* 0x000fe2000fffe03f */
[----:B------:R0:W-:Y:S01]  /*2e7d0*/  STL.64 [R1+0x350], R4 ;  /* 0x0003500401007387 */ /* 0x0001e20000100a00 */
[----:B------:R1:W-:Y:S03]  /*2e7e0*/  STL.64 [R1+0x358], R6 ;  /* 0x0003580601007387 */ /* 0x0003e60000100a00 */
[----:B0-----:R-:W1:Y:S02]  /*2e7f0*/  LDL.LU.64 R4, [R1+0x2060] ;  /* 0x0020600001047983 */ /* 0x001e640000300a00 */
[C---:B-1----:R-:W-:Y:S02]  /*2e800*/  HMMA.16816.F32.BF16 R4, R12.reuse, R4, R20 ;  /* 0x000000040c04723c */ /* 0x042fe40000041814 */
[----:B------:R-:W3:Y:S01]  /*2e810*/  LDL.LU.64 R22, [R1+0x2058] ;  /* 0x0020580001167983 */ /* 0x000ee20000300a00 */
[----:B------:R-:W3:Y:S11]  /*2e820*/  LDL.LU.64 R20, [R1+0x2050] ;  /* 0x0020500001147983 */ /* 0x000ef60000300a00 */
[----:B------:R-:W-:Y:S09]  /*2e830*/  @!UPT UIADD3 URZ, URZ, URZ, URZ ;  /* 0x0000003f3f3ff290 */ /* 0x000ff2000fffe03f */
[----:B------:R0:W-:Y:S01]  /*2e840*/  STL.64 [R1+0x340], R4 ;  /* 0x0003400401007387 */ /* 0x0001e20000100a00 */
[----:B------:R3:W-:Y:S03]  /*2e850*/  STL.64 [R1+0x348], R6 ;  /* 0x0003480601007387 */ /* 0x0007e60000100a00 */
[----:B0-----:R-:W3:Y:S02]  /*2e860*/  LDL.LU.64 R4, [R1+0x2048] ;  /* 0x0020480001047983 */ /* 0x001ee40000300a00 */
[C---:B---3--:R-:W-:Y:S02]  /*2e870*/  HMMA.16816.F32.BF16 R4, R12.reuse, R4, R20 ;  /* 0x000000040c04723c */ /* 0x048fe40000041814 */
[----:B------:R-:W3:Y:S01]  /*2e880*/  LDL.LU.64 R22, [R1+0x2040] ;  /* 0x0020400001167983 */ /* 0x000ee20000300a00 */
[----:B------:R-:W3:Y:S11]  /*2e890*/  LDL.LU.64 R20, [R1+0x2038] ;  /* 0x0020380001147983 */ /* 0x000ef60000300a00 */
[----:B------:R-:W-:Y:S09]  /*2e8a0*/  @!UPT UIADD3 URZ, URZ, URZ, URZ ;  /* 0x0000003f3f3ff290 */ /* 0x000ff2000fffe03f */
[----:B------:R0:W-:Y:S01]  /*2e8b0*/  STL.64 [R1+0x330], R4 ;  /* 0x0003300401007387 */ /* 0x0001e20000100a00 */
[----:B------:R-:W-:Y:S03]  /*2e8c0*/  STL.64 [R1+0x338], R6 ;  /* 0x0003380601007387 */ /* 0x000fe60000100a00 */
[----:B0-----:R-:W3:Y:S02]  /*2e8d0*/  LDL.LU.64 R4, [R1+0x2030] ;  /* 0x0020300001047983 */ /* 0x001ee40000300a00 */
[C---:B---3--:R-:W-:Y:S11]  /*2e8e0*/  HMMA.16816.F32.BF16 R20, R12.reuse, R4, R20 ;  /* 0x000000040c14723c */ /* 0x048ff60000041814 */
[----:B------:R-:W-:Y:S11]  /*2e8f0*/  @!UPT UIADD3 URZ, URZ, URZ, URZ ;  /* 0x0000003f3f3ff290 */ /* 0x000ff6000fffe03f */
[----:B------:R-:W-:Y:S01]  /*2e900*/  @!UPT UIADD3 URZ, URZ, URZ, URZ ;  /* 0x0000003f3f3ff290 */ /* 0x000fe2000fffe03f */
[----:B------:R0:W-:Y:S01]  /*2e910*/  STL.64 [R1+0x320], R20 ;  /* 0x0003201401007387 */ /* 0x0001e20000100a00 */
[----:B------:R-:W-:Y:S03]  /*2e920*/  STL.64 [R1+0x328], R22 ;  /* 0x0003281601007387 */ /* 0x000fe60000100a00 */
[----:B0-----:R-:W3:Y:S01]  /*2e930*/  LDL.LU.64 R20, [R1+0x2028] ;  /* 0x0020280001147983 */ /* 0x001ee20000300a00 */
[----:B------:R0:W-:Y:S03]  /*2e940*/  STL.64 [R1+0x1fd8], R4 ;  /* 0x001fd80401007387 */ /* 0x0001e60000100a00 */
[----:B0-----:R-:W4:Y:S01]  /*2e950*/  LDL.LU R4, [R1+0x1e0] ;  /* 0x0001e00001047983 */ /* 0x001f220000300800 */
[----:B------:R-:W4:Y:S02]  /*2e960*/  LDL.LU R5, [R1+0x1e4] ;  /* 0x0001e40001057983 */ /* 0x000f240000300800 */
[----:B------:R-:W4:Y:S02]  /*2e970*/  LDL.LU R6, [R1+0x1e8] ;  /* 0x0001e80001067983 */ /* 0x000f240000300800 */
[----:B------:R-:W4:Y:S01]  /*2e980*/  LDL.LU R7, [R1+0x1ec] ;  /* 0x0001ec0001077983 */ /* 0x000f220000300800 */
[C---:B---3--:R-:W-:Y:S11]  /*2e990*/  HMMA.16816.F32.BF16 R24, R12.reuse, R20, R24 ;  /* 0x000000140c18723c */ /* 0x048ff60000041818 */
[----:B------:R-:W-:Y:S11]  /*2e9a0*/  @!UPT UIADD3 URZ, URZ, URZ, URZ ;  /* 0x0000003f3f3ff290 */ /* 0x000ff6000fffe03f */
[----:B------:R-:W-:Y:S01]  /*2e9b0*/  @!UPT UIADD3 URZ, URZ, URZ, URZ ;  /* 0x0000003f3f3ff290 */ /* 0x000fe2000fffe03f */
[----:B------:R0:W-:Y:S01]  /*2e9c0*/  STL.64 [R1+0x310], R24 ;  /* 0x0003101801007387 */ /* 0x0001e20000100a00 */
[----:B------:R-:W-:Y:S03]  /*2e9d0*/  STL.64 [R1+0x318], R26 ;  /* 0x0003181a01007387 */ /* 0x000fe60000100a00 */
[----:B0-----:R-:W2:Y:S01]  /*2e9e0*/  LDL.LU.64 R24, [R1+0x2020] ;  /* 0x0020200001187983 */ /* 0x001ea20000300a00 */
[----:B------:R0:W-:Y:S03]  /*2e9f0*/  STL.64 [R1+0x1fa0], R20 ;  /* 0x001fa01401007387 */ /* 0x0001e60000100a00 */
[----:B0-----:R-:W3:Y:S01]  /*2ea00*/  LDL.LU R20, [R1+0x240] ;  /* 0x0002400001147983 */ /* 0x001ee20000300800 */
[----:B------:R-:W3:Y:S02]  /*2ea10*/  LDL.LU R21, [R1+0x244] ;  /* 0x0002440001157983 */ /* 0x000ee40000300800 */
[----:B------:R-:W5:Y:S02]  /*2ea20*/  LDL.LU R22, [R1+0x248] ;  /* 0x0002480001167983 */ /* 0x000f640000300800 */
[----:B------:R-:W5:Y:S01]  /*2ea30*/  LDL.LU R23, [R1+0x24c] ;  /* 0x00024c0001177983 */ /* 0x000f620000300800 */
[C---:B--2---:R-:W-:Y:S01]  /*2ea40*/  HMMA.16816.F32.BF16 R24, R12.reuse, R24, R16 ;  /* 0x000000180c18723c */ /* 0x044fe20000041810 */
[----:B-----5:R-:W-:Y:S01]  /*2ea50*/  STL.64 [R1+0x1fb0], R22 ;  /* 0x001fb01601007387 */ /* 0x020fe20000100a00 */
[----:B---3--:R0:W-:Y:S03]  /*2ea60*/  STL.64 [R1+0x1fa8], R20 ;  /* 0x001fa81401007387 */ /* 0x0081e60000100a00 */
[----:B0-----:R-:W2:Y:S01]  /*2ea70*/  LDL.64 R20, [R1] ;  /* 0x0000000001147983 */ /* 0x001ea20000100a00 */
[----:B------:R-:W3:Y:S02]  /*2ea80*/  LDL.LU.64 R18, [R1+0x2018] ;  /* 0x0020180001127983 */ /* 0x000ee40000300a00 */
[----:B------:R-:W3:Y:S11]  /*2ea90*/  LDL.LU.64 R16, [R1+0x2010] ;  /* 0x0020100001107983 */ /* 0x000ef60000300a00 */
[----:B------:R-:W-:Y:S04]  /*2eaa0*/  @!UPT UIADD3 URZ, URZ, URZ, URZ ;  /* 0x0000003f3f3ff290 */ /* 0x000fe8000fffe03f */
[----:B------:R0:W-:Y:S01]  /*2eab0*/  STL.64 [R1+0x300], R24 ;  /* 0x0003001801007387 */ /* 0x0001e20000100a00 */
[----:B------:R3:W-:Y:S04]  /*2eac0*/  STL.64 [R1+0x308], R26 ;  /* 0x0003081a01007387 */ /* 0x0007e80000100a00 */
        /* <DEDUP_REMOVED lines=8> */
[----:B---3--:R-:W-:Y:S02]  /*2eb50*/  HMMA.16816.F32.BF16 R12, R12, R24, R16 ;  /* 0x000000180c0c723c */ /* 0x008fe40000041810 */
[----:B------:R-:W4:Y:S01]  /*2eb60*/  LDL.LU.64 R18, [R1+0x1fe8] ;  /* 0x001fe80001127983 */ /* 0x000f220000300a00 */
[----:B------:R-:W4:Y:S11]  /*2eb70*/  LDL.LU.64 R16, [R1+0x1fe0] ;  /* 0x001fe00001107983 */ /* 0x000f360000300a00 */
[----:B------:R-:W-:Y:S09]  /*2eb80*/  @!UPT UIADD3 URZ, URZ, URZ, URZ ;  /* 0x0000003f3f3ff290 */ /* 0x000ff2000fffe03f */
[----:B------:R0:W-:Y:S01]  /*2eb90*/  STL.64 [R1+0x2c0], R12 ;  /* 0x0002c00c01007387 */ /* 0x0001e20000100a00 */
[----:B------:R-:W-:Y:S03]  /*2eba0*/  STL.64 [R1+0x2c8], R14 ;  /* 0x0002c80e01007387 */ /* 0x000fe60000100a00 */
[----:B0-----:R-:W3:Y:S01]  /*2ebb0*/  LDL.64 R12, [R1+0x10] ;  /* 0x00001000010c7983 */ /* 0x001ee20000100a00 */
[----:B------:R0:W-:Y:S03]  /*2ebc0*/  STL.64 [R1+0x1f88], R24 ;  /* 0x001f881801007387 */ /* 0x0001e60000100a00 */
[----:B0-----:R-:W5:Y:S01]  /*2ebd0*/  LDL.LU R24, [R1+0x2e0] ;  /* 0x0002e00001187983 */ /* 0x001f620000300800 */
[----:B------:R-:W5:Y:S02]  /*2ebe0*/  LDL.LU R25, [R1+0x2e4] ;  /* 0x0002e40001197983 */ /* 0x000f640000300800 */
[----:B------:R-:W5:Y:S02]  /*2ebf0*/  LDL.LU R26, [R1+0x2e8] ;  /* 0x0002e800011a7983 */ /* 0x000f640000300800 */
[----:B------:R-:W5:Y:S01]  /*2ec00*/  LDL.LU R27, [R1+0x2ec] ;  /* 0x0002ec00011b7983 */ /* 0x000f620000300800 */
[C---:B----4-:R-:W-:Y:S01]  /*2ec10*/  HMMA.16816.F32.BF16 R8, R16.reuse, R8, R4 ;  /* 0x000000081008723c */ /* 0x050fe20000041804 */
[----:B------:R-:W4:Y:S11]  /*2ec20*/  LDL.LU.64 R4, [R1+0x1fd8] ;  /* 0x001fd80001047983 */ /* 0x000f360000300a00 */
[----:B------:R-:W-:Y:S11]  /*2ec30*/  @!UPT UIADD3 URZ, URZ, URZ, URZ ;  /* 0x0000003f3f3ff290 */ /* 0x000ff6000fffe03f */
[----:B------:R-:W-:Y:S01]  /*2ec40*/  STL.64 [R1+0x2b0], R8 ;  /* 0x0002b00801007387 */ /* 0x000fe20000100a00 */
[----:B------:R0:W-:Y:S03]  /*2ec50*/  STL.64 [R1+0x2b8], R10 ;  /* 0x0002b80a01007387 */ /* 0x0001e60000100a00 */
[----:B0-----:R-:W3:Y:S01]  /*2ec60*/  LDL.LU.64 R10, [R1+0x1fd0] ;  /* 0x001fd000010a7983 */ /* 0x001ee20000300a00 */
[----:B------:R-:W3:Y:S02]  /*2ec70*/  LDL.LU.64 R8, [R1+0x1fc8] ;  /* 0x001fc80001087983 */ /* 0x000ee40000300a00 */
[C---:B---3--:R-:W-:Y:S11]  /*2ec80*/  HMMA.16816.F32.BF16 R8, R16.reuse, R12, R8 ;  /* 0x0000000c1008723c */ /* 0x048ff60000041808 */
[----:B------:R-:W-:Y:S11]  /*2ec90*/  @!UPT UIADD3 URZ, URZ, URZ, URZ ;  /* 0x0000003f3f3ff290 */ /* 0x000ff6000fffe03f */
[----:B------:R-:W-:Y:S01]  /*2eca0*/  @!UPT UIADD3 URZ, URZ, URZ, URZ ;  /* 0x0000003f3f3ff290 */ /* 0x000fe2000fffe03f */
[----:B------:R-:W-:Y:S01]  /*2ecb0*/  STL.64 [R1+0x2a0], R8 ;  /* 0x0002a00801007387 */ /* 0x000fe20000100a00 */
[----:B------:R0:W-:Y:S03]  /*2ecc0*/  STL.64 [R1+0x2a8], R10 ;  /* 0x0002a80a01007387 */ /* 0x0001e60000100a00 */
[----:B0-----:R-:W3:Y:S01]  /*2ecd0*/  LDL.LU.64 R10, [R1+0x1fc0] ;  /* 0x001fc000010a7983 */ /* 0x001ee20000300a00 */
[----:B------:R-:W3:Y:S01]  /*2ece0*/  LDL.LU.64 R8, [R1+0x1fb8] ;  /* 0x001fb80001087983 */ /* 0x000ee20000300a00 */
[----:B--2---:R-:W-:Y:S01]  /*2ecf0*/  MOV R7, R21 ;  /* 0x0000001500077202 */ /* 0x004fe20000000f00 */
[C---:B---3--:R-:W-:Y:S11]  /*2ed00*/  HMMA.16816.F32.BF16 R8, R16.reuse, R20, R8 ;  /* 0x000000141008723c */ /* 0x048ff60000041808 */
[----:B------:R-:W-:Y:S11]  /*2ed10*/  @!UPT UIADD3 URZ, URZ, URZ, URZ ;  /* 0x0000003f3f3ff290 */ /* 0x000ff6000fffe03f */
[----:B------:R-:W-:Y:S01]  /*2ed20*/  @!UPT UIADD3 URZ, URZ, URZ, URZ ;  /* 0x0000003f3f3ff290 */ /* 0x000fe2000fffe03f */
[----:B------:R0:W-:Y:S01]  /*2ed30*/  STL.64 [R1+0x290], R8 ;  /* 0x0002900801007387 */ /* 0x0001e20000100a00 */
[----:B------:R-:W-:Y:S02]  /*2ed40*/  STL.64 [R1+0x298], R10 ;  /* 0x0002980a01007387 */ /* 0x000fe40000100a00 */
[----:B------:R-:W4:Y:S02]  /*2ed50*/  LDL.LU.64 R22, [R1+0x1fb0] ;  /* 0x001fb00001167983 */ /* 0x000f240000300a00 */
[----:B0-----:R-:W-:Y:S02]  /*2ed60*/  IMAD.MOV.U32 R8, RZ, RZ, R20 ;  /* 0x000000ffff087224 */ /* 0x001fe400078e0014 */
[----:B------:R-:W4:Y:S02]  /*2ed70*/  LDL.LU.64 R20, [R1+0x1fa8] ;  /* 0x001fa80001147983 */ /* 0x000f240000300a00 */
[----:B----4-:R-:W-:Y:S11]  /*2ed80*/  HMMA.16816.F32.BF16 R20, R16, R4, R20 ;  /* 0x000000041014723c */ /* 0x010ff60000041814 */
[----:B------:R-:W-:Y:S11]  /*2ed90*/  @!UPT UIADD3 URZ, URZ, URZ, URZ ;  /* 0x0000003f3f3ff290 */ /* 0x000ff6000fffe03f */
[----:B------:R-:W-:Y:S01]  /*2eda0*/  @!UPT UIADD3 URZ, URZ, URZ, URZ ;  /* 0x0000003f3f3ff290 */ /* 0x000fe2000fffe03f */
[----:B------:R0:W-:Y:S01]  /*2edb0*/  STL.64 [R1+0x280], R20 ;  /* 0x0002801401007387 */ /* 0x0001e20000100a00 */
[----:B------:R-:W-:Y:S03]  /*2edc0*/  STL.64 [R1+0x288], R22 ;  /* 0x0002881601007387 */ /* 0x000fe60000100a00 */
[----:B0-----:R-:W5:Y:S04]  /*2edd0*/  LDL.LU.64 R20, [R1+0x1fa0] ;  /* 0x001fa00001147983 */ /* 0x001f680000300a00 */
[----:B------:R-:W0:Y:S04]  /*2ede0*/  S2R R29, SR_TID.X ;  /* 0x00000000001d7919 */ /* 0x000e280000002100 */
[----:B------:R-:W1:Y:S01]  /*2edf0*/  S2R R3, SR_TID.X ;  /* 0x0000000000037919 */ /* 0x000e620000002100 */
[----:B------:R2:W-:Y:S02]  /*2ee00*/  STL.64 [R1+0x1f30], R4 ;  /* 0x001f300401007387 */ /* 0x0005e40000100a00 */
[----:B------:R-:W-:-:S02]  /*2ee10*/  IMAD.MOV.U32 R6, RZ, RZ, R12 ;  /* 0x000000ffff067224 */ /* 0x000fc400078e000c */
[----:B--2---:R-:W-:Y:S01]  /*2ee20*/  IMAD.MOV.U32 R4, RZ, RZ, R8 ;  /* 0x000000ffff047224 */ /* 0x004fe200078e0008 */
[----:B------:R-:W-:Y:S02]  /*2ee30*/  MOV R5, R7 ;  /* 0x0000000700057202 */ /* 0x000fe40000000f00 */
[----:B0-----:R-:W-:Y:S02]  /*2ee40*/  LOP3.LUT R28, R29, 0x7, RZ, 0xc0, !PT ;  /* 0x000000071d1c7812 */ /* 0x001fe400078ec0ff */
[----:B-1----:R-:W-:-:S03]  /*2ee50*/  SHF.L.U32 R2, R3, 0x7, RZ ;  /* 0x0000000703027819 */ /* 0x002fc600000006ff */
[----:B------:R-:W-:Y:S01]  /*2ee60*/  IMAD.SHL.U32 R28, R28, 0x10, RZ ;  /* 0x000000101c1c7824 */ /* 0x000fe200078e00ff */
[----:B------:R-:W-:-:S04]  /*2ee70*/  MOV R3, R13 ;  /* 0x0000000d00037202 */ /* 0x000fc80000000f00 */
[----:B------:R-:W-:-:S04]  /*2ee80*/  LOP3.LUT R15, R28, 0x780, R2, 0xf8, !PT ;  /* 0x000007801c0f7812 */ /* 0x000fc800078ef802 */
[----:B------:R-:W-:-:S05]  /*2ee90*/  LOP3.LUT R15, R15, 0x10, R29, 0x78, !PT ;  /* 0x000000100f0f7812 */ /* 0x000fca00078e781d */
[----:B------:R-:W0:Y:S01]  /*2eea0*/  LDSM.16.M88.4 R8, [R15+0x32800] ;  /* 0x032800000f08783b */ /* 0x000e220000000200 */
[----:B-----5:R-:W-:Y:S11]  /*2eeb0*/  HMMA.16816.F32.BF16 R24, R16, R20, R24 ;  /* 0x000000141018723c */ /* 0x020ff60000041818 */
[----:B------:R-:W-:Y:S11]  /*2eec0*/  @!UPT UIADD3 URZ, URZ, URZ, URZ ;  /* 0x0000003f3f3ff290 */ /* 0x000ff6000fffe03f */
[----:B------:R-:W-:Y:S01]  /*2eed0*/  @!UPT UIADD3 URZ, URZ, URZ, URZ ;  /* 0x0000003f3f3ff290 */ /* 0x000fe2000fffe03f */
[----:B------:R-:W-:Y:S01]  /*2eee0*/  STL.64 [R1+0x2e0], R24 ;  /* 0x0002e01801007387 */ /* 0x000fe20000100a00 */
[----:B------:R-:W-:Y:S02]  /*2eef0*/  STL.64 [R1+0x2e8], R26 ;  /* 0x0002e81a01007387 */ /* 0x000fe40000100a00 */
[----:B------:R1:W-:Y:S02]  /*2ef00*/  STL.64 [R1+0x1f48], R4 ;  /* 0x001f480401007387 */ /* 0x0003e40000100a00 */
[----:B-1----:R-:W-:Y:S01]  /*2ef10*/  IMAD.MOV.U32 R4, RZ, RZ, R6 ;  /* 0x000000ffff047224 */ /* 0x002fe200078e0006 */
[----:B------:R-:W-:-:S05]  /*2ef20*/  MOV R5, R3 ;  /* 0x0000000300057202 */ /* 0x000fca0000000f00 */
[----:B------:R-:W-:Y:S01]  /*2ef30*/  STL.64 [R1+0x1f60], R4 ;  /* 0x001f600401007387 */ /* 0x000fe20000100a00 */
[----:B------:R-:W-:Y:S02]  /*2ef40*/  STL [R1+0x1e68], R15 ;  /* 0x001e680f01007387 */ /* 0x000fe40000100800 */
[----:B------:R-:W2:Y:S02]  /*2ef50*/  LDL.64 R12, [R1+0x70] ;  /* 0x00007000010c7983 */ /* 0x000ea40000100a00 */
[----:B--2---:R-:W-:Y:S01]  /*2ef60*/  STL.64 [R1+0x1f90], R12 ;  /* 0x001f900c01007387 */ /* 0x004fe20000100a00 */
[----:B0-----:R-:W-:Y:S02]  /*2ef70*/  STL [R1+0x1e50], R11 ;  /* 0x001e500b01007387 */ /* 0x001fe40000100800 */
[----:B------:R-:W-:Y:S02]  /*2ef80*/  STL [R1+0x1e78], R10 ;  /* 0x001e780a01007387 */ /* 0x000fe40000100800 */
[----:B------:R0:W-:Y:S02]  /*2ef90*/  STL.64 [R1+0x1e70], R8 ;  /* 0x001e700801007387 */ /* 0x0001e40000100a00 */
[----:B0-----:R-:W2:Y:S01]  /*2efa0*/  LDL.LU R8, [R1+0x460] ;  /* 0x0004600001087983 */ /* 0x001ea20000300800 */
[----:B------:R-:W2:Y:S02]  /*2efb0*/  LDL.LU R9, [R1+0x464] ;  /* 0x0004640001097983 */ /* 0x000ea40000300800 */
[----:B------:R-:W3:Y:S02]  /*2efc0*/  LDL.LU R10, [R1+0x468] ;  /* 0x00046800010a7983 */ /* 0x000ee40000300800 */
[----:B------:R-:W3:Y:S01]  /*2efd0*/  LDL.LU R11, [R1+0x46c] ;  /* 0x00046c00010b7983 */ /* 0x000ee20000300800 */
[----:B------:R-:W4:Y:S01]  /*2efe0*/  LDL.64 R4, [R1+0x20] ;  /* 0x0000200001047983 */ /* 0x000f220000100a00 */
[----:B------:R-:W-:Y:S01]  /*2eff0*/  IMAD.MOV.U32 R2, RZ, RZ, R20 ;  /* 0x000000ffff027224 */ /* 0x000fe200078e0014 */
[----:B------:R-:W-:-:S02]  /*2f000*/  MOV R0, R21 ;  /* 0x0000001500007202 */ /* 0x000fc40000000f00 */
[----:B----4-:R0:W-:Y:S01]  /*2f010*/  STL.64 [R1+0x1f98], R4 ;  /* 0x001f980401007387 */ /* 0x0101e20000100a00 */
[----:B---3--:R-:W-:Y:S02]  /*2f020*/  STL.64 [R1+0x1f18], R10 ;  /* 0x001f180a01007387 */ /* 0x008fe40000100a00 */
[----:B--2---:R1:W-:Y:S01]  /*2f030*/  STL.64 [R1+0x1f10], R8 ;  /* 0x001f100801007387 */ /* 0x0043e20000100a00 */
[----:B0-----:R-:W2:Y:S01]  /*2f040*/  LDL.LU R4, [R1+0x390] ;  /* 0x0003900001047983 */ /* 0x001ea20000300800 */
[----:B------:R-:W2:Y:S02]  /*2f050*/  LDL.LU R5, [R1+0x394] ;  /* 0x0003940001057983 */ /* 0x000ea40000300800 */
[----:B------:R-:W2:Y:S02]  /*2f060*/  LDL.LU R6, [R1+0x398] ;  /* 0x0003980001067983 */ /* 0x000ea40000300800 */
[----:B------:R-:W2:Y:S01]  /*2f070*/  LDL.LU R7, [R1+0x39c] ;  /* 0x00039c0001077983 */ /* 0x000ea20000300800 */
[----:B------:R-:W2:Y:S01]  /*2f080*/  LDL.64 R12, [R1+0x30] ;  /* 0x00003000010c7983 */ /* 0x000ea20000100a00 */
[----:B------:R-:W3:Y:S02]  /*2f090*/  LDL.LU R24, [R1+0x3b0] ;  /* 0x0003b00001187983 */ /* 0x000ee40000300800 */
[----:B------:R-:W3:Y:S02]  /*2f0a0*/  LDL.LU R25, [R1+0x3b4] ;  /* 0x0003b40001197983 */ /* 0x000ee40000300800 */
[----:B------:R-:W3:Y:S02]  /*2f0b0*/  LDL.LU R26, [R1+0x3b8] ;  /* 0x0003b800011a7983 */ /* 0x000ee40000300800 */
[----:B-1----:R-:W-:Y:S01]  /*2f0c0*/  IMAD.MOV.U32 R8, RZ, RZ, R2 ;  /* 0x000000ffff087224 */ /* 0x002fe200078e0002 */
[----:B------:R-:W-:Y:S01]  /*2f0d0*/  MOV R9, R0 ;  /* 0x0000000000097202 */ /* 0x000fe20000000f00 */
[----:B------:R-:W3:Y:S01]  /*2f0e0*/  LDL.LU R27, [R1+0x3bc] ;  /* 0x0003bc00011b7983 */ /* 0x000ee20000300800 */
[----:B------:R-:W4:Y:S02]  /*2f0f0*/  LDL.LU R20, [R1+0x3f0] ;  /* 0x0003f00001147983 */ /* 0x000f240000300800 */
[----:B------:R-:W4:Y:S02]  /*2f100*/  LDL.LU R21, [R1+0x3f4] ;  /* 0x0003f40001157983 */ /* 0x000f240000300800 */
[----:B------:R-:W4:Y:S01]  /*2f110*/  LDL.LU R22, [R1+0x3f8] ;  /* 0x0003f80001167983 */ /* 0x000f220000300800 */
[----:B------:R-:W4:Y:S01]  /*2f120*/  LDL.LU R23, [R1+0x3fc] ;  /* 0x0003fc0001177983 */ /* 0x000f220000300800 */
[----:B------:R0:W-:Y:S03]  /*2f130*/  STL.64 [R1+0x1f28], R8 ;  /* 0x001f280801007387 */ /* 0x0001e60000100a00 */
        /* <DEDUP_REMOVED lines=8> */
[----:B------:R-:W5:Y:S02]  /*2f1c0*/  LDL.LU R10, [R1+0x3d8] ;  /* 0x0003d800010a7983 */ /* 0x000f640000300800 */
[----:B------:R-:W5:Y:S01]  /*2f1d0*/  LDL.LU R11, [R1+0x3dc] ;  /* 0x0003dc00010b7983 */ /* 0x000f620000300800 */
[C---:B------:R-:W-:Y:S01]  /*2f1e0*/  HMMA.16816.F32.BF16 R4, R16.reuse, R12, R4 ;  /* 0x0000000c1004723c */ /* 0x040fe20000041804 */
[----:B-----5:R-:W-:Y:S01]  /*2f1f0*/  STL.64 [R1+0x1f58], R10 ;  /* 0x001f580a01007387 */ /* 0x020fe20000100a00 */
[----:B--2---:R0:W-:Y:S03]  /*2f200*/  STL.64 [R1+0x1f50], R8 ;  /* 0x001f500801007387 */ /* 0x0041e60000100a00 */
[----:B0-----:R-:W2:Y:S01]  /*2f210*/  LDL.LU R8, [R1+0x380] ;  /* 0x0003800001087983 */ /* 0x001ea20000300800 */
[----:B------:R-:W2:Y:S02]  /*2f220*/  LDL.LU R9, [R1+0x384] ;  /* 0x0003840001097983 */ /* 0x000ea40000300800 */
[----:B------:R-:W5:Y:S02]  /*2f230*/  LDL.LU R10, [R1+0x388] ;  /* 0x00038800010a7983 */ /* 0x000f640000300800 */
[----:B------:R-:W5:Y:S02]  /*2f240*/  LDL.LU R11, [R1+0x38c] ;  /* 0x00038c00010b7983 */ /* 0x000f640000300800 */
[----:B------:R-:W-:Y:S01]  /*2f250*/  IMAD.MOV.U32 R2, RZ, RZ, R12 ;  /* 0x000000ffff027224 */ /* 0x000fe200078e000c */
[----:B------:R-:W-:Y:S01]  /*2f260*/  MOV R0, R13 ;  /* 0x0000000d00007202 */ /* 0x000fe20000000f00 */
[----:B-----5:R-:W-:Y:S01]  /*2f270*/  STL.64 [R1+0x1f70], R10 ;  /* 0x001f700a01007387 */ /* 0x020fe20000100a00 */
[----:B--2---:R0:W-:Y:S03]  /*2f280*/  STL.64 [R1+0x1f68], R8 ;  /* 0x001f680801007387 */ /* 0x0041e60000100a00 */
[----:B0-----:R-:W2:Y:S01]  /*2f290*/  LDL.LU R8, [R1+0x260] ;  /* 0x0002600001087983 */ /* 0x001ea20000300800 */
[----:B------:R-:W2:Y:S02]  /*2f2a0*/  LDL.LU R9, [R1+0x264] ;  /* 0x0002640001097983 */ /* 0x000ea40000300800 */
[----:B------:R-:W2:Y:S02]  /*2f2b0*/  LDL.LU R10, [R1+0x268] ;  /* 0x00026800010a7983 */ /* 0x000ea40000300800 */
[----:B------:R-:W2:Y:S01]  /*2f2c0*/  LDL.LU R11, [R1+0x26c] ;  /* 0x00026c00010b7983 */ /* 0x000ea20000300800 */
[----:B------:R0:W-:Y:S01]  /*2f2d0*/  STL.64 [R1+0x390], R4 ;  /* 0x0003900401007387 */ /* 0x0001e20000100a00 */
[----:B------:R-:W-:Y:S03]  /*2f2e0*/  STL.64 [R1+0x398], R6 ;  /* 0x0003980601007387 */ /* 0x000fe60000100a00 */
[----:B0-----:R-:W5:Y:S01]  /*2f2f0*/  LDL.LU.64 R4, [R1+0x1f98] ;  /* 0x001f980001047983 */ /* 0x001f620000300a00 */
[----:B------:R-:W3:Y:S02]  /*2f300*/  LDL.LU.64 R12, [R1+0x1f90] ;  /* 0x001f9000010c7983 */ /* 0x000ee40000300a00 */
[C---:B---3--:R-:W-:Y:S11]  /*2f310*/  HMMA.16816.F32.BF16 R24, R16.reuse, R12, R24 ;  /* 0x0000000c1018723c */ /* 0x048ff60000041818 */
[----:B------:R-:W-:Y:S11]  /*2f320*/  @!UPT UIADD3 URZ, URZ, URZ, URZ ;  /* 0x0000003f3f3ff290 */ /* 0x000ff6000fffe03f */
[----:B------:R-:W-:Y:S01]  /*2f330*/  @!UPT UIADD3 URZ, URZ, URZ, URZ ;  /* 0x0000003f3f3ff290 */ /* 0x000fe2000fffe03f */
[----:B------:R0:W-:Y:S01]  /*2f340*/  STL.64 [R1+0x3c0], R24 ;  /* 0x0003c01801007387 */ /* 0x0001e20000100a00 */
[----:B------:R-:W-:Y:S03]  /*2f350*/  STL.64 [R1+0x3c8], R26 ;  /* 0x0003c81a01007387 */ /* 0x000fe60000100a00 */
[----:B0-----:R-:W4:Y:S01]  /*2f360*/  LDL.LU.64 R24, [R1+0x1f88] ;  /* 0x001f880001187983 */ /* 0x001f220000300a00 */
[----:B------:R0:W-:Y:S03]  /*2f370*/  STL.64 [R1+0x1f20], R12 ;  /* 0x001f200c01007387 */ /* 0x0001e60000100a00 */
[----:B0-----:R-:W3:Y:S01]  /*2f380*/  LDL.LU R12, [R1+0x400] ;  /* 0x00040000010c7983 */ /* 0x001ee20000300800 */
[----:B------:R-:W3:Y:S02]  /*2f390*/  LDL.LU R13, [R1+0x404] ;  /* 0x00040400010d7983 */ /* 0x000ee40000300800 */
[----:B------:R-:W3:Y:S02]  /*2f3a0*/  LDL.LU R14, [R1+0x408] ;  /* 0x00040800010e7983 */ /* 0x000ee40000300800 */
[----:B------:R-:W3:Y:S01]  /*2f3b0*/  LDL.LU R15, [R1+0x40c] ;  /* 0x00040c00010f7983 */ /* 0x000ee20000300800 */
[----:B----4-:R-:W-:Y:S01]  /*2f3c0*/  HMMA.16816.F32.BF16 R16, R16, R24, R20 ;  /* 0x000000181010723c */ /* 0x010fe20000041814 */
[----:B------:R-:W2:Y:S01]  /*2f3d0*/  LDL.LU.64 R22, [R1+0x1f80] ;  /* 0x001f800001167983 */ /* 0x000ea20000300a00 */
[----:B------:R-:W2:Y:S11]  /*2f3e0*/  LDL.LU.64 R20, [R1+0x1f78] ;  /* 0x001f780001147983 */ /* 0x000eb60000300a00 */
[----:B------:R-:W-:Y:S10]  /*2f3f0*/  @!UPT UIADD3 URZ, URZ, URZ, URZ ;  /* 0x0000003f3f3ff290 */ /* 0x000ff4000fffe03f */
[----:B------:R0:W-:Y:S01]  /*2f400*/  STL.64 [R1+0x3b0], R16 ;  /* 0x0003b01001007387 */ /* 0x0001e20000100a00 */
[----:B------:R-:W-:Y:S02]  /*2f410*/  STL.64 [R1+0x3b8], R18 ;  /* 0x0003b81201007387 */ /* 0x000fe40000100a00 */
[----:B0-----:R-:W-:Y:S01]  /*2f420*/  IMAD.MOV.U32 R16, RZ, RZ, R2 ;  /* 0x000000ffff107224 */ /* 0x001fe200078e0002 */
[----:B------:R-:W-:Y:S01]  /*2f430*/  MOV R17, R0 ;  /* 0x0000000000117202 */ /* 0x000fe20000000f00 */
[----:B-----5:R-:W-:Y:S01]  /*2f440*/  IMAD.MOV.U32 R2, RZ, RZ, R4 ;  /* 0x000000ffff027224 */ /* 0x020fe200078e0004 */
[----:B------:R-:W-:Y:S01]  /*2f450*/  MOV R0, R5 ;  /* 0x0000000500007202 */ /* 0x000fe20000000f00 */
[C---:B--2---:R-:W-:Y:S11]  /*2f460*/  HMMA.16816.F32.BF16 R8, R20.reuse, R4, R8 ;  /* 0x000000041408723c */ /* 0x044ff60000041808 */
[----:B------:R-:W-:Y:S11]  /*2f470*/  @!UPT UIADD3 URZ, URZ, URZ, URZ ;  /* 0x0000003f3f3ff290 */ /* 0x000ff6000fffe03f */
[----:B------:R-:W-:Y:S01]  /*2f480*/  @!UPT UIADD3 URZ, URZ, URZ, URZ ;  /* 0x0000003f3f3ff290 */ /* 0x000fe2000fffe03f */
[----:B------:R-:W-:Y:S01]  /*2f490*/  STL.64 [R1+0x3f0], R8 ;  /* 0x0003f00801007387 */ /* 0x000fe20000100a00 */
[----:B------:R0:W-:Y:S03]  /*2f4a0*/  STL.64 [R1+0x3f8], R10 ;  /* 0x0003f80a01007387 */ /* 0x0001e60000100a00 */
[----:B0-----:R-:W2:Y:S01]  /*2f4b0*/  LDL.LU.64 R10, [R1+0x1f70] ;  /* 0x001f7000010a7983 */ /* 0x001ea20000300a00 */
[----:B------:R-:W2:Y:S02]  /*2f4c0*/  LDL.LU.64 R8, [R1+0x1f68] ;  /* 0x001f680001087983 */ /* 0x000ea40000300a00 */
[----:B------:R-:W2:Y:S02]  /*2f4d0*/  LDL.LU.64 R4, [R1+0x1f60] ;  /* 0x001f600001047983 */ /* 0x000ea40000300a00 */
[C---:B--2---:R-:W-:Y:S01]  /*2f4e0*/  HMMA.16816.F32.BF16 R4, R20.reuse, R4, R8 ;  /* 0x000000041404723c */ /* 0x044fe20000041808 */
[----:B------:R-:W2:Y:S01]  /*2f4f0*/  LDL.LU.64 R10, [R1+0x1f58] ;  /* 0x001f5800010a7983 */ /* 0x000ea20000300a00 */
[----:B------:R-:W2:Y:S11]  /*2f500*/  LDL.LU.64 R8, [R1+0x1f50] ;  /* 0x001f500001087983 */ /* 0x000eb60000300a00 */
[----:B------:R-:W-:Y:S10]  /*2f510*/  @!UPT UIADD3 URZ, URZ, URZ, URZ ;  /* 0x0000003f3f3ff290 */ /* 0x000ff4000fffe03f */
[----:B------:R0:W-:Y:S01]  /*2f520*/  STL.64 [R1+0x410], R4 ;  /* 0x0004100401007387 */ /* 0x0001e20000100a00 */
[----:B------:R2:W-:Y:S03]  /*2f530*/  STL.64 [R1+0x418], R6 ;  /* 0x0004180601007387 */ /* 0x0005e60000100a00 */
[----:B0-----:R-:W2:Y:S02]  /*2f540*/  LDL.LU.64 R4, [R1+0x1f48] ;  /* 0x001f480001047983 */ /* 0x001ea40000300a00 */
[C---:B--2---:R-:W-:Y:S02]  /*2f550*/  HMMA.16816.F32.BF16 R4, R20.reuse, R4, R8 ;  /* 0x000000041404723c */ /* 0x044fe40000041808 */
[----:B------:R-:W2:Y:S01]  /*2f560*/  LDL.LU.64 R10, [R1+0x1f40] ;  /* 0x001f4000010a7983 */ /* 0x000ea20000300a00 */
[----:B------:R-:W2:Y:S11]  /*2f570*/  LDL.LU.64 R8, [R1+0x1f38] ;  /* 0x001f380001087983 */ /* 0x000eb60000300a00 */
[----:B------:R-:W-:Y:S09]  /*2f580*/  @!UPT UIADD3 URZ, URZ, URZ, URZ ;  /* 0x0000003f3f3ff290 */ /* 0x000ff2000fffe03f */
[----:B------:R0:W-:Y:S01]  /*2f590*/  STL.64 [R1+0x440], R4 ;  /* 0x0004400401007387 */ /* 0x0001e20000100a00 */
[----:B------:R-:W-:Y:S03]  /*2f5a0*/  STL.64 [R1+0x448], R6 ;  /* 0x0004480601007387 */ /* 0x000fe60000100a00 */
[----:B0-----:R-:W2:Y:S02]  /*2f5b0*/  LDL.LU.64 R4, [R1+0x1f30] ;  /* 0x001f300001047983 */ /* 0x001ea40000300a00 */
[C---:B--2---:R-:W-:Y:S11]  /*2f5c0*/  HMMA.16816.F32.BF16 R8, R20.reuse, R4, R8 ;  /* 0x000000041408723c */ /* 0x044ff60000041808 */
[----:B------:R-:W-:Y:S11]  /*2f5d0*/  @!UPT UIADD3 URZ, URZ, URZ, URZ ;  /* 0x0000003f3f3ff290 */ /* 0x000ff6000fffe03f */
[----:B------:R-:W-:Y:S01]  /*2f5e0*/  @!UPT UIADD3 URZ, URZ, URZ, URZ ;  /* 0x0000003f3f3ff290 */ /* 0x000fe2000fffe03f */
[----:B------:R0:W-:Y:S01]  /*2f5f0*/  STL.64 [R1+0x450], R8 ;  /* 0x0004500801007387 */ /* 0x0001e20000100a00 */
[----:B------:R-:W-:Y:S03]  /*2f600*/  STL.64 [R1+0x458], R10 ;  /* 0x0004580a01007387 */ /* 0x000fe60000100a00 */
[----:B0-----:R-:W3:Y:S01]  /*2f610*/  LDL.LU.64 R8, [R1+0x1f28] ;  /* 0x001f280001087983 */ /* 0x001ee20000300a00 */
[----:B------:R0:W-:Y:S03]  /*2f620*/  STL.64 [R1+0x1ed8], R4 ;  /* 0x001ed80401007387 */ /* 0x0001e60000100a00 */
[----:B0-----:R-:W2:Y:S01]  /*2f630*/  LDL.LU R4, [R1+0x420] ;  /* 0x0004200001047983 */ /* 0x001ea20000300800 */
[----:B------:R-:W2:Y:S02]  /*2f640*/  LDL.LU R5, [R1+0x424] ;  /* 0x0004240001057983 */ /* 0x000ea40000300800 */
[----:B------:R-:W2:Y:S02]  /*2f650*/  LDL.LU R6, [R1+0x428] ;  /* 0x0004280001067983 */ /* 0x000ea40000300800 */
[----:B------:R-:W2:Y:S01]  /*2f660*/  LDL.LU R7, [R1+0x42c] ;  /* 0x00042c0001077983 */ /* 0x000ea20000300800 */
[C---:B---3--:R-:W-:Y:S01]  /*2f670*/  HMMA.16816.F32.BF16 R8, R20.reuse, R8, R12 ;  /* 0x000000081408723c */ /* 0x048fe2000004180c */
[----:B------:R-:W3:Y:S11]  /*2f680*/  LDL.LU.64 R12, [R1+0x1f20] ;  /* 0x001f2000010c7983 */ /* 0x000ef60000300a00 */
[----:B------:R-:W-:Y:S11]  /*2f690*/  @!UPT UIADD3 URZ, URZ, URZ, URZ ;  /* 0x0000003f3f3ff290 */ /* 0x000ff6000fffe03f */
[----:B------:R-:W-:Y:S01]  /*2f6a0*/  STL.64 [R1+0x470], R8 ;  /* 0x0004700801007387 */ /* 0x000fe20000100a00 */
[----:B------:R0:W-:Y:S03]  /*2f6b0*/  STL.64 [R1+0x478], R10 ;  /* 0x0004780a01007387 */ /* 0x0001e60000100a00 */
[----:B0-----:R-:W4:Y:S01]  /*2f6c0*/  LDL.LU.64 R10, [R1+0x1f18] ;  /* 0x001f1800010a7983 */ /* 0x001f220000300a00 */
[----:B------:R-:W4:Y:S01]  /*2f6d0*/  LDL.LU.64 R8, [R1+0x1f10] ;  /* 0x001f100001087983 */ /* 0x000f220000300a00 */
[C---:B--2---:R-:W-:Y:S02]  /*2f6e0*/  HMMA.16816.F32.BF16 R16, R20.reuse, R16, R4 ;  /* 0x000000101410723c */ /* 0x044fe40000041804 */
[----:B---3--:R-:W-:Y:S11]  /*2f6f0*/  STL.64 [R1+0x1e80], R12 ;  /* 0x001e800c01007387 */ /* 0x008ff60000100a00 */
[----:B------:R-:W-:Y:S10]  /*2f700*/  @!UPT UIADD3 URZ, URZ, URZ, URZ ;  /* 0x0000003f3f3ff290 */ /* 0x000ff4000fffe03f */
[----:B------:R0:W-:Y:S02]  /*2f710*/  STL.64 [R1+0x490], R16 ;  /* 0x0004901001007387 */ /* 0x0001e40000100a00 */
[----:B------:R1:W-:Y:S01]  /*2f720*/  STL.64 [R1+0x498], R18 ;  /* 0x0004981201007387 */ /* 0x0003e20000100a00 */
[----:B0-----:R-:W2:Y:S01]  /*2f730*/  LDL.LU R16, [R1+0x130] ;  /* 0x0001300001107983 */ /* 0x001ea20000300800 */
[C---:B----4-:R-:W-:Y:S11]  /*2f740*/  HMMA.16816.F32.BF16 R4, R20.reuse, R12, R8 ;  /* 0x0000000c1404723c */ /* 0x050ff60000041808 */
[----:B------:R-:W-:Y:S11]  /*2f750*/  @!UPT UIADD3 URZ, URZ, URZ, URZ ;  /* 0x0000003f3f3ff290 */ /* 0x000ff6000fffe03f */
[----:B------:R-:W-:Y:S01]  /*2f760*/  @!UPT UIADD3 URZ, URZ, URZ, URZ ;  /* 0x0000003f3f3ff290 */ /* 0x000fe2000fffe03f */
[----:B------:R-:W-:Y:S01]  /*2f770*/  STL.64 [R1+0x500], R4 ;  /* 0x0005000401007387 */ /* 0x000fe20000100a00 */
[----:B------:R-:W-:Y:S02]  /*2f780*/  STL.64 [R1+0x508], R6 ;  /* 0x0005080601007387 */ /* 0x000fe40000100a00 */
[----:B------:R-:W2:Y:S02]  /*2f790*/  LDL.LU R17, [R1+0x134] ;  /* 0x0001340001117983 */ /* 0x000ea40000300800 */
[----:B-1----:R-:W3:Y:S01]  /*2f7a0*/  LDL.LU R18, [R1+0x138] ;  /* 0x0001380001127983 */ /* 0x002ee20000300800 */
[----:B------:R-:W3:Y:S04]  /*2f7b0*/  LDL.LU R19, [R1+0x13c] ;  /* 0x00013c0001137983 */ /* 0x000ee80000300800 */
[----:B---3--:R-:W-:Y:S01]  /*2f7c0*/  STL.64 [R1+0x1e30], R18 ;  /* 0x001e301201007387 */ /* 0x008fe20000100a00 */
[----:B--2---:R0:W-:Y:S03]  /*2f7d0*/  STL.64 [R1+0x1e28], R16 ;  /* 0x001e281001007387 */ /* 0x0041e60000100a00 */
[----:B0-----:R-:W2:Y:S01]  /*2f7e0*/  LDL.LU R16, [R1+0x140] ;  /* 0x0001400001107983 */ /* 0x001ea20000300800 */
[----:B------:R-:W2:Y:S02]  /*2f7f0*/  LDL.LU R17, [R1+0x144] ;  /* 0x0001440001117983 */ /* 0x000ea40000300800 */
[----:B------:R-:W3:Y:S02]  /*2f800*/  LDL.LU R18, [R1+0x148] ;  /* 0x0001480001127983 */ /* 0x000ee40000300800 */
[----:B------:R-:W3:Y:S01]  /*2f810*/  LDL.LU R19, [R1+0x14c] ;  /* 0x00014c0001137983 */ /* 0x000ee20000300800 */
[----:B------:R-:W4:Y:S04]  /*2f820*/  LDL.64 R12, [R1+0x30] ;  /* 0x00003000010c7983 */ /* 0x000f280000100a00 */
[----:B----4-:R-:W-:Y:S01]  /*2f830*/  STL.64 [R1+0x1e98], R12 ;  /* 0x001e980c01007387 */ /* 0x010fe20000100a00 */
[----:B------:R-:W4:Y:S02]  /*2f840*/  LDL.LU R8, [R1+0x90] ;  /* 0x0000900001087983 */ /* 0x000f240000300800 */
[----:B------:R-:W4:Y:S02]  /*2f850*/  LDL.LU R9, [R1+0x94] ;  /* 0x0000940001097983 */ /* 0x000f240000300800 */
[----:B------:R-:W5:Y:S01]  /*2f860*/  LDL.LU R10, [R1+0x98] ;  /* 0x00009800010a7983 */ /* 0x000f620000300800 */
[----:B------:R-:W5:Y:S01]  /*2f870*/  LDL.LU R11, [R1+0x9c] ;  /* 0x00009c00010b7983 */ /* 0x000f620000300800 */
[----:B------:R-:W2:Y:S02]  /*2f880*/  LDL.LU R4, [R1+0x160] ;  /* 0x0001600001047983 */ /* 0x000ea40000300800 */
[----:B------:R-:W2:Y:S02]  /*2f890*/  LDL.LU R5, [R1+0x164] ;  /* 0x0001640001057983 */ /* 0x000ea40000300800 */
[----:B------:R-:W2:Y:S01]  /*2f8a0*/  LDL.LU R6, [R1+0x168] ;  /* 0x0001680001067983 */ /* 0x000ea20000300800 */
[----:B------:R-:W2:Y:S04]  /*2f8b0*/  LDL.LU R7, [R1+0x16c] ;  /* 0x00016c0001077983 */ /* 0x000ea80000300800 */
[----:B--2---:R-:W-:Y:S01]  /*2f8c0*/  STL.64 [R1+0x1ee8], R6 ;  /* 0x001ee80601007387 */ /* 0x004fe20000100a00 */
[----:B------:R0:W-:Y:S03]  /*2f8d0*/  STL.64 [R1+0x1ee0], R4 ;  /* 0x001ee00401007387 */ /* 0x0001e60000100a00 */
[----:B0-----:R-:W2:Y:S01]  /*2f8e0*/  LDL.LU R4, [R1+0x170] ;  /* 0x0001700001047983 */ /* 0x001ea20000300800 */
[----:B------:R-:W2:Y:S02]  /*2f8f0*/  LDL.LU R5, [R1+0x174] ;  /* 0x0001740001057983 */ /* 0x000ea40000300800 */
[----:B------:R-:W2:Y:S02]  /*2f900*/  LDL.LU R6, [R1+0x178] ;  /* 0x0001780001067983 */ /* 0x000ea40000300800 */
[----:B------:R-:W2:Y:S02]  /*2f910*/  LDL.LU R7, [R1+0x17c] ;  /* 0x00017c0001077983 */ /* 0x000ea40000300800 */
[----:B--2---:R-:W-:Y:S01]  /*2f920*/  STL.64 [R1+0x1f08], R6 ;  /* 0x001f080601007387 */ /* 0x004fe20000100a00 */
[----:B------:R0:W-:Y:S03]  /*2f930*/  STL.64 [R1+0x1f00], R4 ;  /* 0x001f000401007387 */ /* 0x0001e60000100a00 */
[----:B0-----:R-:W2:Y:S01]  /*2f940*/  LDL.LU R4, [R1+0x480] ;  /* 0x0004800001047983 */ /* 0x001ea20000300800 */
[----:B------:R-:W2:Y:S02]  /*2f950*/  LDL.LU R5, [R1+0x484] ;  /* 0x0004840001057983 */ /* 0x000ea40000300800 */
[----:B------:R-:W2:Y:S02]  /*2f960*/  LDL.LU R6, [R1+0x488] ;  /* 0x0004880001067983 */ /* 0x000ea40000300800 */
[----:B------:R-:W2:Y:S01]  /*2f970*/  LDL.LU R7, [R1+0x48c] ;  /* 0x00048c0001077983 */ /* 0x000ea20000300800 */
[----:B------:R-:W2:Y:S04]  /*2f980*/  LDL.64 R12, [R1+0x40] ;  /* 0x00004000010c7983 */ /* 0x000ea80000100a00 */
[----:B--2---:R-:W-:Y:S01]  /*2f990*/  STL.64 [R1+0x1eb0], R12 ;  /* 0x001eb00c01007387 */ /* 0x004fe20000100a00 */
[----:B-----5:R-:W-:Y:S02]  /*2f9a0*/  STL.64 [R1+0x1e90], R10 ;  /* 0x001e900a01007387 */ /* 0x020fe40000100a00 */
[----:B----4-:R0:W-:Y:S02]  /*2f9b0*/  STL.64 [R1+0x1e88], R8 ;  /* 0x001e880801007387 */ /* 0x0101e40000100a00 */
[----:B0-----:R-:W2:Y:S01]  /*2f9c0*/  LDL.LU R8, [R1+0xa0] ;  /* 0x0000a00001087983 */ /* 0x001ea20000300800 */
[----:B------:R-:W2:Y:S02]  /*2f9d0*/  LDL.LU R9, [R1+0xa4] ;  /* 0x0000a40001097983 */ /* 0x000ea40000300800 */
[----:B------:R-:W4:Y:S02]  /*2f9e0*/  LDL.LU R10, [R1+0xa8] ;  /* 0x0000a800010a7983 */ /* 0x000f240000300800 */
[----:B------:R-:W4:Y:S01]  /*2f9f0*/  LDL.LU R11, [R1+0xac] ;  /* 0x0000ac00010b7983 */ /* 0x000f220000300800 */
[----:B------:R-:W5:Y:S01]  /*2fa00*/  LDL.LU R12, [R1+0xc0] ;  /* 0x0000c000010c7983 */ /* 0x000f620000300800 */
        /* <DEDUP_REMOVED lines=9> */
[----:B------:R-:W-:Y:S01]  /*2faa0*/  HMMA.16816.F32.BF16 R20, R20, R24, R4 ;  /* 0x000000181414723c */ /* 0x000fe20000041804 */
[----:B-----5:R-:W-:Y:S01]  /*2fab0*/  STL.64 [R1+0x1ed0], R14 ;  /* 0x001ed00e01007387 */ /* 0x020fe20000100a00 */
[----:B--2---:R0:W-:Y:S03]  /*2fac0*/  STL.64 [R1+0x1ec8], R12 ;  /* 0x001ec80c01007387 */ /* 0x0041e60000100a00 */
[----:B0-----:R-:W2:Y:S01]  /*2fad0*/  LDL.64 R12, [R1+0x10] ;  /* 0x00001000010c7983 */ /* 0x001ea20000100a00 */
[----:B----4-:R-:W-:Y:S02]  /*2fae0*/  STL.64 [R1+0x1ea8], R10 ;  /* 0x001ea80a01007387 */ /* 0x010fe40000100a00 */
[----:B------:R0:W-:Y:S02]  /*2faf0*/  STL.64 [R1+0x1ea0], R8 ;  /* 0x001ea00801007387 */ /* 0x0001e40000100a00 */
[----:B0-----:R-:W4:Y:S01]  /*2fb00*/  LDL.LU R8, [R1+0xb0] ;  /* 0x0000b00001087983 */ /* 0x001f220000300800 */
[----:B------:R-:W4:Y:S02]  /*2fb10*/  LDL.LU R9, [R1+0xb4] ;  /* 0x0000b40001097983 */ /* 0x000f240000300800 */
[----:B------:R-:W4:Y:S02]  /*2fb20*/  LDL.LU R10, [R1+0xb8] ;  /* 0x0000b800010a7983 */ /* 0x000f240000300800 */
[----:B------:R-:W4:Y:S01]  /*2fb30*/  LDL.LU R11, [R1+0xbc] ;  /* 0x0000bc00010b7983 */ /* 0x000f220000300800 */
[----:B---3--:R-:W-:Y:S01]  /*2fb40*/  STL.64 [R1+0x1e40], R18 ;  /* 0x001e401201007387 */ /* 0x008fe20000100a00 */
[----:B------:R0:W-:Y:S02]  /*2fb50*/  STL.64 [R1+0x1e38], R16 ;  /* 0x001e381001007387 */ /* 0x0001e40000100a00 */
[----:B------:R-:W3:Y:S02]  /*2fb60*/  LDL.LU R28, [R1+0x884] ;  /* 0x00088400011c7983 */ /* 0x000ee40000300800 */
[----:B------:R-:W3:Y:S01]  /*2fb70*/  LDL R29, [R1+0x810] ;  /* 0x00081000011d7983 */ /* 0x000ee20000100800 */
[----:B------:R-:W5:Y:S01]  /*2fb80*/  LDL.LU.64 R6, [R1+0x1f08] ;  /* 0x001f080001067983 */ /* 0x000f620000300a00 */
[----:B------:R-:W5:Y:S02]  /*2fb90*/  LDL.LU.64 R4, [R1+0x1f00] ;  /* 0x001f000001047983 */ /* 0x000f640000300a00 */
[----:B------:R-:W5:Y:S02]  /*2fba0*/  LDL.LU.64 R26, [R1+0x1ef8] ;  /* 0x001ef800011a7983 */ /* 0x000f640000300a00 */
[----:B------:R-:W5:Y:S02]  /*2fbb0*/  LDL.LU.64 R24, [R1+0x1ef0] ;  /* 0x001ef00001187983 */ /* 0x000f640000300a00 */
[----:B0-----:R-:W-:Y:S01]  /*2fbc0*/  IMAD.MOV.U32 R16, RZ, RZ, R2 ;  /* 0x000000ffff107224 */ /* 0x001fe200078e0002 */
[----:B------:R-:W-:Y:S01]  /*2fbd0*/  MOV R17, R0 ;  /* 0x0000000000117202 */ /* 0x000fe20000000f00 */
[----:B------:R0:W-:Y:S01]  /*2fbe0*/  STL.64 [R1+0x4f0], R20 ;  /* 0x0004f01401007387 */ /* 0x0001e20000100a00 */
[----:B------:R-:W-:Y:S03]  /*2fbf0*/  STL.64 [R1+0x4f8], R22 ;  /* 0x0004f81601007387 */ /* 0x000fe60000100a00 */
[----:B0-----:R-:W2:Y:S02]  /*2fc00*/  LDL.64 R20, [R1] ;  /* 0x0000000001147983 */ /* 0x001ea40000100a00 */
[C---:B-----5:R-:W-:Y:S11]  /*2fc10*/  HMMA.16816.F32.BF16 R4, R24.reuse, R16, R4 ;  /* 0x000000101804723c */ /* 0x060ff60000041804 */
[----:B------:R-:W-:Y:S11]  /*2fc20*/  @!UPT UIADD3 URZ, URZ, URZ, URZ ;  /* 0x0000003f3f3ff290 */ /* 0x000ff6000fffe03f */
[----:B------:R-:W-:Y:S01]  /*2fc30*/  @!UPT UIADD3 URZ, URZ, URZ, URZ ;  /* 0x0000003f3f3ff290 */ /* 0x000fe2000fffe03f */
[----:B------:R-:W-:Y:S01]  /*2fc40*/  STL.64 [R1+0x4e0], R4 ;  /* 0x0004e00401007387 */ /* 0x000fe20000100a00 */
[----:B------:R0:W-:Y:S03]  /*2fc50*/  STL.64 [R1+0x4e8], R6 ;  /* 0x0004e80601007387 */ /* 0x0001e60000100a00 */
[----:B0-----:R-:W2:Y:S01]  /*2fc60*/  LDL.LU.64 R6, [R1+0x1ee8] ;  /* 0x001ee80001067983 */ /* 0x001ea20000300a00 */
[----:B------:R-:W2:Y:S02]  /*2fc70*/  LDL.LU.64 R4, [R1+0x1ee0] ;  /* 0x001ee00001047983 */ /* 0x000ea40000300a00 */
[C---:B--2---:R-:W-:Y:S11]  /*2fc80*/  HMMA.16816.F32.BF16 R4, R24.reuse, R12, R4 ;  /* 0x0000000c1804723c */ /* 0x044ff60000041804 */
[----:B------:R-:W-:Y:S11]  /*2fc90*/  @!UPT UIADD3 URZ, URZ, URZ, URZ ;  /* 0x0000003f3f3ff290 */ /* 0x000ff6000fffe03f */
[----:B------:R-:W-:Y:S01]  /*2fca0*/  @!UPT UIADD3 URZ, URZ, URZ, URZ ;  /* 0x0000003f3f3ff290 */ /* 0x000fe2000fffe03f */
[----:B------:R0:W-:Y:S01]  /*2fcb0*/  STL.64 [R1+0x4d0], R4 ;  /* 0x0004d00401007387 */ /* 0x0001e20000100a00 */
[----:B------:R1:W-:Y:S03]  /*2fcc0*/  STL.64 [R1+0x4d8], R6 ;  /* 0x0004d80601007387 */ /* 0x0003e60000100a00 */
[----:B0-----:R-:W2:Y:S01]  /*2fcd0*/  LDL.LU.64 R4, [R1+0x1ed8] ;  /* 0x001ed80001047983 */ /* 0x001ea20000300a00 */
[----:B-1----:R-:W-:Y:S01]  /*2fce0*/  IMAD.MOV.U32 R7, RZ, RZ, R12 ;  /* 0x000000ffff077224 */ /* 0x002fe200078e000c */
[----:B------:R-:W-:Y:S01]  /*2fcf0*/  MOV R6, R13 ;  /* 0x0000000d00067202 */ /* 0x000fe20000000f00 */
[----:B------:R-:W5:Y:S01]  /*2fd00*/  LDL.LU.64 R14, [R1+0x1ed0] ;  /* 0x001ed000010e7983 */ /* 0x000f620000300a00 */
[----:B------:R-:W5:Y:S02]  /*2fd10*/  LDL.LU.64 R12, [R1+0x1ec8] ;  /* 0x001ec800010c7983 */ /* 0x000f640000300a00 */
[C---:B-----5:R-:W-:Y:S11]  /*2fd20*/  HMMA.16816.F32.BF16 R12, R24.reuse, R20, R12 ;  /* 0x00000014180c723c */ /* 0x060ff6000004180c */
[----:B------:R-:W-:Y:S11]  /*2fd30*/  @!UPT UIADD3 URZ, URZ, URZ, URZ ;  /* 0x0000003f3f3ff290 */ /* 0x000ff6000fffe03f */
[----:B------:R-:W-:Y:S01]  /*2fd40*/  @!UPT UIADD3 URZ, URZ, URZ, URZ ;  /* 0x0000003f3f3ff290 */ /* 0x000fe2000fffe03f */
[----:B------:R-:W-:Y:S01]  /*2fd50*/  STL.64 [R1+0x4c0], R12 ;  /* 0x0004c00c01007387 */ /* 0x000fe20000100a00 */
[----:B------:R0:W-:Y:S03]  /*2fd60*/  STL.64 [R1+0x4c8], R14 ;  /* 0x0004c80e01007387 */ /* 0x0001e60000100a00 */
[----:B0-----:R-:W2:Y:S01]  /*2fd70*/  LDL.LU.64 R14, [R1+0x1ec0] ;  /* 0x001ec000010e7983 */ /* 0x001ea20000300a00 */
[----:B------:R-:W2:Y:S02]  /*2fd80*/  LDL.LU.64 R12, [R1+0x1eb8] ;  /* 0x001eb800010c7983 */ /* 0x000ea40000300a00 */
[----:B------:R0:W-:Y:S02]  /*2fd90*/  STL.64 [R1+0x1e48], R20 ;  /* 0x001e481401007387 */ /* 0x0001e40000100a00 */
[----:B0-----:R-:W5:Y:S01]  /*2fda0*/  LDL.LU R20, [R1+0x150] ;  /* 0x0001500001147983 */ /* 0x001f620000300800 */
[----:B------:R-:W5:Y:S02]  /*2fdb0*/  LDL.LU R21, [R1+0x154] ;  /* 0x0001540001157983 */ /* 0x000f640000300800 */
[----:B------:R-:W3:Y:S02]  /*2fdc0*/  LDL.LU R22, [R1+0x158] ;  /* 0x0001580001167983 */ /* 0x000ee40000300800 */
[----:B------:R-:W3:Y:S01]  /*2fdd0*/  LDL.LU R23, [R1+0x15c] ;  /* 0x00015c0001177983 */ /* 0x000ee20000300800 */
[C---:B--2---:R-:W-:Y:S01]  /*2fde0*/  HMMA.16816.F32.BF16 R12, R24.reuse, R4, R12 ;  /* 0x00000004180c723c */ /* 0x044fe2000004180c */
[----:B---3--:R-:W-:Y:S01]  /*2fdf0*/  STL.64 [R1+0x1e60], R22 ;  /* 0x001e601601007387 */ /* 0x008fe20000100a00 */
[----:B-----5:R0:W-:Y:S03]  /*2fe00*/  STL.64 [R1+0x1e58], R20 ;  /* 0x001e581401007387 */ /* 0x0201e60000100a00 */
[----:B0-----:R-:W2:Y:S01]  /*2fe10*/  LDL.LU R20, [R1+0x180] ;  /* 0x0001800001147983 */ /* 0x001ea20000300800 */
[----:B------:R-:W2:Y:S02]  /*2fe20*/  LDL.LU R21, [R1+0x184] ;  /* 0x0001840001157983 */ /* 0x000ea40000300800 */
[----:B------:R-:W2:Y:S02]  /*2fe30*/  LDL.LU R22, [R1+0x188] ;  /* 0x0001880001167983 */ /* 0x000ea40000300800 */
[----:B------:R-:W2:Y:S11]  /*2fe40*/  LDL.LU R23, [R1+0x18c] ;  /* 0x00018c0001177983 */ /* 0x000eb60000300800 */
[----:B------:R-:W-:Y:S02]  /*2fe50*/  @!UPT UIADD3 URZ, URZ, URZ, URZ ;  /* 0x0000003f3f3ff290 */ /* 0x000fe4000fffe03f */
[----:B------:R0:W-:Y:S01]  /*2fe60*/  STL.64 [R1+0x4b0], R12 ;  /* 0x0004b00c01007387 */ /* 0x0001e20000100a00 */
[----:B------:R-:W-:Y:S03]  /*2fe70*/  STL.64 [R1+0x4b8], R14 ;  /* 0x0004b80e01007387 */ /* 0x000fe60000100a00 */
[----:B0-----:R-:W4:Y:S02]  /*2fe80*/  LDL.LU.64 R12, [R1+0x1eb0] ;  /* 0x001eb000010c7983 */ /* 0x001f240000300a00 */
[C---:B----4-:R-:W-:Y:S01]  /*2fe90*/  HMMA.16816.F32.BF16 R8, R24.reuse, R12, R8 ;  /* 0x0000000c1808723c */ /* 0x050fe20000041808 */
[----:B------:R-:W-:Y:S01]  /*2fea0*/  IMAD.MOV.U32 R3, RZ, RZ, R12 ;  /* 0x000000ffff037224 */ /* 0x000fe200078e000c */
[----:B------:R-:W-:Y:S11]  /*2feb0*/  MOV R2, R13 ;  /* 0x0000000d00027202 */ /* 0x000ff60000000f00 */
[----:B------:R-:W-:Y:S10]  /*2fec0*/  @!UPT UIADD3 URZ, URZ, URZ, URZ ;  /* 0x0000003f3f3ff290 */ /* 0x000ff4000fffe03f */
[----:B------:R-:W-:Y:S01]  /*2fed0*/  STL.64 [R1+0x4a0], R8 ;  /* 0x0004a00801007387 */ /* 0x000fe20000100a00 */
[----:B------:R0:W-:Y:S03]  /*2fee0*/  STL.64 [R1+0x4a8], R10 ;  /* 0x0004a80a01007387 */ /* 0x0001e60000100a00 */
[----:B0-----:R-:W3:Y:S01]  /*2fef0*/  LDL.LU.64 R10, [R1+0x1ea8] ;  /* 0x001ea800010a7983 */ /* 0x001ee20000300a00 */
[----:B------:R-:W3:Y:S02]  /*2ff00*/  LDL.LU.64 R8, [R1+0x1ea0] ;  /* 0x001ea00001087983 */ /* 0x000ee40000300a00 */
[----:B------:R-:W3:Y:S02]  /*2ff10*/  LDL.LU.64 R12, [R1+0x1e98] ;  /* 0x001e9800010c7983 */ /* 0x000ee40000300a00 */
[C---:B---3--:R-:W-:Y:S01]  /*2ff20*/  HMMA.16816.F32.BF16 R8, R24.reuse, R12, R8 ;  /* 0x0000000c1808723c */ /* 0x048fe20000041808 */
        /* <DEDUP_REMOVED lines=8> */
[----:B---3--:R-:W-:Y:S11]  /*2ffb0*/  HMMA.16816.F32.BF16 R8, R24, R12, R8 ;  /* 0x0000000c1808723c */ /* 0x008ff60000041808 */
[----:B------:R-:W-:Y:S11]  /*2ffc0*/  @!UPT UIADD3 URZ, URZ, URZ, URZ ;  /* 0x0000003f3f3ff290 */ /* 0x000ff6000fffe03f */
[----:B------:R-:W-:Y:S01]  /*2ffd0*/  @!UPT UIADD3 URZ, URZ, URZ, URZ ;  /* 0x0000003f3f3ff290 */ /* 0x000fe2000fffe03f */
[----:B------:R-:W-:Y:S01]  /*2ffe0*/  STL.64 [R1+0x460], R8 ;  /* 0x0004600801007387 */ /* 0x000fe20000100a00 */
[----:B------:R0:W-:Y:S03]  /*2fff0*/  STL.64 [R1+0x468], R10 ;  /* 0x0004680a01007387 */ /* 0x0001e60000100a00 */
[----:B0-----:R-:W3:Y:S01]  /*30000*/  LDL.LU R10, [R1+0x1e78] ;  /* 0x001e7800010a7983 */ /* 0x001ee20000300800 */
[----:B------:R-:W3:Y:S02]  /*30010*/  LDL.LU.64 R8, [R1+0x1e70] ;  /* 0x001e700001087983 */ /* 0x000ee40000300a00 */
[----:B------:R-:W4:Y:S02]  /*30020*/  LDL.LU R15, [R1+0x1e68] ;  /* 0x001e6800010f7983 */ /* 0x000f240000300800 */
[----:B------:R-:W-:Y:S01]  /*30030*/  IMAD.MOV.U32 R11, RZ, RZ, R12 ;  /* 0x000000ffff0b7224 */ /* 0x000fe200078e000c */
[----:B------:R-:W-:-:S02]  /*30040*/  MOV R0, R13 ;  /* 0x0000000d00007202 */ /* 0x000fc40000000f00 */
[----:B----4-:R-:W0:Y:S04]  /*30050*/  LDSM.16.M88.4 R12, [R15+0x33000] ;  /* 0x033000000f0c783b */ /* 0x010e280000000200 */
[----:B0-----:R-:W-:Y:S01]  /*30060*/  STL.64 [R1+0x1dc8], R14 ;  /* 0x001dc80e01007387 */ /* 0x001fe20000100a00 */
[----:B------:R0:W-:Y:S03]  /*30070*/  STL.64 [R1+0x1dc0], R12 ;  /* 0x001dc00c01007387 */ /* 0x0001e60000100a00 */
[----:B0-----:R-:W2:Y:S02]  /*30080*/  LDL.64 R12, [R1+0x80] ;  /* 0x00008000010c7983 */ /* 0x001ea40000100a00 */
[----:B--2---:R-:W-:Y:S02]  /*30090*/  HMMA.16816.F32.BF16 R24, R24, R12, R20 ;  /* 0x0000000c1818723c */ /* 0x004fe40000041814 */
[----:B------:R-:W3:Y:S01]  /*300a0*/  LDL.LU.64 R22, [R1+0x1e60] ;  /* 0x001e600001167983 */ /* 0x000ee20000300a00 */
[----:B------:R-:W3:Y:S02]  /*300b0*/  LDL.LU.64 R20, [R1+0x1e58] ;  /* 0x001e580001147983 */ /* 0x000ee40000300a00 */
[----:B------:R0:W-:Y:S02]  /*300c0*/  STL.64 [R1+0x1dd8], R12 ;  /* 0x001dd80c01007387 */ /* 0x0001e40000100a00 */
[----:B0-----:R-:W-:Y:S11]  /*300d0*/  IMAD.MOV.U32 R12, RZ, RZ, R11 ;  /* 0x000000ffff0c7224 */ /* 0x001ff600078e000b */
[----:B------:R-:W-:Y:S05]  /*300e0*/  @!UPT UIADD3 URZ, URZ, URZ, URZ ;  /* 0x0000003f3f3ff290 */ /* 0x000fea000fffe03f */
[----:B------:R-:W-:Y:S01]  /*300f0*/  STL.64 [R1+0x420], R24 ;  /* 0x0004201801007387 */ /* 0x000fe20000100a00 */
[----:B------:R0:W-:Y:S02]  /*30100*/  STL.64 [R1+0x428], R26 ;  /* 0x0004281a01007387 */ /* 0x0001e40000100a00 */
[----:B------:R-:W3:Y:S01]  /*30110*/  LDL.LU R11, [R1+0x1e50] ;  /* 0x001e5000010b7983 */ /* 0x000ee20000300800 */
[----:B------:R-:W-:-:S05]  /*30120*/  MOV R13, R0 ;  /* 0x00000000000d7202 */ /* 0x000fca0000000f00 */
[----:B------:R1:W-:Y:S04]  /*30130*/  STL.64 [R1+0x1df0], R12 ;  /* 0x001df00c01007387 */ /* 0x0003e80000100a00 */
[----:B0-----:R-:W2:Y:S01]  /*30140*/  LDL.LU R27, [R1+0x510] ;  /* 0x00051000011b7983 */ /* 0x001ea20000300800 */
[----:B-1----:R-:W-:Y:S01]  /*30150*/  IMAD.MOV.U32 R12, RZ, RZ, R19 ;  /* 0x000000ffff0c7224 */ /* 0x002fe200078e0013 */
[----:B------:R-:W-:-:S05]  /*30160*/  MOV R13, R18 ;  /* 0x00000012000d7202 */ /* 0x000fca0000000f00 */
[----:B------:R-:W-:Y:S01]  /*30170*/  STL.64 [R1+0x1e08], R12 ;  /* 0x001e080c01007387 */ /* 0x000fe20000100a00 */
[----:B---3--:R-:W-:Y:S03]  /*30180*/  HMMA.16816.F32.BF16 R16, R8, R16, R20 ;  /* 0x000000100810723c */ /* 0x008fe60000041814 */
[----:B------:R-:W3:Y:S11]  /*30190*/  LDL.LU.64 R20, [R1+0x1e48] ;  /* 0x001e480001147983 */ /* 0x000ef60000300a00 */
[----:B------:R-:W-:Y:S09]  /*301a0*/  @!UPT UIADD3 URZ, URZ, URZ, URZ ;  /* 0x0000003f3f3ff290 */ /* 0x000ff2000fffe03f */
[----:B------:R-:W-:Y:S01]  /*301b0*/  STL.64 [R1+0x400], R16 ;  /* 0x0004001001007387 */ /* 0x000fe20000100a00 */
[----:B------:R0:W-:Y:S03]  /*301c0*/  STL.64 [R1+0x408], R18 ;  /* 0x0004081201007387 */ /* 0x0001e60000100a00 */
[----:B0-----:R-:W4:Y:S01]  /*301d0*/  LDL.LU.64 R18, [R1+0x1e40] ;  /* 0x001e400001127983 */ /* 0x001f220000300a00 */
[----:B------:R-:W4:Y:S02]  /*301e0*/  LDL.LU.64 R16, [R1+0x1e38] ;  /* 0x001e380001107983 */ /* 0x000f240000300a00 */
[----:B------:R-:W-:Y:S01]  /*301f0*/  IMAD.MOV.U32 R12, RZ, RZ, R7 ;  /* 0x000000ffff0c7224 */ /* 0x000fe200078e0007 */
[----:B------:R-:W-:-:S07]  /*30200*/  MOV R13, R6 ;  /* 0x00000006000d7202 */ /* 0x000fce0000000f00 */
[----:B----4-:R-:W-:Y:S01]  /*30210*/  HMMA.16816.F32.BF16 R12, R8, R12, R16 ;  /* 0x0000000c080c723c */ /* 0x010fe20000041810 */
[----:B------:R-:W3:Y:S01]  /*30220*/  LDL.LU.64 R18, [R1+0x1e30] ;  /* 0x001e300001127983 */ /* 0x000ee20000300a00 */
[----:B------:R-:W3:Y:S11]  /*30230*/  LDL.LU.64 R16, [R1+0x1e28] ;  /* 0x001e280001107983 */ /* 0x000ef60000300a00 */
[----:B------:R-:W-:Y:S10]  /*30240*/  @!UPT UIADD3 URZ, URZ, URZ, URZ ;  /* 0x0000003f3f3ff290 */ /* 0x000ff4000fffe03f */
[----:B------:R0:W-:Y:S01]  /*30250*/  STL.64 [R1+0x3e0], R12 ;  /* 0x0003e00c01007387 */ /* 0x0001e20000100a00 */
[----:B------:R-:W-:Y:S02]  /*30260*/  STL.64 [R1+0x3e8], R14 ;  /* 0x0003e80e01007387 */ /* 0x000fe40000100a00 */
[----:B0-----:R-:W-:Y:S01]  /*30270*/  IMAD.MOV.U32 R12, RZ, RZ, R3 ;  /* 0x000000ffff0c7224 */ /* 0x001fe200078e0003 */
[----:B------:R-:W-:-:S05]  /*30280*/  MOV R13, R2 ;  /* 0x00000002000d7202 */ /* 0x000fca0000000f00 */
[----:B------:R3:W-:Y:S02]  /*30290*/  STL.64 [R1+0x1e20], R12 ;  /* 0x001e200c01007387 */ /* 0x0007e40000100a00 */
[C---:B---3--:R-:W-:Y:S11]  /*302a0*/  HMMA.16816.F32.BF16 R12, R8.reuse, R20, R16 ;  /* 0x00000014080c723c */ /* 0x048ff60000041810 */
[----:B------:R-:W-:Y:S11]  /*302b0*/  @!UPT UIADD3 URZ, URZ, URZ, URZ ;  /* 0x0000003f3f3ff290 */ /* 0x000ff6000fffe03f */
[----:B------:R-:W-:Y:S01]  /*302c0*/  @!UPT UIADD3 URZ, URZ, URZ, URZ ;  /* 0x0000003f3f3ff290 */ /* 0x000fe2000fffe03f */
[----:B------:R0:W-:Y:S01]  /*302d0*/  STL.64 [R1+0x3d0], R12 ;  /* 0x0003d00c01007387 */ /* 0x0001e20000100a00 */
[----:B------:R1:W-:Y:S03]  /*302e0*/  STL.64 [R1+0x3d8], R14 ;  /* 0x0003d80e01007387 */ /* 0x0003e60000100a00 */
[----:B0-----:R-:W3:Y:S01]  /*302f0*/  LDL.LU R12, [R1+0x120] ;  /* 0x00012000010c7983 */ /* 0x001ee20000300800 */
[----:B------:R-:W3:Y:S02]  /*30300*/  LDL.LU R13, [R1+0x124] ;  /* 0x00012400010d7983 */ /* 0x000ee40000300800 */
[----:B-1----:R-:W3:Y:S02]  /*30310*/  LDL.LU R14, [R1+0x128] ;  /* 0x00012800010e7983 */ /* 0x002ee40000300800 */
[----:B------:R-:W3:Y:S01]  /*30320*/  LDL.LU R15, [R1+0x12c] ;  /* 0x00012c00010f7983 */ /* 0x000ee20000300800 */
[----:B------:R-:W4:Y:S01]  /*30330*/  LDL.LU R24, [R1+0x600] ;  /* 0x0006000001187983 */ /* 0x000f220000300800 */
[----:B--2---:R-:W-:Y:S03]  /*30340*/  STL [R1+0x1dd4], R27 ;  /* 0x001dd41b01007387 */ /* 0x004fe60000100800 */
[----:B----4-:R0:W-:Y:S04]  /*30350*/  STL [R1+0x1dd0], R24 ;  /* 0x001dd01801007387 */ /* 0x0101e80000100800 */
[----:B0-----:R-:W2:Y:S01]  /*30360*/  LDL.LU R24, [R1+0xe0] ;  /* 0x0000e00001187983 */ /* 0x001ea20000300800 */
[----:B------:R-:W2:Y:S02]  /*30370*/  LDL.LU R25, [R1+0xe4] ;  /* 0x0000e40001197983 */ /* 0x000ea40000300800 */
[----:B------:R-:W4:Y:S02]  /*30380*/  LDL.LU R26, [R1+0xe8] ;  /* 0x0000e800011a7983 */ /* 0x000f240000300800 */
[----:B------:R-:W4:Y:S02]  /*30390*/  LDL.LU R27, [R1+0xec] ;  /* 0x0000ec00011b7983 */ /* 0x000f240000300800 */
[----:B----4-:R-:W-:Y:S01]  /*303a0*/  STL.64 [R1+0x1de8], R26 ;  /* 0x001de81a01007387 */ /* 0x010fe20000100a00 */
[----:B--2---:R0:W-:Y:S03]  /*303b0*/  STL.64 [R1+0x1de0], R24 ;  /* 0x001de01801007387 */ /* 0x0041e60000100a00 */
[----:B0-----:R-:W2:Y:S01]  /*303c0*/  LDL.LU R24, [R1+0xf0] ;  /* 0x0000f00001187983 */ /* 0x001ea20000300800 */
[----:B------:R-:W2:Y:S02]  /*303d0*/  LDL.LU R25, [R1+0xf4] ;  /* 0x0000f40001197983 */ /* 0x000ea40000300800 */
[----:B------:R-:W4:Y:S02]  /*303e0*/  LDL.LU R26, [R1+0xf8] ;  /* 0x0000f800011a7983 */ /* 0x000f240000300800 */
[----:B------:R-:W4:Y:S01]  /*303f0*/  LDL.LU R27, [R1+0xfc] ;  /* 0x0000fc00011b7983 */ /* 0x000f220000300800 */
[C---:B---3--:R-:W-:Y:S01]  /*30400*/  HMMA.16816.F32.BF16 R12, R8.reuse, R4, R12 ;  /* 0x00000004080c723c */ /* 0x048fe2000004180c */
[----:B----4-:R-:W-:Y:S01]  /*30410*/  STL.64 [R1+0x1e00], R26 ;  /* 0x001e001a01007387 */ /* 0x010fe20000100a00 */
[----:B--2---:R0:W-:Y:S03]  /*30420*/  STL.64 [R1+0x1df8], R24 ;  /* 0x001df81801007387 */ /* 0x0041e60000100a00 */
[----:B0-----:R-:W2:Y:S01]  /*30430*/  LDL.LU R24, [R1+0x100] ;  /* 0x0001000001187983 */ /* 0x001ea20000300800 */
[----:B------:R-:W2:Y:S02]  /*30440*/  LDL.LU R25, [R1+0x104] ;  /* 0x0001040001197983 */ /* 0x000ea40000300800 */
[----:B------:R-:W3:Y:S02]  /*30450*/  LDL.LU R26, [R1+0x108] ;  /* 0x00010800011a7983 */ /* 0x000ee40000300800 */
[----:B------:R-:W3:Y:S02]  /*30460*/  LDL.LU R27, [R1+0x10c] ;  /* 0x00010c00011b7983 */ /* 0x000ee40000300800 */
[----:B------:R-:W-:Y:S01]  /*30470*/  IMAD.MOV.U32 R19, RZ, RZ, R20 ;  /* 0x000000ffff137224 */ /* 0x000fe200078e0014 */
[----:B------:R-:W-:Y:S01]  /*30480*/  MOV R18, R21 ;  /* 0x0000001500127202 */ /* 0x000fe20000000f00 */
[----:B------:R-:W-:Y:S01]  /*30490*/  FADD R0, -R29, R28 ;  /* 0x0000001c1d007221 */ /* 0x000fe20000000100 */
[----:B---3--:R-:W-:Y:S01]  /*304a0*/  STL.64 [R1+0x1e18], R26 ;  /* 0x001e181a01007387 */ /* 0x008fe20000100a00 */
[----:B--2---:R0:W-:Y:S03]  /*304b0*/  STL.64 [R1+0x1e10], R24 ;  /* 0x001e101801007387 */ /* 0x0041e60000100a00 */
[----:B0-----:R-:W2:Y:S01]  /*304c0*/  LDL.LU R24, [R1+0x110] ;  /* 0x0001100001187983 */ /* 0x001ea20000300800 */
[----:B------:R-:W2:Y:S02]  /*304d0*/  LDL.LU R25, [R1+0x114] ;  /* 0x0001140001197983 */ /* 0x000ea40000300800 */
[----:B------:R-:W2:Y:S02]  /*304e0*/  LDL.LU R26, [R1+0x118] ;  /* 0x00011800011a7983 */ /* 0x000ea40000300800 */
[----:B------:R-:W2:Y:S01]  /*304f0*/  LDL.LU R27, [R1+0x11c] ;  /* 0x00011c00011b7983 */ /* 0x000ea20000300800 */
[----:B------:R-:W3:Y:S01]  /*30500*/  LDL.LU R23, [R1+0x604] ;  /* 0x0006040001177983 */ /* 0x000ee20000300800 */
[----:B------:R-:W4:Y:S02]  /*30510*/  LDL.LU R22, [R1+0x608] ;  /* 0x0006080001167983 */ /* 0x000f240000300800 */
[----:B------:R-:W5:Y:S02]  /*30520*/  LDL.LU R21, [R1+0x60c] ;  /* 0x00060c0001157983 */ /* 0x000f640000300800 */
[----:B------:R-:W2:Y:S01]  /*30530*/  LDL.LU R20, [R1+0x610] ;  /* 0x0006100001147983 */ /* 0x000ea20000300800 */
[----:B------:R-:W2:Y:S01]  /*30540*/  LDL.LU R7, [R1+0x614] ;  /* 0x0006140001077983 */ /* 0x000ea20000300800 */
[----:B------:R-:W2:Y:S02]  /*30550*/  LDL.LU R3, [R1+0x618] ;  /* 0x0006180001037983 */ /* 0x000ea40000300800 */
[----:B------:R-:W-:Y:S02]  /*30560*/  STL.64 [R1+0x1db8], R18 ;  /* 0x001db81201007387 */ /* 0x000fe40000100a00 */
[----:B------:R-:W2:Y:S01]  /*30570*/  LDL.64 R16, [R1+0x20] ;  /* 0x0000200001107983 */ /* 0x000ea20000100a00 */
[----:B------:R-:W2:Y:S01]  /*30580*/  LDL R29, [R1+0x808] ;  /* 0x00080800011d7983 */ /* 0x000ea20000100800 */
[----:B------:R0:W-:Y:S02]  /*30590*/  STL.64 [R1+0x380], R12 ;  /* 0x0003800c01007387 */ /* 0x0001e40000100a00 */
[----:B------:R2:W-:Y:S01]  /*305a0*/  STL.64 [R1+0x388], R14 ;  /* 0x0003880e01007387 */ /* 0x0005e20000100a00 */
[----:B0-----:R-:W2:Y:S02]  /*305b0*/  LDL.LU.64 R12, [R1+0x1e20] ;  /* 0x001e2000010c7983 */ /* 0x001ea40000300a00 */
[C---:B--2---:R-:W-:Y:S02]  /*305c0*/  HMMA.16816.F32.BF16 R12, R8.reuse, R12, R24 ;  /* 0x0000000c080c723c */ /* 0x044fe40000041818 */
[----:B------:R-:W2:Y:S01]  /*305d0*/  LDL.LU.64 R26, [R1+0x1e18] ;  /* 0x001e1800011a7983 */ /* 0x000ea20000300a00 */
[----:B------:R-:W2:Y:S11]  /*305e0*/  LDL.LU.64 R24, [R1+0x1e10] ;  /* 0x001e100001187983 */ /* 0x000eb60000300a00 */
[----:B------:R-:W-:Y:S09]  /*305f0*/  @!UPT UIADD3 URZ, URZ, URZ, URZ ;  /* 0x0000003f3f3ff290 */ /* 0x000ff2000fffe03f */
        /* <DEDUP_REMOVED lines=16> */
[----:B0-----:R-:W2:Y:S01]  /*30700*/  LDL.LU.64 R12, [R1+0x1dd8] ;  /* 0x001dd800010c7983 */ /* 0x001ea20000300a00 */
[----:B------:R-:W3:Y:S02]  /*30710*/  LDL.LU R6, [R1+0x61c] ;  /* 0x00061c0001067983 */ /* 0x000ee40000300800 */
[----:B------:R-:W-:Y:S01]  /*30720*/  FMUL R0, R0, 1.4426950216293334961 ;  /* 0x3fb8aa3b00007820 */ /* 0x000fe20000400000 */
[----:B--2---:R-:W-:Y:S01]  /*30730*/  HMMA.16816.F32.BF16 R8, R8, R12, R24 ;  /* 0x0000000c0808723c */ /* 0x004fe20000041818 */
[----:B------:R-:W3:Y:S01]  /*30740*/  LDL.LU R27, [R1+0x1dd4] ;  /* 0x001dd400011b7983 */ /* 0x000ee20000300800 */
[----:B------:R-:W2:Y:S02]  /*30750*/  LDL.LU R24, [R1+0x1dd0] ;  /* 0x001dd00001187983 */ /* 0x000ea40000300800 */
[----:B-1----:R-:W2:Y:S03]  /*30760*/  LDL.LU.64 R14, [R1+0x1dc8] ;  /* 0x001dc800010e7983 */ /* 0x002ea60000300a00 */
[----:B------:R-:W-:Y:S11]  /*30770*/  IMAD.MOV.U32 R25, RZ, RZ, R13 ;  /* 0x000000ffff197224 */ /* 0x000ff600078e000d */
[----:B------:R-:W-:Y:S05]  /*30780*/  @!UPT UIADD3 URZ, URZ, URZ, URZ ;  /* 0x0000003f3f3ff290 */ /* 0x000fea000fffe03f */
[----:B------:R-:W-:Y:S01]  /*30790*/  STL.64 [R1+0x230], R8 ;  /* 0x0002300801007387 */ /* 0x000fe20000100a00 */
[----:B------:R4:W-:Y:S02]  /*307a0*/  STL.64 [R1+0x238], R10 ;  /* 0x0002380a01007387 */ /* 0x0009e40000100a00 */
[----:B------:R-:W2:Y:S01]  /*307b0*/  LDL.LU.64 R12, [R1+0x1dc0] ;  /* 0x001dc000010c7983 */ /* 0x000ea20000300a00 */
[----:B------:R0:W4:Y:S01]  /*307c0*/  MUFU.EX2 R28, R0 ;  /* 0x00000000001c7308 */ /* 0x0001220000000800 */
[----:B------:R-:W-:Y:S01]  /*307d0*/  MOV R26, R17 ;  /* 0x00000011001a7202 */ /* 0x000fe20000000f00 */
[----:B0-----:R-:W2:Y:S01]  /*307e0*/  LDL R0, [R1+0x80c] ;  /* 0x00080c0001007983 */ /* 0x001ea20000100800 */
[----:B------:R-:W2:Y:S02]  /*307f0*/  LDL.LU R2, [R1+0x88c] ;  /* 0x00088c0001027983 */ /* 0x000ea40000300800 */
[----:B------:R-:W2:Y:S02]  /*30800*/  LDL.LU.64 R18, [R1+0x1db8] ;  /* 0x001db80001127983 */ /* 0x000ea40000300a00 */
[----:B----4-:R-:W-:-:S02]  /*30810*/  FMUL R10, R28, R22 ;  /* 0x000000161c0a7220 */ /* 0x010fc40000400000 */
[C---:B-----5:R-:W-:Y:S02]  /*30820*/  FMUL R11, R28.reuse, R21 ;  /* 0x000000151c0b7220 */ /* 0x060fe40000400000 */
[----:B------:R-:W-:Y:S02]  /*30830*/  FMUL R22, R28, R3 ;  /* 0x000000031c167220 */ /* 0x000fe40000400000 */
[C---:B---3--:R-:W-:Y:S02]  /*30840*/  FMUL R9, R27.reuse, R23 ;  /* 0x000000171b097220 */ /* 0x048fe40000400000 */
[----:B--2---:R-:W-:-:S07]  /*30850*/  FMUL R8, R27, R24 ;  /* 0x000000181b087220 */ /* 0x004fce0000400000 */
[----:B------:R-:W-:Y:S11]  /*30860*/  HMMA.16816.F32.BF16 R8, R12, R16, R8 ;  /* 0x000000100c08723c */ /* 0x000ff60000041808 */
[----:B------:R-:W-:Y:S11]  /*30870*/  @!UPT UIADD3 URZ, URZ, URZ, URZ ;  /* 0x0000003f3f3ff290 */ /* 0x000ff6000fffe03f */
[----:B------:R-:W-:Y:S01]  /*30880*/  @!UPT UIADD3 URZ, URZ, URZ, URZ ;  /* 0x0000003f3f3ff290 */ /* 0x000fe2000fffe03f */
[----:B------:R-:W-:Y:S01]  /*30890*/  STL.64 [R1+0x220], R8 ;  /* 0x0002200801007387 */ /* 0x000fe20000100a00 */
[----:B------:R0:W-:Y:S02]  /*308a0*/  STL.64 [R1+0x228], R10 ;  /* 0x0002280a01007387 */ /* 0x0001e40000100a00 */
[----:B------:R-:W2:Y:S02]  /*308b0*/  LDL.LU R16, [R1+0x620] ;  /* 0x0006200001107983 */ /* 0x000ea40000300800 */
[----:B------:R-:W3:Y:S01]  /*308c0*/  LDL.LU R17, [R1+0x624] ;  /* 0x0006240001117983 */ /* 0x000ee20000300800 */
[----:B------:R-:W4:Y:S04]  /*308d0*/  LDL.LU R3, [R1+0x628] ;  /* 0x0006280001037983 */ /* 0x000f280000300800 */
[----:B0-----:R-:W5:Y:S01]  /*308e0*/  LDL.LU R10, [R1+0x62c] ;  /* 0x00062c00010a7983 */ /* 0x001f620000300800 */
[----:B------:R-:W2:Y:S02]  /*308f0*/  LDL.LU R8, [R1+0x630] ;  /* 0x0006300001087983 */ /* 0x000ea40000300800 */
[----:B------:R-:W2:Y:S02]  /*30900*/  LDL.LU R9, [R1+0x634] ;  /* 0x0006340001097983 */ /* 0x000ea40000300800 */
[----:B------:R-:W-:-:S02]  /*30910*/  FMUL R21, R27, R7 ;  /* 0x000000071b157220 */ /* 0x000fc40000400000 */
[C---:B------:R-:W-:Y:S02]  /*30920*/  FMUL R23, R28.reuse, R6 ;  /* 0x000000061c177220 */ /* 0x040fe40000400000 */
[C---:B------:R-:W-:Y:S01]  /*30930*/  FMUL R20, R27.reuse, R20 ;  /* 0x000000141b147220 */ /* 0x040fe20000400000 */
[----:B-----5:R-:W-:Y:S01]  /*30940*/  STL [R1+0x1db0], R10 ;  /* 0x001db00a01007387 */ /* 0x020fe20000100800 */
[----:B--2---:R0:W-:Y:S03]  /*30950*/  STL.64 [R1+0x1da8], R8 ;  /* 0x001da80801007387 */ /* 0x0041e60000100a00 */
[----:B0-----:R-:W2:Y:S01]  /*30960*/  LDL.LU.64 R8, [R1+0x10] ;  /* 0x0000100001087983 */ /* 0x001ea20000300a00 */
[----:B------:R-:W5:Y:S02]  /*30970*/  LDL.LU R7, [R1+0x638] ;  /* 0x0006380001077983 */ /* 0x000f640000300800 */
[----:B------:R-:W3:Y:S01]  /*30980*/  LDL.LU R6, [R1+0x63c] ;  /* 0x00063c0001067983 */ /* 0x000ee20000300800 */
[----:B--2---:R-:W-:Y:S01]  /*30990*/  HMMA.16816.F32.BF16 R20, R12, R8, R20 ;  /* 0x000000080c14723c */ /* 0x004fe20000041814 */
[----:B---3--:R-:W-:Y:S01]  /*309a0*/  STL [R1+0x1da0], R6 ;  /* 0x001da00601007387 */ /* 0x008fe20000100800 */
[----:B------:R0:W-:Y:S11]  /*309b0*/  STL.64 [R1+0x1d98], R4 ;  /* 0x001d980401007387 */ /* 0x0001f60000100a00 */
[----:B------:R-:W-:Y:S10]  /*309c0*/  @!UPT UIADD3 URZ, URZ, URZ, URZ ;  /* 0x0000003f3f3ff290 */ /* 0x000ff4000fffe03f */
[----:B------:R1:W-:Y:S01]  /*309d0*/  STL.64 [R1+0x210], R20 ;  /* 0x0002101401007387 */ /* 0x0003e20000100a00 */
[----:B------:R2:W-:Y:S02]  /*309e0*/  STL.64 [R1+0x218], R22 ;  /* 0x0002181601007387 */ /* 0x0005e40000100a00 */
[----:B------:R-:W3:Y:S02]  /*309f0*/  LDL.LU R10, [R1+0x1db0] ;  /* 0x001db000010a7983 */ /* 0x000ee40000300800 */
[----:B0-----:R-:W-:Y:S01]  /*30a00*/  IMAD.MOV.U32 R4, RZ, RZ, R19 ;  /* 0x000000ffff047224 */ /* 0x001fe200078e0013 */
[----:B------:R-:W-:Y:S01]  /*30a10*/  MOV R5, R18 ;  /* 0x0000001200057202 */ /* 0x000fe20000000f00 */
[C---:B------:R-:W-:Y:S02]  /*30a20*/  FMUL R16, R27.reuse, R16 ;  /* 0x000000101b107220 */ /* 0x040fe40000400000 */
[----:B------:R-:W-:Y:S02]  /*30a30*/  FMUL R17, R27, R17 ;  /* 0x000000111b117220 */ /* 0x000fe40000400000 */
[----:B----4-:R-:W-:-:S02]  /*30a40*/  FMUL R18, R28, R3 ;  /* 0x000000031c127220 */ /* 0x010fc40000400000 */
[----:B------:R-:W-:Y:S01]  /*30a50*/  IMAD.MOV.U32 R24, RZ, RZ, R8 ;  /* 0x000000ffff187224 */ /* 0x000fe200078e0008 */
[----:B------:R-:W-:Y:S02]  /*30a60*/  MOV R3, R9 ;  /* 0x0000000900037202 */ /* 0x000fe40000000f00 */
[----:B------:R-:W4:Y:S01]  /*30a70*/  LDL.LU.64 R8, [R1+0x1da8] ;  /* 0x001da80001087983 */ /* 0x000f220000300a00 */
[----:B-1----:R-:W4:Y:S02]  /*30a80*/  LDL.LU R20, [R1+0x640] ;  /* 0x0006400001147983 */ /* 0x002f240000300800 */
[----:B------:R-:W4:Y:S02]  /*30a90*/  LDL.LU R21, [R1+0x644] ;  /* 0x0006440001157983 */ /* 0x000f240000300800 */
[----:B--2---:R-:W2:Y:S01]  /*30aa0*/  LDL.LU R22, [R1+0x648] ;  /* 0x0006480001167983 */ /* 0x004ea20000300800 */
[----:B------:R-:W2:Y:S01]  /*30ab0*/  LDL.LU R23, [R1+0x64c] ;  /* 0x00064c0001177983 */ /* 0x000ea20000300800 */
[----:B------:R-:W2:Y:S02]  /*30ac0*/  LDL.LU R6, [R1+0x1da0] ;  /* 0x001da00001067983 */ /* 0x000ea40000300800 */
[----:B---3--:R-:W-:-:S07]  /*30ad0*/  FMUL R19, R28, R10 ;  /* 0x0000000a1c137220 */ /* 0x008fce0000400000 */
[----:B------:R-:W-:Y:S01]  /*30ae0*/  HMMA.16816.F32.BF16 R16, R12, R4, R16 ;  /* 0x000000040c10723c */ /* 0x000fe20000041810 */
[----:B------:R-:W3:Y:S11]  /*30af0*/  LDL.LU.64 R4, [R1+0x1d98] ;  /* 0x001d980001047983 */ /* 0x000ef60000300a00 */
[----:B------:R-:W-:Y:S11]  /*30b00*/  @!UPT UIADD3 URZ, URZ, URZ, URZ ;  /* 0x0000003f3f3ff290 */ /* 0x000ff6000fffe03f */
[----:B------:R-:W-:Y:S01]  /*30b10*/  STL.64 [R1+0x200], R16 ;  /* 0x0002001001007387 */ /* 0x000fe20000100a00 */
[----:B------:R0:W-:Y:S03]  /*30b20*/  STL.64 [R1+0x208], R18 ;  /* 0x0002081201007387 */ /* 0x0001e60000100a00 */
[----:B0-----:R-:W3:Y:S04]  /*30b30*/  LDL.LU R18, [R1+0x888] ;  /* 0x0008880001127983 */ /* 0x001ee80000300800 */
[----:B------:R-:W0:Y:S01]  /*30b40*/  S2R R19, SR_TID.X ;  /* 0x0000000000137919 */ /* 0x000e220000002100 */
[C---:B----4-:R-:W-:Y:S02]  /*30b50*/  FMUL R8, R27.reuse, R8 ;  /* 0x000000081b087220 */ /* 0x050fe40000400000 */
[----:B------:R-:W-:-:S02]  /*30b60*/  FMUL R9, R27, R9 ;  /* 0x000000091b097220 */ /* 0x000fc40000400000 */
[C---:B-----5:R-:W-:Y:S02]  /*30b70*/  FMUL R10, R28.reuse, R7 ;  /* 0x000000071c0a7220 */ /* 0x060fe40000400000 */
[----:B--2---:R-:W-:Y:S01]  /*30b80*/  FMUL R11, R28, R6 ;  /* 0x000000061c0b7220 */ /* 0x004fe20000400000 */
[----:B------:R-:W2:Y:S01]  /*30b90*/  LDL.LU R16, [R1+0x6c0] ;  /* 0x0006c00001107983 */ /* 0x000ea20000300800 */
[----:B------:R-:W4:Y:S02]  /*30ba0*/  LDL.LU R7, [R1+0x6c4] ;  /* 0x0006c40001077983 */ /* 0x000f240000300800 */
[----:B------:R-:W5:Y:S01]  /*30bb0*/  LDL.LU R6, [R1+0x6c8] ;  /* 0x0006c80001067983 */ /* 0x000f620000300800 */
[C---:B0-----:R-:W-:Y:S02]  /*30bc0*/  SHF.L.U32 R17, R19.reuse, 0x7, RZ ;  /* 0x0000000713117819 */ /* 0x041fe400000006ff */
[----:B---3--:R-:W-:Y:S01]  /*30bd0*/  HMMA.16816.F32.BF16 R8, R12, R4, R8 ;  /* 0x000000040c08723c */ /* 0x008fe20000041808 */
[----:B------:R-:W-:Y:S01]  /*30be0*/  FADD R0, -R0, R18 ;  /* 0x0000001200007221 */ /* 0x000fe20000000100 */
[----:B------:R-:W-:-:S05]  /*30bf0*/  LOP3.LUT R18, R19, 0x7, RZ, 0xc0, !PT ;  /* 0x0000000713127812 */ /* 0x000fca00078ec0ff */
[----:B------:R-:W-:-:S05]  /*30c00*/  IMAD.SHL.U32 R18, R18, 0x10, RZ ;  /* 0x0000001012127824 */ /* 0x000fca00078e00ff */
[----:B------:R-:W-:-:S11]  /*30c10*/  LOP3.LUT R18, R18, 0x780, R17, 0xf8, !PT ;  /* 0x0000078012127812 */ /* 0x000fd600078ef811 */
[----:B------:R-:W-:Y:S01]  /*30c20*/  STL.64 [R1+0x1f0], R8 ;  /* 0x0001f00801007387 */ /* 0x000fe20000100a00 */
[----:B------:R-:W-:-:S03]  /*30c30*/  LOP3.LUT R18, R18, 0x10, R19, 0x78, !PT ;  /* 0x0000001012127812 */ /* 0x000fc600078e7813 */
[----:B------:R-:W-:Y:S01]  /*30c40*/  STL.64 [R1+0x1f8], R10 ;  /* 0x0001f80a01007387 */ /* 0x000fe20000100a00 */
[----:B------:R-:W3:Y:S03]  /*30c50*/  LDL.LU R19, [R1+0x6cc] ;  /* 0x0006cc0001137983 */ /* 0x000ee60000300800 */
[----:B------:R-:W0:Y:S01]  /*30c60*/  LDSM.16.M88.4 R8, [R18+0x33800] ;  /* 0x033800001208783b */ /* 0x000e220000000200 */
[----:B------:R-:W-:Y:S03]  /*30c70*/  STL [R1+0x11f8], R29 ;  /* 0x0011f81d01007387 */ /* 0x000fe60000100800 */
[----:B0-----:R-:W-:Y:S01]  /*30c80*/  STL.64 [R1+0x1d78], R10 ;  /* 0x001d780a01007387 */ /* 0x001fe20000100a00 */
[----:B------:R0:W-:Y:S03]  /*30c90*/  STL.64 [R1+0x1d70], R8 ;  /* 0x001d700801007387 */ /* 0x0001e60000100a00 */
[----:B0-----:R-:W2:Y:S01]  /*30ca0*/  LDL.LU.64 R8, [R1+0x40] ;  /* 0x0000400001087983 */ /* 0x001ea20000300a00 */
[----:B------:R-:W-:-:S02]  /*30cb0*/  FMUL R20, R27, R20 ;  /* 0x000000141b147220 */ /* 0x000fc40000400000 */
[C---:B------:R-:W-:Y:S02]  /*30cc0*/  FMUL R21, R27.reuse, R21 ;  /* 0x000000151b157220 */ /* 0x040fe40000400000 */
[C---:B------:R-:W-:Y:S02]  /*30cd0*/  FMUL R22, R28.reuse, R22 ;  /* 0x000000161c167220 */ /* 0x040fe40000400000 */
[C---:B------:R-:W-:Y:S02]  /*30ce0*/  FMUL R23, R28.reuse, R23 ;  /* 0x000000171c177220 */ /* 0x040fe40000400000 */
[----:B----4-:R-:W-:Y:S02]  /*30cf0*/  FMUL R17, R27, R7 ;  /* 0x000000071b117220 */ /* 0x010fe40000400000 */
[----:B-----5:R-:W-:-:S03]  /*30d00*/  FMUL R18, R28, R6 ;  /* 0x000000061c127220 */ /* 0x020fc60000400000 */
[----:B--2---:R-:W-:Y:S01]  /*30d10*/  HMMA.16816.F32.BF16 R20, R12, R8, R20 ;  /* 0x000000080c14723c */ /* 0x004fe20000041814 */
[----:B------:R-:W-:Y:S01]  /*30d20*/  IMAD.MOV.U32 R7, RZ, RZ, R8 ;  /* 0x000000ffff077224 */ /* 0x000fe200078e0008 */
[----:B------:R-:W-:Y:S11]  /*30d30*/  MOV R6, R9 ;  /* 0x0000000900067202 */ /* 0x000ff60000000f00 */
[----:B------:R-:W-:Y:S10]  /*30d40*/  @!UPT UIADD3 URZ, URZ, URZ, URZ ;  /* 0x0000003f3f3ff290 */ /* 0x000ff4000fffe03f */
[----:B------:R0:W-:Y:S01]  /*30d50*/  STL.64 [R1+0x1e0], R20 ;  /* 0x0001e01401007387 */ /* 0x0001e20000100a00 */
[----:B------:R1:W-:Y:S03]  /*30d60*/  STL.64 [R1+0x1e8], R22 ;  /* 0x0001e81601007387 */ /* 0x0003e60000100a00 */
[----:B0-----:R-:W2:Y:S01]  /*30d70*/  LDL.LU R20, [R1+0x700] ;  /* 0x0007000001147983 */ /* 0x001ea20000300800 */
[----:B------:R-:W4:Y:S02]  /*30d80*/  LDL.LU R21, [R1+0x704] ;  /* 0x0007040001157983 */ /* 0x000f240000300800 */
[----:B------:R-:W5:Y:S02]  /*30d90*/  LDL.LU R10, [R1+0x708] ;  /* 0x00070800010a7983 */ /* 0x000f640000300800 */
[----:B------:R-:W-:Y:S01]  /*30da0*/  STL.64 [R1+0x1d68], R6 ;  /* 0x001d680601007387 */ /* 0x000fe20000100a00 */
[----:B------:R-:W-:Y:S01]  /*30db0*/  STL.64 [R1+0x1d60], R4 ;  /* 0x001d600401007387 */ /* 0x000fe20000100a00 */
[----:B------:R-:W2:Y:S02]  /*30dc0*/  LDL R8, [R1+0x80] ;  /* 0x0000800001087983 */ /* 0x000ea40000100800 */
[----:B-1----:R-:W2:Y:S02]  /*30dd0*/  LDL.LU R23, [R1+0x70c] ;  /* 0x00070c0001177983 */ /* 0x002ea40000300800 */
[----:B------:R-:W2:Y:S02]  /*30de0*/  LDL.LU R11, [R1+0x6f0] ;  /* 0x0006f000010b7983 */ /* 0x000ea40000300800 */
[----:B------:R-:W-:-:S02]  /*30df0*/  IMAD.MOV.U32 R9, RZ, RZ, R25 ;  /* 0x000000ffff097224 */ /* 0x000fc400078e0019 */
[C---:B------:R-:W-:Y:S02]  /*30e00*/  FMUL R16, R27.reuse, R16 ;  /* 0x000000101b107220 */ /* 0x040fe40000400000 */
[C---:B---3--:R-:W-:Y:S01]  /*30e10*/  FMUL R19, R28.reuse, R19 ;  /* 0x000000131c137220 */ /* 0x048fe20000400000 */
[----:B--2---:R-:W-:Y:S01]  /*30e20*/  STL [R1+0x1d90], R11 ;  /* 0x001d900b01007387 */ /* 0x004fe20000100800 */
[----:B------:R0:W-:Y:S03]  /*30e30*/  STL.64 [R1+0x1d88], R8 ;  /* 0x001d880801007387 */ /* 0x0001e60000100a00 */
[----:B0-----:R-:W2:Y:S01]  /*30e40*/  LDL.LU.64 R8, [R1+0x30] ;  /* 0x0000300001087983 */ /* 0x001ea20000300a00 */
[----:B------:R-:W-:Y:S01]  /*30e50*/  MOV R4, R24 ;  /* 0x0000001800047202 */ /* 0x000fe20000000f00 */
[----:B------:R-:W-:Y:S02]  /*30e60*/  IMAD.MOV.U32 R5, RZ, RZ, R3 ;  /* 0x000000ffff057224 */ /* 0x000fe400078e0003 */
[----:B------:R-:W3:Y:S01]  /*30e70*/  LDL.LU R7, [R1+0x6f4] ;  /* 0x0006f40001077983 */ /* 0x000ee20000300800 */
[----:B------:R-:W3:Y:S02]  /*30e80*/  LDL.LU R6, [R1+0x6f8] ;  /* 0x0006f80001067983 */ /* 0x000ee40000300800 */
[----:B------:R0:W-:Y:S02]  /*30e90*/  STL.64 [R1+0x1d80], R4 ;  /* 0x001d800401007387 */ /* 0x0001e40000100a00 */
[----:B0-----:R-:W3:Y:S01]  /*30ea0*/  LDL.LU.64 R4, [R1+0x70] ;  /* 0x0000700001047983 */ /* 0x001ee20000300a00 */
[----:B-----5:R-:W-:Y:S01]  /*30eb0*/  FMUL R22, R28, R10 ;  /* 0x0000000a1c167220 */ /* 0x020fe20000400000 */
[----:B--2---:R-:W-:Y:S01]  /*30ec0*/  HMMA.16816.F32.BF16 R16, R12, R8, R16 ;  /* 0x000000080c10723c */ /* 0x004fe20000041810 */
[----:B------:R-:W-:Y:S01]  /*30ed0*/  MOV R25, R8 ;  /* 0x0000000800197202 */ /* 0x000fe20000000f00 */
[----:B------:R-:W-:Y:S11]  /*30ee0*/  IMAD.MOV.U32 R24, RZ, RZ, R9 ;  /* 0x000000ffff187224 */ /* 0x000ff600078e0009 */
[----:B------:R-:W-:Y:S10]  /*30ef0*/  @!UPT UIADD3 URZ, URZ, URZ, URZ ;  /* 0x0000003f3f3ff290 */ /* 0x000ff4000fffe03f */
[----:B------:R-:W-:Y:S01]  /*30f00*/  STL.64 [R1+0x1d0], R16 ;  /* 0x0001d01001007387 */ /* 0x000fe20000100a00 */
[----:B------:R-:W-:Y:S02]  /*30f10*/  STL.64 [R1+0x1d8], R18 ;  /* 0x0001d81201007387 */ /* 0x000fe40000100a00 */
[----:B------:R-:W2:Y:S02]  /*30f20*/  LDL.LU R11, [R1+0x1d90] ;  /* 0x001d9000010b7983 */ /* 0x000ea40000300800 */
[----:B------:R-:W5:Y:S01]  /*30f30*/  LDL.LU.64 R8, [R1+0x1d88] ;  /* 0x001d880001087983 */ /* 0x000f620000300a00 */
[----:B------:R0:W-:Y:S04]  /*30f40*/  STL.64 [R1+0x1d50], R24 ;  /* 0x001d501801007387 */ /* 0x0001e80000100a00 */
[----:B0-----:R-:W5:Y:S01]  /*30f50*/  LDL.LU R24, [R1+0x20] ;  /* 0x0000200001187983 */ /* 0x001f620000300800 */
[----:B------:R-:W5:Y:S02]  /*30f60*/  LDL.LU R10, [R1+0x6fc] ;  /* 0x0006fc00010a7983 */ /* 0x000f640000300800 */
[----:B------:R-:W-:-:S02]  /*30f70*/  FMUL R20, R27, R20 ;  /* 0x000000141b147220 */ /* 0x000fc40000400000 */
[----:B----4-:R-:W-:Y:S02]  /*30f80*/  FMUL R21, R27, R21 ;  /* 0x000000151b157220 */ /* 0x010fe40000400000 */
[----:B------:R-:W-:-:S07]  /*30f90*/  FMUL R23, R28, R23 ;  /* 0x000000171c177220 */ /* 0x000fce0000400000 */
[----:B---3--:R-:W-:Y:S01]  /*30fa0*/  HMMA.16816.F32.BF16 R20, R12, R4, R20 ;  /* 0x000000040c14723c */ /* 0x008fe20000041814 */
[----:B------:R-:W-:Y:S02]  /*30fb0*/  FADD R2, -R29, R2 ;  /* 0x000000021d027221 */ /* 0x000fe40000000100 */
[----:B------:R-:W-:Y:S01]  /*30fc0*/  FMUL R17, R27, R7 ;  /* 0x000000071b117220 */ /* 0x000fe20000400000 */
[----:B------:R-:W3:Y:S01]  /*30fd0*/  LDL.LU R29, [R1+0x694] ;  /* 0x00069400011d7983 */ /* 0x000ee20000300800 */
[----:B------:R-:W-:Y:S01]  /*30fe0*/  MOV R25, R26 ;  /* 0x0000001a00197202 */ /* 0x000fe20000000f00 */
[----:B------:R-:W-:Y:S02]  /*30ff0*/  FMUL R0, R0, 1.4426950216293334961 ;  /* 0x3fb8aa3b00007820 */ /* 0x000fe40000400000 */
[----:B------:R-:W-:Y:S02]  /*31000*/  FMUL R18, R28, R6 ;  /* 0x000000061c127220 */ /* 0x000fe40000400000 */
[----:B------:R0:W3:Y:S02]  /*31010*/  MUFU.EX2 R3, R0 ;  /* 0x0000000000037308 */ /* 0x0000e40000000800 */
[----:B0-----:R-:W-:-:S02]  /*31020*/  FMUL R0, R2, 1.4426950216293334961 ;  /* 0x3fb8aa3b02007820 */ /* 0x001fc40000400000 */
[----:B--2---:R-:W-:Y:S02]  /*31030*/  FMUL R16, R27, R11 ;  /* 0x0000000b1b107220 */ /* 0x004fe40000400000 */
[----:B------:R-:W2:Y:S01]  /*31040*/  LDL.LU R27, [R1+0x698] ;  /* 0x00069800011b7983 */ /* 0x000ea20000300800 */
[----:B------:R-:W4:Y:S06]  /*31050*/  LDL.LU R26, [R1+0x69c] ;  /* 0x00069c00011a7983 */ /* 0x000f2c0000300800 */
[----:B------:R-:W-:Y:S02]  /*31060*/  STL.64 [R1+0x1c0], R20 ;  /* 0x0001c01401007387 */ /* 0x000fe40000100a00 */
[----:B------:R0:W-:Y:S02]  /*31070*/  STL.64 [R1+0x1c8], R22 ;  /* 0x0001c81601007387 */ /* 0x0001e40000100a00 */
[----:B-----5:R-:W-:-:S02]  /*31080*/  FMUL R19, R28, R10 ;  /* 0x0000000a1c137220 */ /* 0x020fc40000400000 */
[----:B0-----:R-:W-:Y:S01]  /*31090*/  IMAD.MOV.U32 R23, RZ, RZ, R4 ;  /* 0x000000ffff177224 */ /* 0x001fe200078e0004 */
[----:B------:R-:W-:Y:S02]  /*310a0*/  MOV R22, R5 ;  /* 0x0000000500167202 */ /* 0x000fe40000000f00 */
[----:B------:R-:W5:Y:S01]  /*310b0*/  LDL.LU.64 R4, [R1+0x1d80] ;  /* 0x001d800001047983 */ /* 0x000f620000300a00 */
[----:B------:R-:W5:Y:S02]  /*310c0*/  LDL.LU R21, [R1+0x690] ;  /* 0x0006900001157983 */ /* 0x000f640000300800 */
[----:B------:R-:W5:Y:S02]  /*310d0*/  LDL.LU R20, [R1+0x680] ;  /* 0x0006800001147983 */ /* 0x000f640000300800 */
[----:B------:R-:W5:Y:S01]  /*310e0*/  LDL.LU R7, [R1+0x684] ;  /* 0x0006840001077983 */ /* 0x000f620000300800 */
[----:B------:R-:W5:Y:S01]  /*310f0*/  LDL.LU R6, [R1+0x688] ;  /* 0x0006880001067983 */ /* 0x000f620000300800 */
[----:B------:R-:W5:Y:S02]  /*31100*/  LDL.LU R2, [R1+0x68c] ;  /* 0x00068c0001027983 */ /* 0x000f640000300800 */
[----:B------:R-:W-:Y:S01]  /*31110*/  STL [R1+0x11fc], R28 ;  /* 0x0011fc1c01007387 */ /* 0x000fe20000100800 */
[----:B------:R-:W-:Y:S01]  /*31120*/  HMMA.16816.F32.BF16 R12, R12, R8, R16 ;  /* 0x000000080c0c723c */ /* 0x000fe20000041810 */
[----:B------:R-:W5:Y:S01]  /*31130*/  LDL.LU.64 R10, [R1+0x1d78] ;  /* 0x001d7800010a7983 */ /* 0x000f620000300a00 */
[----:B------:R-:W5:Y:S01]  /*31140*/  LDL.LU.64 R8, [R1+0x1d70] ;  /* 0x001d700001087983 */ /* 0x000f620000300a00 */
[----:B------:R-:W2:Y:S01]  /*31150*/  MUFU.EX2 R0, R0 ;  /* 0x0000000000007308 */ /* 0x000ea20000000800 */
[----:B------:R-:W5:Y:S11]  /*31160*/  LDL.LU R16, [R1] ;  /* 0x0000000001107983 */ /* 0x000f760000300800 */
[----:B------:R-:W-:Y:S08]  /*31170*/  @!UPT UIADD3 URZ, URZ, URZ, URZ ;  /* 0x0000003f3f3ff290 */ /* 0x000ff0000fffe03f */
[----:B------:R3:W-:Y:S01]  /*31180*/  STL.64 [R1+0x130], R12 ;  /* 0x0001300c01007387 */ /* 0x0007e20000100a00 */
[----:B------:R2:W-:Y:S02]  /*31190*/  STL.64 [R1+0x138], R14 ;  /* 0x0001380e01007387 */ /* 0x0005e40000100a00 */
[----:B------:R-:W5:Y:S02]  /*311a0*/  LDL.LU R17, [R1+0x4] ;  /* 0x0000040001117983 */ /* 0x000f640000300800 */
[C---:B---3--:R-:W-:Y:S02]  /*311b0*/  FMUL R13, R3.reuse, R29 ;  /* 0x0000001d030d7220 */ /* 0x048fe40000400000 */
[C---:B--2---:R-:W-:Y:S02]  /*311c0*/  FMUL R14, R0.reuse, R27 ;  /* 0x0000001b000e7220 */ /* 0x044fe40000400000 */
[----:B----4-:R-:W-:Y:S01]  /*311d0*/  FMUL R15, R0, R26 ;  /* 0x0000001a000f7220 */ /* 0x010fe20000400000 */
[----:B------:R-:W2:Y:S01]  /*311e0*/  LDL.LU R27, [R1+0x674] ;  /* 0x00067400011b7983 */ /* 0x000ea20000300800 */
[----:B------:R-:W3:Y:S02]  /*311f0*/  LDL.LU R19, [R1+0x678] ;  /* 0x0006780001137983 */ /* 0x000ee40000300800 */
[----:B-----5:R-:W-:-:S07]  /*31200*/  FMUL R12, R3, R21 ;  /* 0x00000015030c7220 */ /* 0x020fce0000400000 */
[C---:B------:R-:W-:Y:S11]  /*31210*/  HMMA.16816.F32.BF16 R12, R8.reuse, R24, R12 ;  /* 0x00000018080c723c */ /* 0x040ff6000004180c */
[----:B------:R-:W-:Y:S11]  /*31220*/  @!UPT UIADD3 URZ, URZ, URZ, URZ ;  /* 0x0000003f3f3ff290 */ /* 0x000ff6000fffe03f */
[----:B------:R-:W-:Y:S01]  /*31230*/  @!UPT UIADD3 URZ, URZ, URZ, URZ ;  /* 0x0000003f3f3ff290 */ /* 0x000fe2000fffe03f */
[----:B------:R0:W-:Y:S01]  /*31240*/  STL.64 [R1+0x100], R12 ;  /* 0x0001000c01007387 */ /* 0x0001e20000100a00 */
[----:B------:R1:W-:Y:S02]  /*31250*/  STL.64 [R1+0x108], R14 ;  /* 0x0001080e01007387 */ /* 0x0003e40000100a00 */
[----:B------:R-:W4:Y:S02]  /*31260*/  LDL.LU R18, [R1+0x67c] ;  /* 0x00067c0001127983 */ /* 0x000f240000300800 */
[C---:B0-----:R-:W-:Y:S02]  /*31270*/  FMUL R12, R3.reuse, R20 ;  /* 0x00000014030c7220 */ /* 0x041fe40000400000 */
[----:B------:R-:W-:Y:S02]  /*31280*/  FMUL R13, R3, R7 ;  /* 0x00000007030d7220 */ /* 0x000fe40000400000 */
[C---:B-1----:R-:W-:Y:S02]  /*31290*/  FMUL R14, R0.reuse, R6 ;  /* 0x00000006000e7220 */ /* 0x042fe40000400000 */
[----:B------:R-:W-:Y:S01]  /*312a0*/  FMUL R15, R0, R2 ;  /* 0x00000002000f7220 */ /* 0x000fe20000400000 */
[----:B------:R-:W5:Y:S06]  /*312b0*/  LDL.LU.64 R6, [R1+0x1d68] ;  /* 0x001d680001067983 */ /* 0x000f6c0000300a00 */
[----:B------:R-:W-:Y:S01]  /*312c0*/  HMMA.16816.F32.BF16 R12, R8, R4, R12 ;  /* 0x00000004080c723c */ /* 0x000fe2000004180c */
[----:B------:R-:W4:Y:S11]  /*312d0*/  LDL.LU.64 R4, [R1+0x1d60] ;  /* 0x001d600001047983 */ /* 0x000f360000300a00 */
[----:B------:R-:W-:Y:S11]  /*312e0*/  @!UPT UIADD3 URZ, URZ, URZ, URZ ;  /* 0x0000003f3f3ff290 */ /* 0x000ff6000fffe03f */
[----:B------:R2:W-:Y:S01]  /*312f0*/  STL.64 [R1+0xe0], R12 ;  /* 0x0000e00c01007387 */ /* 0x0005e20000100a00 */
[----:B------:R-:W-:Y:S02]  /*31300*/  MOV R28, R15 ;  /* 0x0000000f001c7202 */ /* 0x000fe40000000f00 */
[----:B------:R-:W4:Y:S02]  /*31310*/  LDL.LU R15, [R1+0x670] ;  /* 0x00067000010f7983 */ /* 0x000f240000300800 */
[----:B------:R-:W4:Y:S01]  /*31320*/  LDL.LU R26, [R1+0x660] ;  /* 0x00066000011a7983 */ /* 0x000f220000300800 */
[----:B------:R-:W4:Y:S01]  /*31330*/  LDL.LU R21, [R1+0x664] ;  /* 0x0006640001157983 */ /* 0x000f220000300800 */
[----:B------:R-:W4:Y:S02]  /*31340*/  LDL.LU R20, [R1+0x668] ;  /* 0x0006680001147983 */ /* 0x000f240000300800 */
[----:B------:R-:W4:Y:S02]  /*31350*/  LDL.LU R2, [R1+0x66c] ;  /* 0x00066c0001027983 */ /* 0x000f240000300800 */
[----:B------:R-:W-:-:S02]  /*31360*/  IMAD.MOV.U32 R29, RZ, RZ, R14 ;  /* 0x000000ffff1d7224 */ /* 0x000fc400078e000e */
[C---:B--2---:R-:W-:Y:S02]  /*31370*/  FMUL R13, R3.reuse, R27 ;  /* 0x0000001b030d7220 */ /* 0x044fe40000400000 */
[----:B---3--:R-:W-:Y:S02]  /*31380*/  FMUL R14, R0, R19 ;  /* 0x00000013000e7220 */ /* 0x008fe40000400000 */
[----:B-----5:R-:W-:Y:S01]  /*31390*/  IMAD.MOV.U32 R24, RZ, RZ, R7 ;  /* 0x000000ffff187224 */ /* 0x020fe200078e0007 */
[----:B------:R-:W-:Y:S01]  /*313a0*/  MOV R25, R6 ;  /* 0x0000000600197202 */ /* 0x000fe20000000f00 */
[----:B------:R-:W2:Y:S01]  /*313b0*/  LDL.LU R7, [R1+0x1d5c] ;  /* 0x001d5c0001077983 */ /* 0x000ea20000300800 */
[----:B------:R-:W3:Y:S02]  /*313c0*/  LDL.LU R6, [R1+0x1d58] ;  /* 0x001d580001067983 */ /* 0x000ee40000300800 */
[----:B------:R-:W-:Y:S02]  /*313d0*/  STL [R1+0x19fc], R28 ;  /* 0x0019fc1c01007387 */ /* 0x000fe40000100800 */
[----:B----4-:R-:W-:-:S02]  /*313e0*/  FMUL R12, R3, R15 ;  /* 0x0000000f030c7220 */ /* 0x010fc40000400000 */
[----:B------:R-:W-:-:S07]  /*313f0*/  FMUL R15, R0, R18 ;  /* 0x00000012000f7220 */ /* 0x000fce0000400000 */
[----:B------:R-:W-:Y:S01]  /*31400*/  HMMA.16816.F32.BF16 R12, R8, R16, R12 ;  /* 0x00000010080c723c */ /* 0x000fe2000004180c */
[----:B------:R-:W-:Y:S01]  /*31410*/  STL [R1+0x19f8], R29 ;  /* 0x0019f81d01007387 */ /* 0x000fe20000100800 */
[----:B------:R-:W4:Y:S02]  /*31420*/  LDL.LU R16, [R1+0x650] ;  /* 0x0006500001107983 */ /* 0x000f240000300800 */
[----:B------:R-:W5:Y:S11]  /*31430*/  LDL.LU R17, [R1+0x654] ;  /* 0x0006540001117983 */ /* 0x000f760000300800 */
[----:B------:R-:W-:Y:S08]  /*31440*/  @!UPT UIADD3 URZ, URZ, URZ, URZ ;  /* 0x0000003f3f3ff290 */ /* 0x000ff0000fffe03f */
[----:B------:R0:W-:Y:S01]  /*31450*/  STL.64 [R1+0x60], R12 ;  /* 0x0000600c01007387 */ /* 0x0001e20000100a00 */
[----:B------:R1:W-:Y:S02]  /*31460*/  STL.64 [R1+0x68], R14 ;  /* 0x0000680e01007387 */ /* 0x0003e40000100a00 */
[----:B------:R-:W2:Y:S02]  /*31470*/  LDL.LU R18, [R1+0x658] ;  /* 0x0006580001127983 */ /* 0x000ea40000300800 */
[----:B------:R-:W3:Y:S01]  /*31480*/  LDL.LU R19, [R1+0x65c] ;  /* 0x00065c0001137983 */ /* 0x000ee20000300800 */
[----:B------:R-:W1:Y:S01]  /*31490*/  S2R R27, SR_TID.X ;  /* 0x00000000001b7919 */ /* 0x000e620000002100 */
[C---:B0-----:R-:W-:Y:S02]  /*314a0*/  FMUL R12, R3.reuse, R26 ;  /* 0x0000001a030c7220 */ /* 0x041fe40000400000 */
[----:B------:R-:W-:Y:S02]  /*314b0*/  FMUL R13, R3, R21 ;  /* 0x00000015030d7220 */ /* 0x000fe40000400000 */
[----:B-1----:R-:W-:-:S02]  /*314c0*/  FMUL R14, R0, R20 ;  /* 0x00000014000e7220 */ /* 0x002fc40000400000 */
[----:B------:R-:W-:-:S07]  /*314d0*/  FMUL R15, R0, R2 ;  /* 0x00000002000f7220 */ /* 0x000fce0000400000 */
[----:B------:R-:W-:Y:S01]  /*314e0*/  HMMA.16816.F32.BF16 R12, R8, R4, R12 ;  /* 0x00000004080c723c */ /* 0x000fe2000004180c */
[C---:B------:R-:W-:Y:S02]  /*314f0*/  LOP3.LUT R26, R27.reuse, 0x7, RZ, 0xc0, !PT ;  /* 0x000000071b1a7812 */ /* 0x040fe400078ec0ff */
[----:B------:R-:W-:-:S03]  /*31500*/  SHF.L.U32 R2, R27, 0x7, RZ ;  /* 0x000000071b027819 */ /* 0x000fc600000006ff */
[----:B------:R-:W-:-:S05]  /*31510*/  IMAD.SHL.U32 R26, R26, 0x10, RZ ;  /* 0x000000101a1a7824 */ /* 0x000fca00078e00ff */
[----:B------:R-:W-:-:S04]  /*31520*/  LOP3.LUT R2, R26, 0x780, R2, 0xf8, !PT ;  /* 0x000007801a027812 */ /* 0x000fc800078ef802 */
[----:B------:R-:W-:-:S04]  /*31530*/  LOP3.LUT R2, R2, 0x10, R27, 0x78, !PT ;  /* 0x0000001002027812 */ /* 0x000fc800078e781b */
[----:B------:R-:W-:-:S05]  /*31540*/  LOP3.LUT R2, R2, 0x20, RZ, 0x3c, !PT ;  /* 0x0000002002027812 */ /* 0x000fca00078e3cff */
[----:B------:R-:W-:Y:S01]  /*31550*/  IMAD.MOV.U32 R28, RZ, RZ, R12 ;  /* 0x000000ffff1c7224 */ /* 0x000fe200078e000c */
[----:B------:R-:W-:Y:S01]  /*31560*/  STL.64 [R1+0x58], R14 ;  /* 0x0000580e01007387 */ /* 0x000fe20000100a00 */
[----:B------:R-:W-:Y:S02]  /*31570*/  MOV R29, R13 ;  /* 0x0000000d001d7202 */ /* 0x000fe40000000f00 */
[----:B------:R-:W0:Y:S04]  /*31580*/  LDSM.16.M88.4 R12, [R2+0x30000] ;  /* 0x03000000020c783b */ /* 0x000e280000000200 */
[----:B------:R-:W3:Y:S01]  /*31590*/  LDL.LU R20, [R1+0x6e0] ;  /* 0x0006e00001147983 */ /* 0x000ee20000300800 */
[----:B------:R-:W3:Y:S01]  /*315a0*/  LDL.LU R21, [R1+0x6e4] ;  /* 0x0006e40001157983 */ /* 0x000ee20000300800 */
[----:B------:R-:W-:Y:S02]  /*315b0*/  STL [R1+0x1bd0], R28 ;  /* 0x001bd01c01007387 */ /* 0x000fe40000100800 */
[----:B------:R-:W3:Y:S02]  /*315c0*/  LDL.LU R5, [R1+0x6e8] ;  /* 0x0006e80001057983 */ /* 0x000ee40000300800 */
[----:B------:R-:W3:Y:S01]  /*315d0*/  LDL.LU R4, [R1+0x6ec] ;  /* 0x0006ec0001047983 */ /* 0x000ee20000300800 */
[----:B0-----:R-:W-:Y:S01]  /*315e0*/  STL.64 [R1+0x1d40], R14 ;  /* 0x001d400e01007387 */ /* 0x001fe20000100a00 */
[----:B------:R0:W-:Y:S02]  /*315f0*/  STL.64 [R1+0x1d38], R12 ;  /* 0x001d380c01007387 */ /* 0x0001e40000100a00 */
[----:B----4-:R-:W-:-:S02]  /*31600*/  FMUL R16, R3, R16 ;  /* 0x0000001003107220 */ /* 0x010fc40000400000 */
[----:B-----5:R-:W-:Y:S02]  /*31610*/  FMUL R17, R3, R17 ;  /* 0x0000001103117220 */ /* 0x020fe40000400000 */
[C---:B--2---:R-:W-:Y:S02]  /*31620*/  FMUL R18, R0.reuse, R18 ;  /* 0x0000001200127220 */ /* 0x044fe40000400000 */
[----:B---3--:R-:W-:-:S07]  /*31630*/  FMUL R19, R0, R19 ;  /* 0x0000001300137220 */ /* 0x008fce0000400000 */
[----:B------:R-:W-:Y:S01]  /*31640*/  HMMA.16816.F32.BF16 R16, R8, R24, R16 ;  /* 0x000000180810723c */ /* 0x000fe20000041810 */
[----:B------:R-:W2:Y:S11]  /*31650*/  LDL.LU.64 R24, [R1+0x1d50] ;  /* 0x001d500001187983 */ /* 0x000eb60000300a00 */
[----:B------:R-:W-:Y:S11]  /*31660*/  @!UPT UIADD3 URZ, URZ, URZ, URZ ;  /* 0x0000003f3f3ff290 */ /* 0x000ff6000fffe03f */
[----:B------:R-:W-:Y:S01]  /*31670*/  STL.64 [R1+0xb0], R16 ;  /* 0x0000b01001007387 */ /* 0x000fe20000100a00 */
[----:B------:R-:W-:Y:S02]  /*31680*/  STL.64 [R1+0xb8], R18 ;  /* 0x0000b81201007387 */ /* 0x000fe40000100a00 */
[----:B------:R-:W1:Y:S04]  /*31690*/  LDSM.16.M88.4 R16, [R2+0x30800] ;  /* 0x030800000210783b */ /* 0x000e680000000200 */
[----:B0-----:R-:W-:Y:S01]  /*316a0*/  IMAD.MOV.U32 R12, RZ, RZ, R23 ;  /* 0x000000ffff0c7224 */ /* 0x001fe200078e0017 */
[----:B------:R-:W-:Y:S01]  /*316b0*/  MOV R13, R22 ;  /* 0x00000016000d7202 */ /* 0x000fe20000000f00 */
[C---:B------:R-:W-:Y:S02]  /*316c0*/  FMUL R20, R3.reuse, R20 ;  /* 0x0000001403147220 */ /* 0x040fe40000400000 */
[----:B------:R-:W-:-:S02]  /*316d0*/  FMUL R21, R3, R21 ;  /* 0x0000001503157220 */ /* 0x000fc40000400000 */
[C---:B------:R-:W-:Y:S02]  /*316e0*/  FMUL R22, R0.reuse, R5 ;  /* 0x0000000500167220 */ /* 0x040fe40000400000 */
[----:B------:R-:W-:Y:S01]  /*316f0*/  FMUL R23, R0, R4 ;  /* 0x0000000400177220 */ /* 0x000fe20000400000 */
[----:B-1----:R-:W-:Y:S01]  /*31700*/  STL.64 [R1+0x1ca0], R18 ;  /* 0x001ca01201007387 */ /* 0x002fe20000100a00 */
[----:B------:R2:W-:Y:S02]  /*31710*/  STL.64 [R1+0x1c98], R16 ;  /* 0x001c981001007387 */ /* 0x0005e40000100a00 */
[----:B------:R-:W3:Y:S02]  /*31720*/  LDL.LU R28, [R1+0x714] ;  /* 0x00071400011c7983 */ /* 0x000ee40000300800 */
[----:B------:R-:W4:Y:S01]  /*31730*/  LDL.LU R15, [R1+0x718] ;  /* 0x00071800010f7983 */ /* 0x000f220000300800 */
[----:B------:R-:W5:Y:S01]  /*31740*/  LDL.LU R14, [R1+0x71c] ;  /* 0x00071c00010e7983 */ /* 0x000f620000300800 */
[----:B--2---:R-:W-:Y:S01]  /*31750*/  IMAD.MOV.U32 R16, RZ, RZ, R25 ;  /* 0x000000ffff107224 */ /* 0x004fe200078e0019 */
[----:B------:R-:W-:-:S02]  /*31760*/  MOV R17, R24 ;  /* 0x0000001800117202 */ /* 0x000fc40000000f00 */
[----:B------:R-:W0:Y:S05]  /*31770*/  LDSM.16.M88.4 R24, [R2+0x31000] ;  /* 0x031000000218783b */ /* 0x000e2a0000000200 */
[----:B------:R-:W-:Y:S01]  /*31780*/  HMMA.16816.F32.BF16 R16, R8, R16, R20 ;  /* 0x000000100810723c */ /* 0x000fe20000041814 */
[----:B0-----:R0:W-:Y:S01]  /*31790*/  STL.64 [R1+0x1c38], R26 ;  /* 0x001c381a01007387 */ /* 0x0011e20000100a00 */
[----:B------:R1:W-:Y:S02]  /*317a0*/  STL.64 [R1+0x1c30], R24 ;  /* 0x001c301801007387 */ /* 0x0003e40000100a00 */
[----:B0-----:R-:W-:Y:S01]  /*317b0*/  IMAD.MOV.U32 R26, RZ, RZ, R6 ;  /* 0x000000ffff1a7224 */ /* 0x001fe200078e0006 */
[----:B-1----:R-:W2:Y:S01]  /*317c0*/  LDL.LU R24, [R1+0x80] ;  /* 0x0000800001187983 */ /* 0x002ea20000300800 */
[----:B------:R-:W2:Y:S02]  /*317d0*/  LDL.LU R25, [R1+0x84] ;  /* 0x0000840001197983 */ /* 0x000ea40000300800 */
[----:B------:R-:W2:Y:S01]  /*317e0*/  LDL.LU R6, [R1+0x1d4c] ;  /* 0x001d4c0001067983 */ /* 0x000ea20000300800 */
[----:B------:R-:W-:-:S02]  /*317f0*/  MOV R27, R7 ;  /* 0x00000007001b7202 */ /* 0x000fc40000000f00 */
[----:B------:R-:W2:Y:S11]  /*31800*/  LDL.LU R7, [R1+0x1d48] ;  /* 0x001d480001077983 */ /* 0x000eb60000300800 */
[----:B------:R-:W-:Y:S01]  /*31810*/  @!UPT UIADD3 URZ, URZ, URZ, URZ ;  /* 0x0000003f3f3ff290 */ /* 0x000fe2000fffe03f */
[----:B------:R0:W-:Y:S02]  /*31820*/  STL.64 [R1+0xa0], R16 ;  /* 0x0000a01001007387 */ /* 0x0001e40000100a00 */
[----:B------:R-:W2:Y:S01]  /*31830*/  LDL.LU R23, [R1+0x710] ;  /* 0x0007100001177983 */ /* 0x000ea20000300800 */
[----:B------:R-:W-:Y:S01]  /*31840*/  MOV R4, R19 ;  /* 0x0000001300047202 */ /* 0x000fe20000000f00 */
[----:B------:R-:W-:Y:S01]  /*31850*/  IMAD.MOV.U32 R5, RZ, RZ, R18 ;  /* 0x000000ffff057224 */ /* 0x000fe200078e0012 */
[----:B------:R-:W5:Y:S01]  /*31860*/  LDL.LU R19, [R1+0x6d0] ;  /* 0x0006d00001137983 */ /* 0x000f620000300800 */
[----:B------:R-:W5:Y:S03]  /*31870*/  LDL.LU R18, [R1+0x6d4] ;  /* 0x0006d40001127983 */ /* 0x000f660000300800 */
[----:B0-----:R-:W5:Y:S01]  /*31880*/  LDL.LU R17, [R1+0x6d8] ;  /* 0x0006d80001117983 */ /* 0x001f620000300800 */
[----:B------:R-:W5:Y:S02]  /*31890*/  LDL.LU R16, [R1+0x6dc] ;  /* 0x0006dc0001107983 */ /* 0x000f640000300800 */
[----:B---3--:R-:W-:-:S02]  /*318a0*/  FMUL R21, R3, R28 ;  /* 0x0000001c03157220 */ /* 0x008fc40000400000 */
[C---:B----4-:R-:W-:Y:S01]  /*318b0*/  FMUL R22, R0.reuse, R15 ;  /* 0x0000000f00167220 */ /* 0x050fe20000400000 */
[----:B------:R0:W-:Y:S01]  /*318c0*/  STL [R1+0x19b4], R4 ;  /* 0x0019b40401007387 */ /* 0x0001e20000100800 */
[----:B------:R1:W-:Y:S02]  /*318d0*/  STL [R1+0x19b0], R5 ;  /* 0x0019b00501007387 */ /* 0x0003e40000100800 */
[C---:B--2---:R-:W-:Y:S02]  /*318e0*/  FMUL R20, R3.reuse, R23 ;  /* 0x0000001703147220 */ /* 0x044fe40000400000 */
[C---:B-----5:R-:W-:Y:S02]  /*318f0*/  FMUL R23, R0.reuse, R14 ;  /* 0x0000000e00177220 */ /* 0x060fe40000400000 */
[----:B------:R-:W2:Y:S05]  /*31900*/  LDL.LU.64 R14, [R1+0x1d40] ;  /* 0x001d4000010e7983 */ /* 0x000eaa0000300a00 */
[----:B------:R-:W-:Y:S01]  /*31910*/  HMMA.16816.F32.BF16 R20, R8, R12, R20 ;  /* 0x0000000c0814723c */ /* 0x000fe20000041814 */
[----:B------:R-:W2:Y:S11]  /*31920*/  LDL.LU.64 R12, [R1+0x1d38] ;  /* 0x001d3800010c7983 */ /* 0x000eb60000300a00 */
[----:B------:R-:W-:Y:S11]  /*31930*/  @!UPT UIADD3 URZ, URZ, URZ, URZ ;  /* 0x0000003f3f3ff290 */ /* 0x000ff6000fffe03f */
[----:B------:R3:W-:Y:S01]  /*31940*/  STL.64 [R1+0xd8], R22 ;  /* 0x0000d81601007387 */ /* 0x0007e20000100a00 */
[----:B0-----:R-:W-:Y:S01]  /*31950*/  IMAD.MOV.U32 R4, RZ, RZ, R20 ;  /* 0x000000ffff047224 */ /* 0x001fe200078e0014 */
[----:B-1----:R-:W-:Y:S01]  /*31960*/  MOV R5, R21 ;  /* 0x0000001500057202 */ /* 0x002fe20000000f00 */
[C---:B------:R-:W-:Y:S02]  /*31970*/  FMUL R20, R3.reuse, R19 ;  /* 0x0000001303147220 */ /* 0x040fe40000400000 */
[----:B------:R-:W-:Y:S01]  /*31980*/  FMUL R21, R3, R18 ;  /* 0x0000001203157220 */ /* 0x000fe20000400000 */
[----:B------:R-:W-:Y:S01]  /*31990*/  STL.64 [R1+0x1cf8], R6 ;  /* 0x001cf80601007387 */ /* 0x000fe20000100a00 */
[----:B------:R0:W-:Y:S02]  /*319a0*/  STL.64 [R1+0x1cf0], R4 ;  /* 0x001cf00401007387 */ /* 0x0001e40000100a00 */
[C---:B---3--:R-:W-:Y:S02]  /*319b0*/  FMUL R22, R0.reuse, R17 ;  /* 0x0000001100167220 */ /* 0x048fe40000400000 */
[----:B------:R-:W-:-:S07]  /*319c0*/  FMUL R23, R0, R16 ;  /* 0x0000001000177220 */ /* 0x000fce0000400000 */
[----:B0-----:R-:W-:Y:S01]  /*319d0*/  HMMA.16816.F32.BF16 R4, R8, R24, R20 ;  /* 0x000000180804723c */ /* 0x001fe20000041814 */
[----:B------:R-:W-:Y:S01]  /*319e0*/  STL [R1+0x1200], R3 ;  /* 0x0012000301007387 */ /* 0x000fe20000100800 */
[----:B------:R-:W-:Y:S11]  /*319f0*/  STL [R1+0x1204], R0 ;  /* 0x0012040001007387 */ /* 0x000ff60000100800 */
[----:B------:R-:W-:Y:S10]  /*31a00*/  @!UPT UIADD3 URZ, URZ, URZ, URZ ;  /* 0x0000003f3f3ff290 */ /* 0x000ff4000fffe03f */
[----:B------:R-:W-:Y:S01]  /*31a10*/  STL.64 [R1+0x90], R4 ;  /* 0x0000900401007387 */ /* 0x000fe20000100a00 */
[----:B------:R-:W-:Y:S02]  /*31a20*/  STL [R1+0x98], R6 ;  /* 0x0000980601007387 */ /* 0x000fe40000100800 */
[----:B------:R0:W-:Y:S02]  /*31a30*/  STL.64 [R1+0x1ca8], R26 ;  /* 0x001ca81a01007387 */ /* 0x0001e40000100a00 */
[----:B------:R-:W3:Y:S01]  /*31a40*/  LDL.LU R24, [R1+0x3a0] ;  /* 0x0003a00001187983 */ /* 0x000ee20000300800 */
[----:B------:R-:W3:Y:S04]  /*31a50*/  LDL.LU R25, [R1+0x3a4] ;  /* 0x0003a40001197983 */ /* 0x000ee80000300800 */
[----:B0-----:R-:W4:Y:S01]  /*31a60*/  LDL.LU R26, [R1+0x3a8] ;  /* 0x0003a800011a7983 */ /* 0x001f220000300800 */
[----:B------:R-:W4:Y:S03]  /*31a70*/  LDL.LU R27, [R1+0x3ac] ;  /* 0x0003ac00011b7983 */ /* 0x000f260000300800 */
[----:B----4-:R0:W-:Y:S01]  /*31a80*/  STL.64 [R1+0x1cb8], R26 ;  /* 0x001cb81a01007387 */ /* 0x0101e20000100a00 */
[----:B---3--:R-:W-:Y:S03]  /*31a90*/  STL.64 [R1+0x1cb0], R24 ;  /* 0x001cb01801007387 */ /* 0x008fe60000100a00 */
[----:B0-----:R-:W3:Y:S04]  /*31aa0*/  LDL R26, [R1+0x38] ;  /* 0x00003800011a7983 */ /* 0x001ee80000100800 */
[----:B------:R-:W3:Y:S04]  /*31ab0*/  LDL R27, [R1+0x3c] ;  /* 0x00003c00011b7983 */ /* 0x000ee80000100800 */
[----:B---3--:R0:W-:Y:S04]  /*31ac0*/  STL.64 [R1+0x1cd0], R26 ;  /* 0x001cd01a01007387 */ /* 0x0081e80000100a00 */
[----:B0-----:R-:W3:Y:S04]  /*31ad0*/  LDL R26, [R1+0x48] ;  /* 0x00004800011a7983 */ /* 0x001ee80000100800 */
[----:B------:R-:W3:Y:S04]  /*31ae0*/  LDL R27, [R1+0x4c] ;  /* 0x00004c00011b7983 */ /* 0x000ee80000100800 */
[----:B---3--:R0:W-:Y:S01]  /*31af0*/  STL.64 [R1+0x1ce8], R26 ;  /* 0x001ce81a01007387 */ /* 0x0081e20000100a00 */
[----:B------:R-:W3:Y:S02]  /*31b00*/  LDL.LU R24, [R1+0x190] ;  /* 0x0001900001187983 */ /* 0x000ee40000300800 */
[----:B------:R-:W3:Y:S01]  /*31b10*/  LDL.LU R25, [R1+0x194] ;  /* 0x0001940001197983 */ /* 0x000ee20000300800 */
[----:B0-----:R-:W4:Y:S01]  /*31b20*/  LDL.LU R26, [R1+0x198] ;  /* 0x00019800011a7983 */ /* 0x001f220000300800 */
[----:B------:R-:W4:Y:S03]  /*31b30*/  LDL.LU R27, [R1+0x19c] ;  /* 0x00019c00011b7983 */ /* 0x000f260000300800 */
[----:B----4-:R0:W-:Y:S01]  /*31b40*/  STL.64 [R1+0x1d08], R26 ;  /* 0x001d081a01007387 */ /* 0x0101e20000100a00 */
[----:B---3--:R-:W-:Y:S03]  /*31b50*/  STL.64 [R1+0x1d00], R24 ;  /* 0x001d001801007387 */ /* 0x008fe60000100a00 */
[----:B0-----:R-:W3:Y:S04]  /*31b60*/  LDL R26, [R1+0x18] ;  /* 0x00001800011a7983 */ /* 0x001ee80000100800 */
[----:B------:R-:W3:Y:S01]  /*31b70*/  LDL R27, [R1+0x1c] ;  /* 0x00001c00011b7983 */ /* 0x000ee20000100800 */
[----:B------:R-:W-:-:S03]  /*31b80*/  IMAD.MOV.U32 R0, RZ, RZ, R7 ;  /* 0x000000ffff007224 */ /* 0x000fc600078e0007 */
[----:B---3--:R0:W-:Y:S01]  /*31b90*/  STL.64 [R1+0x1d20], R26 ;  /* 0x001d201a01007387 */ /* 0x0081e20000100a00 */
[----:B------:R-:W3:Y:S02]  /*31ba0*/  LDL.LU R4, [R1+0x1a0] ;  /* 0x0001a00001047983 */ /* 0x000ee40000300800 */
[----:B------:R-:W3:Y:S02]  /*31bb0*/  LDL.LU R5, [R1+0x1a4] ;  /* 0x0001a40001057983 */ /* 0x000ee40000300800 */
[----:B------:R-:W4:Y:S01]  /*31bc0*/  LDL.LU R6, [R1+0x1a8] ;  /* 0x0001a80001067983 */ /* 0x000f220000300800 */
[----:B------:R-:W4:Y:S04]  /*31bd0*/  LDL.LU R7, [R1+0x1ac] ;  /* 0x0001ac0001077983 */ /* 0x000f280000300800 */
[----:B0-----:R-:W2:Y:S04]  /*31be0*/  LDL.64 R26, [R1+0x28] ;  /* 0x00002800011a7983 */ /* 0x001ea80000100a00 */
[----:B----4-:R-:W-:Y:S01]  /*31bf0*/  STL.64 [R1+0x1d18], R6 ;  /* 0x001d180601007387 */ /* 0x010fe20000100a00 */
[----:B---3--:R0:W-:Y:S03]  /*31c00*/  STL.64 [R1+0x1d10], R4 ;  /* 0x001d100401007387 */ /* 0x0081e60000100a00 */
[----:B0-----:R-:W3:Y:S01]  /*31c10*/  LDL.LU R4, [R1+0x1b0] ;  /* 0x0001b00001047983 */ /* 0x001ee20000300800 */
[----:B------:R-:W3:Y:S02]  /*31c20*/  LDL.LU R5, [R1+0x1b4] ;  /* 0x0001b40001057983 */ /* 0x000ee40000300800 */
[----:B------:R-:W4:Y:S02]  /*31c30*/  LDL.LU R6, [R1+0x1b8] ;  /* 0x0001b80001067983 */ /* 0x000f240000300800 */
[----:B------:R-:W4:Y:S02]  /*31c40*/  LDL.LU R7, [R1+0x1bc] ;  /* 0x0001bc0001077983 */ /* 0x000f240000300800 */
[----:B----4-:R-:W-:Y:S01]  /*31c50*/  STL.64 [R1+0x1d30], R6 ;  /* 0x001d300601007387 */ /* 0x010fe20000100a00 */
[----:B---3--:R0:W-:Y:S03]  /*31c60*/  STL.64 [R1+0x1d28], R4 ;  /* 0x001d280401007387 */ /* 0x0081e60000100a00 */
[----:B0-----:R-:W2:Y:S01]  /*31c70*/  LDL.LU R4, [R1+0x270] ;  /* 0x0002700001047983 */ /* 0x001ea20000300800 */
[----:B------:R-:W2:Y:S02]  /*31c80*/  LDL.LU R5, [R1+0x274] ;  /* 0x0002740001057983 */ /* 0x000ea40000300800 */
[----:B------:R-:W2:Y:S02]  /*31c90*/  LDL.LU R6, [R1+0x278] ;  /* 0x0002780001067983 */ /* 0x000ea40000300800 */
[----:B------:R-:W2:Y:S01]  /*31ca0*/  LDL.LU R7, [R1+0x27c] ;  /* 0x00027c0001077983 */ /* 0x000ea20000300800 */
[----:B------:R-:W3:Y:S01]  /*31cb0*/  LDL.LU R16, [R1+0x360] ;  /* 0x0003600001107983 */ /* 0x000ee20000300800 */
[----:B------:R-:W3:Y:S02]  /*31cc0*/  LDL.LU R17, [R1+0x364] ;  /* 0x0003640001117983 */ /* 0x000ee40000300800 */
[----:B------:R-:W4:Y:S02]  /*31cd0*/  LDL.LU R18, [R1+0x368] ;  /* 0x0003680001127983 */ /* 0x000f240000300800 */
[----:B------:R-:W4:Y:S02]  /*31ce0*/  LDL.LU R19, [R1+0x36c] ;  /* 0x00036c0001137983 */ /* 0x000f240000300800 */
[----:B----4-:R-:W-:Y:S01]  /*31cf0*/  STL.64 [R1+0x1cc8], R18 ;  /* 0x001cc81201007387 */ /* 0x010fe20000100a00 */
[----:B---3--:R0:W-:Y:S03]  /*31d00*/  STL.64 [R1+0x1cc0], R16 ;  /* 0x001cc01001007387 */ /* 0x0081e60000100a00 */
[----:B0-----:R-:W3:Y:S01]  /*31d10*/  LDL.LU R16, [R1+0x370] ;  /* 0x0003700001107983 */ /* 0x001ee20000300800 */
[----:B------:R-:W3:Y:S02]  /*31d20*/  LDL.LU R17, [R1+0x374] ;  /* 0x0003740001117983 */ /* 0x000ee40000300800 */
[----:B------:R-:W4:Y:S02]  /*31d30*/  LDL.LU R18, [R1+0x378] ;  /* 0x0003780001127983 */ /* 0x000f240000300800 */
[----:B------:R-:W4:Y:S01]  /*31d40*/  LDL.LU R19, [R1+0x37c] ;  /* 0x00037c0001137983 */ /* 0x000f220000300800 */
[C---:B--2---:R-:W-:Y:S01]  /*31d50*/  HMMA.16816.F32.BF16 R4, R12.reuse, R26, R4 ;  /* 0x0000001a0c04723c */ /* 0x044fe20000041804 */
        /* <DEDUP_REMOVED lines=9> */
[----:B------:R-:W4:Y:S01]  /*31df0*/  LDL.LU R23, [R1+0x28c] ;  /* 0x00028c0001177983 */ /* 0x000f220000300800 */
[----:B------:R-:W-:Y:S01]  /*31e00*/  MOV R8, R26 ;  /* 0x0000001a00087202 */ /* 0x000fe20000000f00 */
[----:B------:R-:W-:Y:S01]  /*31e10*/  IMAD.MOV.U32 R3, RZ, RZ, R27 ;  /* 0x000000ffff037224 */ /* 0x000fe200078e001b */
[----:B----4-:R0:W-:Y:S01]  /*31e20*/  STL.64 [R1+0x1be8], R22 ;  /* 0x001be81601007387 */ /* 0x0101e20000100a00 */
[----:B---3--:R-:W-:Y:S02]  /*31e30*/  STL.64 [R1+0x1be0], R20 ;  /* 0x001be01401007387 */ /* 0x008fe40000100a00 */
[----:B------:R-:W3:Y:S02]  /*31e40*/  LDL R10, [R1+0x78] ;  /* 0x00007800010a7983 */ /* 0x000ee40000100800 */
[----:B------:R-:W3:Y:S01]  /*31e50*/  LDL R11, [R1+0x7c] ;  /* 0x00007c00010b7983 */ /* 0x000ee20000100800 */
[----:B0-----:R-:W4:Y:S04]  /*31e60*/  LDL R22, [R1+0x8] ;  /* 0x0000080001167983 */ /* 0x001f280000100800 */
[----:B------:R-:W4:Y:S01]  /*31e70*/  LDL R23, [R1+0xc] ;  /* 0x00000c0001177983 */ /* 0x000f220000100800 */
[----:B------:R-:W-:Y:S02]  /*31e80*/  STL.64 [R1+0xc0], R4 ;  /* 0x0000c00401007387 */ /* 0x000fe40000100a00 */
[----:B------:R0:W-:Y:S02]  /*31e90*/  STL.64 [R1+0xc8], R6 ;  /* 0x0000c80601007387 */ /* 0x0001e40000100a00 */
[----:B0-----:R-:W5:Y:S01]  /*31ea0*/  LDL.LU.64 R6, [R1+0x1d30] ;  /* 0x001d300001067983 */ /* 0x001f620000300a00 */
[----:B------:R-:W5:Y:S02]  /*31eb0*/  LDL.LU.64 R4, [R1+0x1d28] ;  /* 0x001d280001047983 */ /* 0x000f640000300a00 */
[----:B------:R-:W5:Y:S02]  /*31ec0*/  LDL.LU.64 R26, [R1+0x1d20] ;  /* 0x001d2000011a7983 */ /* 0x000f640000300a00 */
[C---:B-----5:R-:W-:Y:S01]  /*31ed0*/  HMMA.16816.F32.BF16 R24, R12.reuse, R26, R4 ;  /* 0x0000001a0c18723c */ /* 0x060fe20000041804 */
[----:B------:R-:W4:Y:S01]  /*31ee0*/  LDL.LU.64 R6, [R1+0x1d18] ;  /* 0x001d180001067983 */ /* 0x000f220000300a00 */
[----:B------:R-:W4:Y:S11]  /*31ef0*/  LDL.LU.64 R4, [R1+0x1d10] ;  /* 0x001d100001047983 */ /* 0x000f360000300a00 */
[----:B------:R-:W-:Y:S10]  /*31f00*/  @!UPT UIADD3 URZ, URZ, URZ, URZ ;  /* 0x0000003f3f3ff290 */ /* 0x000ff4000fffe03f */
[----:B------:R-:W-:Y:S01]  /*31f10*/  STL.64 [R1+0xf0], R24 ;  /* 0x0000f01801007387 */ /* 0x000fe20000100a00 */
[----:B------:R0:W-:Y:S03]  /*31f20*/  STL.64 [R1+0xf8], R26 ;  /* 0x0000f81a01007387 */ /* 0x0001e60000100a00 */
[----:B0-----:R-:W5:Y:S01]  /*31f30*/  LDL.LU.64 R26, [R1+0x1d08] ;  /* 0x001d0800011a7983 */ /* 0x001f620000300a00 */
[----:B------:R-:W5:Y:S01]  /*31f40*/  LDL.LU.64 R24, [R1+0x1d00] ;  /* 0x001d000001187983 */ /* 0x000f620000300a00 */
[C---:B----4-:R-:W-:Y:S11]  /*31f50*/  HMMA.16816.F32.BF16 R4, R12.reuse, R22, R4 ;  /* 0x000000160c04723c */ /* 0x050ff60000041804 */
[----:B------:R-:W-:Y:S11]  /*31f60*/  @!UPT UIADD3 URZ, URZ, URZ, URZ ;  /* 0x0000003f3f3ff290 */ /* 0x000ff6000fffe03f */
[----:B------:R-:W-:Y:S01]  /*31f70*/  @!UPT UIADD3 URZ, URZ, URZ, URZ ;  /* 0x0000003f3f3ff290 */ /* 0x000fe2000fffe03f */
[----:B------:R-:W-:Y:S01]  /*31f80*/  STL.64 [R1+0x120], R4 ;  /* 0x0001200401007387 */ /* 0x000fe20000100a00 */
[----:B------:R0:W-:Y:S03]  /*31f90*/  STL.64 [R1+0x128], R6 ;  /* 0x0001280601007387 */ /* 0x0001e60000100a00 */
[----:B0-----:R-:W5:Y:S01]  /*31fa0*/  LDL.LU.64 R6, [R1+0x1cf8] ;  /* 0x001cf80001067983 */ /* 0x001f620000300a00 */
[----:B------:R-:W4:Y:S02]  /*31fb0*/  LDL.LU.64 R4, [R1+0x1cf0] ;  /* 0x001cf00001047983 */ /* 0x000f240000300a00 */
[----:B------:R-:W-:Y:S01]  /*31fc0*/  STL.64 [R1+0x1c80], R22 ;  /* 0x001c801601007387 */ /* 0x000fe20000100a00 */
[C---:B-----5:R-:W-:Y:S11]  /*31fd0*/  HMMA.16816.F32.BF16 R24, R12.reuse, R6, R24 ;  /* 0x000000060c18723c */ /* 0x060ff60000041818 */
[----:B------:R-:W-:Y:S11]  /*31fe0*/  @!UPT UIADD3 URZ, URZ, URZ, URZ ;  /* 0x0000003f3f3ff290 */ /* 0x000ff6000fffe03f */
[----:B------:R-:W-:Y:S01]  /*31ff0*/  @!UPT UIADD3 URZ, URZ, URZ, URZ ;  /* 0x0000003f3f3ff290 */ /* 0x000fe2000fffe03f */
[----:B------:R-:W-:Y:S01]  /*32000*/  STL.64 [R1+0x110], R24 ;  /* 0x0001101801007387 */ /* 0x000fe20000100a00 */
[----:B------:R0:W-:Y:S03]  /*32010*/  STL.64 [R1+0x118], R26 ;  /* 0x0001181a01007387 */ /* 0x0001e60000100a00 */
[----:B0-----:R-:W2:Y:S01]  /*32020*/  LDL.LU.64 R26, [R1+0x1ce8] ;  /* 0x001ce800011a7983 */ /* 0x001ea20000300a00 */
[----:B------:R-:W-:Y:S02]  /*32030*/  STL.64 [R1+0x1c90], R6 ;  /* 0x001c900601007387 */ /* 0x000fe40000100a00 */
[----:B----4-:R0:W-:Y:S02]  /*32040*/  STL.64 [R1+0x1c88], R4 ;  /* 0x001c880401007387 */ /* 0x0101e40000100a00 */
[----:B0-----:R-:W4:Y:S01]  /*32050*/  LDL.LU R4, [R1+0x350] ;  /* 0x0003500001047983 */ /* 0x001f220000300800 */
[----:B------:R-:W4:Y:S02]  /*32060*/  LDL.LU R5, [R1+0x354] ;  /* 0x0003540001057983 */ /* 0x000f240000300800 */
[----:B------:R-:W4:Y:S02]  /*32070*/  LDL.LU R6, [R1+0x358] ;  /* 0x0003580001067983 */ /* 0x000f240000300800 */
[----:B------:R-:W4:Y:S01]  /*32080*/  LDL.LU R7, [R1+0x35c] ;  /* 0x00035c0001077983 */ /* 0x000f220000300800 */
[C---:B--2---:R-:W-:Y:S01]  /*32090*/  HMMA.16816.F32.BF16 R24, R12.reuse, R26, R16 ;  /* 0x0000001a0c18723c */ /* 0x044fe20000041810 */
[----:B------:R-:W2:Y:S01]  /*320a0*/  LDL.LU.64 R18, [R1+0x1ce0] ;  /* 0x001ce00001127983 */ /* 0x000ea20000300a00 */
[----:B------:R-:W2:Y:S11]  /*320b0*/  LDL.LU.64 R16, [R1+0x1cd8] ;  /* 0x001cd80001107983 */ /* 0x000eb60000300a00 */
[----:B------:R-:W-:Y:S10]  /*320c0*/  @!UPT UIADD3 URZ, URZ, URZ, URZ ;  /* 0x0000003f3f3ff290 */ /* 0x000ff4000fffe03f */
[----:B------:R-:W-:Y:S01]  /*320d0*/  STL.64 [R1+0x140], R24 ;  /* 0x0001401801007387 */ /* 0x000fe20000100a00 */
[----:B------:R0:W-:Y:S03]  /*320e0*/  STL.64 [R1+0x148], R26 ;  /* 0x0001481a01007387 */ /* 0x0001e60000100a00 */
[----:B0-----:R-:W2:Y:S02]  /*320f0*/  LDL.LU.64 R26, [R1+0x1cd0] ;  /* 0x001cd000011a7983 */ /* 0x001ea40000300a00 */
[C---:B--2---:R-:W-:Y:S02]  /*32100*/  HMMA.16816.F32.BF16 R24, R12.reuse, R26, R16 ;  /* 0x0000001a0c18723c */ /* 0x044fe40000041810 */
[----:B------:R-:W2:Y:S01]  /*32110*/  LDL.LU.64 R18, [R1+0x1cc8] ;  /* 0x001cc80001127983 */ /* 0x000ea20000300a00 */
[----:B------:R-:W2:Y:S11]  /*32120*/  LDL.LU.64 R16, [R1+0x1cc0] ;  /* 0x001cc00001107983 */ /* 0x000eb60000300a00 */
[----:B------:R-:W-:Y:S09]  /*32130*/  @!UPT UIADD3 URZ, URZ, URZ, URZ ;  /* 0x0000003f3f3ff290 */ /* 0x000ff2000fffe03f */
        /* <DEDUP_REMOVED lines=9> */
[----:B0-----:R-:W2:Y:S01]  /*321d0*/  LDL.LU.64 R26, [R1+0x1ca8] ;  /* 0x001ca800011a7983 */ /* 0x001ea20000300a00 */
[----:B------:R-:W-:Y:S01]  /*321e0*/  MOV R22, R8 ;  /* 0x0000000800167202 */ /* 0x000fe20000000f00 */
[----:B------:R0:W-:Y:S02]  /*321f0*/  STL.64 [R1+0x1c68], R10 ;  /* 0x001c680a01007387 */ /* 0x0001e40000100a00 */
[----:B------:R-:W3:Y:S01]  /*32200*/  LDL.LU R8, [R1+0x340] ;  /* 0x0003400001087983 */ /* 0x000ee20000300800 */
[----:B------:R-:W3:Y:S04]  /*32210*/  LDL.LU R9, [R1+0x344] ;  /* 0x0003440001097983 */ /* 0x000ee80000300800 */
[----:B0-----:R-:W3:Y:S01]  /*32220*/  LDL.LU R10, [R1+0x348] ;  /* 0x00034800010a7983 */ /* 0x001ee20000300800 */
[----:B------:R-:W3:Y:S01]  /*32230*/  LDL.LU R11, [R1+0x34c] ;  /* 0x00034c00010b7983 */ /* 0x000ee20000300800 */
[----:B--2---:R-:W-:Y:S02]  /*32240*/  HMMA.16816.F32.BF16 R12, R12, R26, R16 ;  /* 0x0000001a0c0c723c */ /* 0x004fe40000041810 */
[----:B------:R-:W4:Y:S01]  /*32250*/  LDL.LU.64 R18, [R1+0x1ca0] ;  /* 0x001ca00001127983 */ /* 0x000f220000300a00 */
[----:B------:R-:W4:Y:S02]  /*32260*/  LDL.LU.64 R16, [R1+0x1c98] ;  /* 0x001c980001107983 */ /* 0x000f240000300a00 */
[----:B------:R0:W-:Y:S02]  /*32270*/  STL.64 [R1+0x1c48], R26 ;  /* 0x001c481a01007387 */ /* 0x0001e40000100a00 */
[----:B------:R-:W2:Y:S11]  /*32280*/  LDL.LU R24, [R1+0x330] ;  /* 0x0003300001187983 */ /* 0x000eb60000300800 */
[----:B------:R-:W-:Y:S05]  /*32290*/  @!UPT UIADD3 URZ, URZ, URZ, URZ ;  /* 0x0000003f3f3ff290 */ /* 0x000fea000fffe03f */
[----:B------:R-:W-:Y:S01]  /*322a0*/  STL.64 [R1+0x360], R12 ;  /* 0x0003600c01007387 */ /* 0x000fe20000100a00 */
[----:B------:R1:W-:Y:S02]  /*322b0*/  STL.64 [R1+0x368], R14 ;  /* 0x0003680e01007387 */ /* 0x0003e40000100a00 */
[----:B------:R-:W2:Y:S02]  /*322c0*/  LDL.LU R25, [R1+0x334] ;  /* 0x0003340001197983 */ /* 0x000ea40000300800 */
[----:B0-----:R-:W2:Y:S01]  /*322d0*/  LDL.LU R26, [R1+0x338] ;  /* 0x00033800011a7983 */ /* 0x001ea20000300800 */
[----:B------:R-:W2:Y:S04]  /*322e0*/  LDL.LU R27, [R1+0x33c] ;  /* 0x00033c00011b7983 */ /* 0x000ea80000300800 */
[----:B-1----:R-:W5:Y:S01]  /*322f0*/  LDL.64 R14, [R1+0x38] ;  /* 0x00003800010e7983 */ /* 0x002f620000100a00 */
[----:B------:R-:W-:-:S07]  /*32300*/  IMAD.MOV.U32 R23, RZ, RZ, R3 ;  /* 0x000000ffff177224 */ /* 0x000fce00078e0003 */
[C---:B----4-:R-:W-:Y:S01]  /*32310*/  HMMA.16816.F32.BF16 R20, R16.reuse, R22, R4 ;  /* 0x000000161014723c */ /* 0x050fe20000041804 */
[----:B-----5:R0:W-:Y:S04]  /*32320*/  STL.64 [R1+0x1c60], R14 ;  /* 0x001c600e01007387 */ /* 0x0201e80000100a00 */
[----:B0-----:R-:W3:Y:S01]  /*32330*/  LDL.64 R14, [R1+0x18] ;  /* 0x00001800010e7983 */ /* 0x001ee20000100a00 */
[----:B------:R-:W4:Y:S02]  /*32340*/  LDL.LU.64 R6, [R1+0x1c90] ;  /* 0x001c900001067983 */ /* 0x000f240000300a00 */
[----:B------:R-:W5:Y:S11]  /*32350*/  LDL.LU.64 R4, [R1+0x1c88] ;  /* 0x001c880001047983 */ /* 0x000f760000300a00 */
[----:B------:R-:W-:Y:S04]  /*32360*/  @!UPT UIADD3 URZ, URZ, URZ, URZ ;  /* 0x0000003f3f3ff290 */ /* 0x000fe8000fffe03f */
[----:B------:R-:W-:Y:S01]  /*32370*/  STL.64 [R1+0x3a0], R20 ;  /* 0x0003a01401007387 */ /* 0x000fe20000100a00 */
[----:B------:R0:W-:Y:S04]  /*32380*/  STL.64 [R1+0x3a8], R22 ;  /* 0x0003a81601007387 */ /* 0x0001e80000100a00 */
[----:B0-----:R-:W2:Y:S01]  /*32390*/  LDL.LU.64 R22, [R1+0x1c80] ;  /* 0x001c800001167983 */ /* 0x001ea20000300a00 */
[C---:B---3--:R-:W-:Y:S01]  /*323a0*/  HMMA.16816.F32.BF16 R8, R16.reuse, R14, R8 ;  /* 0x0000000e1008723c */ /* 0x048fe20000041808 */
[----:B------:R-:W-:Y:S11]  /*323b0*/  IMAD.MOV.U32 R3, RZ, RZ, R15 ;  /* 0x000000ffff037224 */ /* 0x000ff600078e000f */
[----:B------:R-:W-:Y:S11]  /*323c0*/  @!UPT UIADD3 URZ, URZ, URZ, URZ ;  /* 0x0000003f3f3ff290 */ /* 0x000ff6000fffe03f */
[----:B------:R0:W-:Y:S02]  /*323d0*/  STL.64 [R1+0x690], R8 ;  /* 0x0006900801007387 */ /* 0x0001e40000100a00 */
[----:B0-----:R-:W-:Y:S02]  /*323e0*/  MOV R8, R14 ;  /* 0x0000000e00087202 */ /* 0x001fe40000000f00 */
[C---:B--2---:R-:W-:Y:S01]  /*323f0*/  HMMA.16816.F32.BF16 R12, R16.reuse, R22, R24 ;  /* 0x00000016100c723c */ /* 0x044fe20000041818 */
[----:B------:R-:W-:Y:S01]  /*32400*/  STL.64 [R1+0x698], R10 ;  /* 0x0006980a01007387 */ /* 0x000fe20000100a00 */
[----:B------:R0:W-:Y:S05]  /*32410*/  STL.64 [R1+0x1c00], R22 ;  /* 0x001c001601007387 */ /* 0x0001ea0000100a00 */
[----:B0-----:R-:W-:Y:S11]  /*32420*/  MOV R22, R8 ;  /* 0x0000000800167202 */ /* 0x001ff60000000f00 */
[----:B------:R-:W-:Y:S05]  /*32430*/  @!UPT UIADD3 URZ, URZ, URZ, URZ ;  /* 0x0000003f3f3ff290 */ /* 0x000fea000fffe03f */
[----:B------:R-:W-:Y:S01]  /*32440*/  STL.64 [R1+0x680], R12 ;  /* 0x0006800c01007387 */ /* 0x000fe20000100a00 */
[----:B------:R-:W-:Y:S02]  /*32450*/  STL.64 [R1+0x688], R14 ;  /* 0x0006880e01007387 */ /* 0x000fe40000100a00 */
[----:B------:R-:W2:Y:S02]  /*32460*/  LDL.LU R24, [R1+0x2f0] ;  /* 0x0002f00001187983 */ /* 0x000ea40000300800 */
[----:B------:R-:W2:Y:S01]  /*32470*/  LDL.LU R25, [R1+0x2f4] ;  /* 0x0002f40001197983 */ /* 0x000ea20000300800 */
[----:B------:R-:W3:Y:S01]  /*32480*/  LDL.LU R26, [R1+0x2f8] ;  /* 0x0002f800011a7983 */ /* 0x000ee20000300800 */
[----:B------:R-:W3:Y:S02]  /*32490*/  LDL.LU R27, [R1+0x2fc] ;  /* 0x0002fc00011b7983 */ /* 0x000ee40000300800 */
[----:B------:R-:W2:Y:S02]  /*324a0*/  LDL.LU R8, [R1+0x310] ;  /* 0x0003100001087983 */ /* 0x000ea40000300800 */
[----:B------:R-:W2:Y:S01]  /*324b0*/  LDL.LU R9, [R1+0x314] ;  /* 0x0003140001097983 */ /* 0x000ea20000300800 */
[----:B------:R-:W2:Y:S01]  /*324c0*/  LDL.LU R10, [R1+0x318] ;  /* 0x00031800010a7983 */ /* 0x000ea20000300800 */
[----:B------:R-:W2:Y:S02]  /*324d0*/  LDL.LU R11, [R1+0x31c] ;  /* 0x00031c00010b7983 */ /* 0x000ea40000300800 */
[----:B------:R-:W-:Y:S01]  /*324e0*/  IMAD.MOV.U32 R23, RZ, RZ, R3 ;  /* 0x000000ffff177224 */ /* 0x000fe200078e0003 */
[----:B--2---:R-:W-:Y:S01]  /*324f0*/  STL.64 [R1+0x1c78], R10 ;  /* 0x001c780a01007387 */ /* 0x004fe20000100a00 */
[----:B------:R0:W-:Y:S03]  /*32500*/  STL.64 [R1+0x1c70], R8 ;  /* 0x001c700801007387 */ /* 0x0001e60000100a00 */
[----:B0-----:R-:W4:Y:S01]  /*32510*/  LDL.LU R8, [R1+0x320] ;  /* 0x0003200001087983 */ /* 0x001f220000300800 */
[----:B------:R-:W4:Y:S02]  /*32520*/  LDL.LU R9, [R1+0x324] ;  /* 0x0003240001097983 */ /* 0x000f240000300800 */
[----:B------:R-:W4:Y:S02]  /*32530*/  LDL.LU R10, [R1+0x328] ;  /* 0x00032800010a7983 */ /* 0x000f240000300800 */
[----:B------:R-:W4:Y:S01]  /*32540*/  LDL.LU R11, [R1+0x32c] ;  /* 0x00032c00010b7983 */ /* 0x000f220000300800 */
[----:B------:R-:W2:Y:S01]  /*32550*/  LDL.64 R14, [R1+0x48] ;  /* 0x00004800010e7983 */ /* 0x000ea20000100a00 */
[----:B---3--:R-:W-:Y:S02]  /*32560*/  STL.64 [R1+0x1c58], R26 ;  /* 0x001c581a01007387 */ /* 0x008fe40000100a00 */
[----:B------:R0:W-:Y:S02]  /*32570*/  STL.64 [R1+0x1c50], R24 ;  /* 0x001c501801007387 */ /* 0x0001e40000100a00 */
[----:B0-----:R-:W3:Y:S01]  /*32580*/  LDL.LU R24, [R1+0x300] ;  /* 0x0003000001187983 */ /* 0x001ee20000300800 */
[----:B------:R-:W3:Y:S02]  /*32590*/  LDL.LU R25, [R1+0x304] ;  /* 0x0003040001197983 */ /* 0x000ee40000300800 */
[----:B------:R-:W3:Y:S02]  /*325a0*/  LDL.LU R26, [R1+0x308] ;  /* 0x00030800011a7983 */ /* 0x000ee40000300800 */
[----:B------:R-:W3:Y:S01]  /*325b0*/  LDL.LU R27, [R1+0x30c] ;  /* 0x00030c00011b7983 */ /* 0x000ee20000300800 */
[----:B------:R0:W-:Y:S04]  /*325c0*/  STL.64 [R1+0x1c18], R22 ;  /* 0x001c181601007387 */ /* 0x0001e80000100a00 */
[----:B0-----:R-:W2:Y:S01]  /*325d0*/  LDL.64 R22, [R1+0x28] ;  /* 0x0000280001167983 */ /* 0x001ea20000100a00 */
[C---:B----4-:R-:W-:Y:S03]  /*325e0*/  HMMA.16816.F32.BF16 R8, R16.reuse, R6, R8 ;  /* 0x000000061008723c */ /* 0x050fe60000041808 */
[----:B--2---:R0:W-:Y:S01]  /*325f0*/  STL.64 [R1+0x1c40], R22 ;  /* 0x001c401601007387 */ /* 0x0041e20000100a00 */
[----:B------:R-:W2:Y:S02]  /*32600*/  LDL.LU R20, [R1+0x2c0] ;  /* 0x0002c00001147983 */ /* 0x000ea40000300800 */
[----:B------:R-:W2:Y:S01]  /*32610*/  LDL.LU R21, [R1+0x2c4] ;  /* 0x0002c40001157983 */ /* 0x000ea20000300800 */
[----:B0-----:R-:W2:Y:S01]  /*32620*/  LDL.LU R22, [R1+0x2c8] ;  /* 0x0002c80001167983 */ /* 0x001ea20000300800 */
[----:B------:R-:W2:Y:S11]  /*32630*/  LDL.LU R23, [R1+0x2cc] ;  /* 0x0002cc0001177983 */ /* 0x000eb60000300800 */
[----:B------:R-:W-:Y:S04]  /*32640*/  @!UPT UIADD3 URZ, URZ, URZ, URZ ;  /* 0x0000003f3f3ff290 */ /* 0x000fe8000fffe03f */
[----:B------:R-:W-:Y:S02]  /*32650*/  STL.64 [R1+0x350], R8 ;  /* 0x0003500801007387 */ /* 0x000fe40000100a00 */
[----:B------:R0:W-:Y:S02]  /*32660*/  STL.64 [R1+0x358], R10 ;  /* 0x0003580a01007387 */ /* 0x0001e40000100a00 */
[----:B0-----:R-:W4:Y:S01]  /*32670*/  LDL.LU.64 R10, [R1+0x1c78] ;  /* 0x001c7800010a7983 */ /* 0x001f220000300a00 */
[----:B------:R-:W4:Y:S02]  /*32680*/  LDL.LU.64 R8, [R1+0x1c70] ;  /* 0x001c700001087983 */ /* 0x000f240000300a00 */
[----:B------:R-:W-:Y:S02]  /*32690*/  STL.64 [R1+0x1bf8], R6 ;  /* 0x001bf80601007387 */ /* 0x000fe40000100a00 */
[----:B-----5:R0:W-:Y:S02]  /*326a0*/  STL.64 [R1+0x1bf0], R4 ;  /* 0x001bf00401007387 */ /* 0x0201e40000100a00 */
        /* <DEDUP_REMOVED lines=10> */
[C---:B----4-:R-:W-:Y:S01]  /*32750*/  HMMA.16816.F32.BF16 R8, R16.reuse, R14, R8 ;  /* 0x0000000e1008723c */ /* 0x050fe20000041808 */
[----:B------:R-:W-:Y:S01]  /*32760*/  IMAD.MOV.U32 R3, RZ, RZ, R15 ;  /* 0x000000ffff037224 */ /* 0x000fe200078e000f */
[----:B-----5:R-:W-:Y:S01]  /*32770*/  STL.64 [R1+0x1c28], R6 ;  /* 0x001c280601007387 */ /* 0x020fe20000100a00 */
[----:B--2---:R0:W-:Y:S03]  /*32780*/  STL.64 [R1+0x1c20], R4 ;  /* 0x001c200401007387 */ /* 0x0041e60000100a00 */
[----:B0-----:R-:W2:Y:S01]  /*32790*/  LDL.LU R4, [R1+0x2b0] ;  /* 0x0002b00001047983 */ /* 0x001ea20000300800 */
[----:B------:R-:W2:Y:S02]  /*327a0*/  LDL.LU R5, [R1+0x2b4] ;  /* 0x0002b40001057983 */ /* 0x000ea40000300800 */
[----:B------:R-:W2:Y:S02]  /*327b0*/  LDL.LU R6, [R1+0x2b8] ;  /* 0x0002b80001067983 */ /* 0x000ea40000300800 */
[----:B------:R-:W2:Y:S11]  /*327c0*/  LDL.LU R7, [R1+0x2bc] ;  /* 0x0002bc0001077983 */ /* 0x000eb60000300800 */
[----:B------:R-:W-:Y:S01]  /*327d0*/  @!UPT UIADD3 URZ, URZ, URZ, URZ ;  /* 0x0000003f3f3ff290 */ /* 0x000fe2000fffe03f */
[----:B------:R0:W-:Y:S01]  /*327e0*/  STL.64 [R1+0x340], R8 ;  /* 0x0003400801007387 */ /* 0x0001e20000100a00 */
[----:B------:R1:W-:Y:S01]  /*327f0*/  STL.64 [R1+0x348], R10 ;  /* 0x0003480a01007387 */ /* 0x0003e20000100a00 */
[----:B0-----:R-:W-:Y:S02]  /*32800*/  MOV R8, R14 ;  /* 0x0000000e00087202 */ /* 0x001fe40000000f00 */
[----:B-1----:R-:W4:Y:S01]  /*32810*/  LDL.LU.64 R10, [R1+0x1c68] ;  /* 0x001c6800010a7983 */ /* 0x002f220000300a00 */
[----:B------:R-:W3:Y:S02]  /*32820*/  LDL.LU.64 R14, [R1+0x1c60] ;  /* 0x001c6000010e7983 */ /* 0x000ee40000300a00 */
[C---:B---3--:R-:W-:Y:S11]  /*32830*/  HMMA.16816.F32.BF16 R24, R16.reuse, R14, R24 ;  /* 0x0000000e1018723c */ /* 0x048ff60000041818 */
[----:B------:R-:W-:Y:S11]  /*32840*/  @!UPT UIADD3 URZ, URZ, URZ, URZ ;  /* 0x0000003f3f3ff290 */ /* 0x000ff6000fffe03f */
[----:B------:R-:W-:Y:S01]  /*32850*/  @!UPT UIADD3 URZ, URZ, URZ, URZ ;  /* 0x0000003f3f3ff290 */ /* 0x000fe2000fffe03f */
[----:B------:R-:W-:Y:S01]  /*32860*/  STL.64 [R1+0x330], R24 ;  /* 0x0003301801007387 */ /* 0x000fe20000100a00 */
[----:B------:R0:W-:Y:S03]  /*32870*/  STL.64 [R1+0x338], R26 ;  /* 0x0003381a01007387 */ /* 0x0001e60000100a00 */
[----:B0-----:R-:W4:Y:S01]  /*32880*/  LDL.LU.64 R26, [R1+0x1c58] ;  /* 0x001c5800011a7983 */ /* 0x001f220000300a00 */
[----:B------:R-:W4:Y:S02]  /*32890*/  LDL.LU.64 R24, [R1+0x1c50] ;  /* 0x001c500001187983 */ /* 0x000f240000300a00 */
[----:B------:R0:W-:Y:S02]  /*328a0*/  STL.64 [R1+0x1bd8], R14 ;  /* 0x001bd80e01007387 */ /* 0x0001e40000100a00 */
[----:B------:R-:W3:Y:S01]  /*328b0*/  LDL.LU R12, [R1+0x2e0] ;  /* 0x0002e000010c7983 */ /* 0x000ee20000300800 */
[----:B------:R-:W3:Y:S04]  /*328c0*/  LDL.LU R13, [R1+0x2e4] ;  /* 0x0002e400010d7983 */ /* 0x000ee80000300800 */
[----:B0-----:R-:W3:Y:S01]  /*328d0*/  LDL.LU R14, [R1+0x2e8] ;  /* 0x0002e800010e7983 */ /* 0x001ee20000300800 */
[----:B------:R-:W3:Y:S01]  /*328e0*/  LDL.LU R15, [R1+0x2ec] ;  /* 0x0002ec00010f7983 */ /* 0x000ee20000300800 */
[C---:B----4-:R-:W-:Y:S11]  /*328f0*/  HMMA.16816.F32.BF16 R24, R16.reuse, R10, R24 ;  /* 0x0000000a1018723c */ /* 0x050ff60000041818 */
[----:B------:R-:W-:Y:S11]  /*32900*/  @!UPT UIADD3 URZ, URZ, URZ, URZ ;  /* 0x0000003f3f3ff290 */ /* 0x000ff6000fffe03f */
[----:B------:R-:W-:Y:S01]  /*32910*/  @!UPT UIADD3 URZ, URZ, URZ, URZ ;  /* 0x0000003f3f3ff290 */ /* 0x000fe2000fffe03f */
[----:B------:R-:W-:Y:S01]  /*32920*/  STL.64 [R1+0x320], R24 ;  /* 0x0003201801007387 */ /* 0x000fe20000100a00 */
[----:B------:R0:W-:Y:S03]  /*32930*/  STL.64 [R1+0x328], R26 ;  /* 0x0003281a01007387 */ /* 0x0001e60000100a00 */
[----:B0-----:R-:W4:Y:S02]  /*32940*/  LDL.LU.64 R26, [R1+0x1c48] ;  /* 0x001c4800011a7983 */ /* 0x001f240000300a00 */
[----:B----4-:R-:W-:Y:S02]  /*32950*/  HMMA.16816.F32.BF16 R16, R16, R26, R20 ;  /* 0x0000001a1010723c */ /* 0x010fe40000041814 */
[----:B------:R-:W2:Y:S01]  /*32960*/  LDL.LU.64 R22, [R1+0x1c40] ;  /* 0x001c400001167983 */ /* 0x000ea20000300a00 */
[----:B------:R-:W2:Y:S02]  /*32970*/  LDL.LU.64 R26, [R1+0x1c38] ;  /* 0x001c3800011a7983 */ /* 0x000ea40000300a00 */
[----:B------:R-:W2:Y:S11]  /*32980*/  LDL.LU.64 R24, [R1+0x1c30] ;  /* 0x001c300001187983 */ /* 0x000eb60000300a00 */
[----:B------:R-:W-:Y:S07]  /*32990*/  @!UPT UIADD3 URZ, URZ, URZ, URZ ;  /* 0x0000003f3f3ff290 */ /* 0x000fee000fffe03f */
[----:B------:R-:W-:Y:S01]  /*329a0*/  STL.64 [R1+0x310], R16 ;  /* 0x0003101001007387 */ /* 0x000fe20000100a00 */
[----:B------:R0:W-:Y:S02]  /*329b0*/  STL.64 [R1+0x318], R18 ;  /* 0x0003181201007387 */ /* 0x0001e40000100a00 */
[----:B0-----:R-:W-:Y:S01]  /*329c0*/  IMAD.MOV.U32 R19, RZ, RZ, R3 ;  /* 0x000000ffff137224 */ /* 0x001fe200078e0003 */
[C---:B--2---:R-:W-:Y:S01]  /*329d0*/  HMMA.16816.F32.BF16 R4, R24.reuse, R22, R4 ;  /* 0x000000161804723c */ /* 0x044fe20000041804 */
[----:B------:R-:W-:Y:S01]  /*329e0*/  MOV R28, R22 ;  /* 0x00000016001c7202 */ /* 0x000fe20000000f00 */
[----:B------:R-:W-:Y:S11]  /*329f0*/  IMAD.MOV.U32 R3, RZ, RZ, R23 ;  /* 0x000000ffff037224 */ /* 0x000ff600078e0017 */
[----:B------:R-:W-:Y:S10]  /*32a00*/  @!UPT UIADD3 URZ, URZ, URZ, URZ ;  /* 0x0000003f3f3ff290 */ /* 0x000ff4000fffe03f */
        /* <DEDUP_REMOVED lines=9> */
[----:B------:R-:W-:Y:S01]  /*32aa0*/  STL.64 [R1+0x2f0], R20 ;  /* 0x0002f01401007387 */ /* 0x000fe20000100a00 */
[----:B------:R0:W-:Y:S03]  /*32ab0*/  STL.64 [R1+0x2f8], R22 ;  /* 0x0002f81601007387 */ /* 0x0001e60000100a00 */
[----:B0-----:R-:W2:Y:S02]  /*32ac0*/  LDL.LU.64 R22, [R1+0x1c00] ;  /* 0x001c000001167983 */ /* 0x001ea40000300a00 */
[----:B--2---:R-:W-:Y:S02]  /*32ad0*/  HMMA.16816.F32.BF16 R20, R24, R22, R4 ;  /* 0x000000161814723c */ /* 0x004fe40000041804 */
[----:B------:R-:W2:Y:S01]  /*32ae0*/  LDL.LU.64 R6, [R1+0x1bf8] ;  /* 0x001bf80001067983 */ /* 0x000ea20000300a00 */
[----:B------:R-:W4:Y:S11]  /*32af0*/  LDL.LU.64 R4, [R1+0x1bf0] ;  /* 0x001bf00001047983 */ /* 0x000f360000300a00 */
[----:B------:R-:W-:Y:S09]  /*32b00*/  @!UPT UIADD3 URZ, URZ, URZ, URZ ;  /* 0x0000003f3f3ff290 */ /* 0x000ff2000fffe03f */
[----:B------:R-:W-:Y:S01]  /*32b10*/  STL.64 [R1+0x2d0], R20 ;  /* 0x0002d01401007387 */ /* 0x000fe20000100a00 */
[----:B------:R0:W-:Y:S03]  /*32b20*/  STL.64 [R1+0x2d8], R22 ;  /* 0x0002d81601007387 */ /* 0x0001e60000100a00 */
[----:B0-----:R-:W5:Y:S01]  /*32b30*/  LDL.LU.64 R22, [R1+0x1be8] ;  /* 0x001be80001167983 */ /* 0x001f620000300a00 */
[----:B------:R-:W5:Y:S01]  /*32b40*/  LDL.LU.64 R20, [R1+0x1be0] ;  /* 0x001be00001147983 */ /* 0x000f620000300a00 */
[----:B------:R-:W-:-:S07]  /*32b50*/  MOV R18, R8 ;  /* 0x0000000800127202 */ /* 0x000fce0000000f00 */
[C---:B---3--:R-:W-:Y:S01]  /*32b60*/  HMMA.16816.F32.BF16 R16, R24.reuse, R18, R12 ;  /* 0x000000121810723c */ /* 0x048fe2000004180c */
[----:B--2---:R-:W-:Y:S01]  /*32b70*/  STL.64 [R1+0x1ba0], R6 ;  /* 0x001ba00601007387 */ /* 0x004fe20000100a00 */
[----:B----4-:R0:W-:Y:S06]  /*32b80*/  STL.64 [R1+0x1b98], R4 ;  /* 0x001b980401007387 */ /* 0x0101ec0000100a00 */
[C---:B-----5:R-:W-:Y:S11]  /*32b90*/  HMMA.16816.F32.BF16 R20, R24.reuse, R6, R20 ;  /* 0x000000061814723c */ /* 0x060ff60000041814 */
[----:B------:R-:W-:Y:S11]  /*32ba0*/  @!UPT UIADD3 URZ, URZ, URZ, URZ ;  /* 0x0000003f3f3ff290 */ /* 0x000ff6000fffe03f */
[----:B------:R-:W-:Y:S01]  /*32bb0*/  @!UPT UIADD3 URZ, URZ, URZ, URZ ;  /* 0x0000003f3f3ff290 */ /* 0x000fe2000fffe03f */
[----:B------:R-:W-:Y:S01]  /*32bc0*/  STL.64 [R1+0x2c0], R20 ;  /* 0x0002c01401007387 */ /* 0x000fe20000100a00 */
[----:B------:R-:W-:Y:S02]  /*32bd0*/  STL.64 [R1+0x2c8], R22 ;  /* 0x0002c81601007387 */ /* 0x000fe40000100a00 */
[----:B0-----:R-:W2:Y:S02]  /*32be0*/  LDL.LU R4, [R1+0x390] ;  /* 0x0003900001047983 */ /* 0x001ea40000300800 */
[----:B------:R-:W2:Y:S01]  /*32bf0*/  LDL.LU R5, [R1+0x394] ;  /* 0x0003940001057983 */ /* 0x000ea20000300800 */
[----:B------:R-:W2:Y:S01]  /*32c00*/  LDL.LU R6, [R1+0x398] ;  /* 0x0003980001067983 */ /* 0x000ea20000300800 */
[----:B------:R-:W2:Y:S02]  /*32c10*/  LDL.LU R7, [R1+0x39c] ;  /* 0x00039c0001077983 */ /* 0x000ea40000300800 */
[----:B------:R-:W2:Y:S02]  /*32c20*/  LDL.LU.64 R14, [R1+0x1bd8] ;  /* 0x001bd800010e7983 */ /* 0x000ea40000300a00 */
[----:B------:R-:W-:Y:S01]  /*32c30*/  STL.64 [R1+0x2b0], R16 ;  /* 0x0002b01001007387 */ /* 0x000fe20000100a00 */
[----:B------:R-:W-:Y:S02]  /*32c40*/  STL.64 [R1+0x2b8], R18 ;  /* 0x0002b81201007387 */ /* 0x000fe40000100a00 */
[----:B------:R-:W0:Y:S02]  /*32c50*/  LDSM.16.M88.4 R16, [R2+0x32000] ;  /* 0x032000000210783b */ /* 0x000e240000000200 */
[----:B------:R-:W-:Y:S04]  /*32c60*/  LDSM.16.M88.4 R20, [R2+0x31800] ;  /* 0x031800000214783b */ /* 0x000fe80000000200 */
[----:B0-----:R-:W-:Y:S01]  /*32c70*/  STL.64 [R1+0x1b40], R18 ;  /* 0x001b401201007387 */ /* 0x001fe20000100a00 */
[----:B------:R0:W-:Y:S03]  /*32c80*/  STL.64 [R1+0x1b38], R16 ;  /* 0x001b381001007387 */ /* 0x0001e60000100a00 */
[----:B0-----:R-:W3:Y:S01]  /*32c90*/  LDL.LU R16, [R1+0x3c0] ;  /* 0x0003c00001107983 */ /* 0x001ee20000300800 */
[----:B------:R-:W3:Y:S02]  /*32ca0*/  LDL.LU R17, [R1+0x3c4] ;  /* 0x0003c40001117983 */ /* 0x000ee40000300800 */
[----:B------:R-:W3:Y:S02]  /*32cb0*/  LDL.LU R18, [R1+0x3c8] ;  /* 0x0003c80001127983 */ /* 0x000ee40000300800 */
[----:B------:R-:W3:Y:S01]  /*32cc0*/  LDL.LU R19, [R1+0x3cc] ;  /* 0x0003cc0001137983 */ /* 0x000ee20000300800 */
[C---:B--2---:R-:W-:Y:S11]  /*32cd0*/  HMMA.16816.F32.BF16 R4, R24.reuse, R14, R4 ;  /* 0x0000000e1804723c */ /* 0x044ff60000041804 */
[----:B------:R-:W-:Y:S11]  /*32ce0*/  @!UPT UIADD3 URZ, URZ, URZ, URZ ;  /* 0x0000003f3f3ff290 */ /* 0x000ff6000fffe03f */
[----:B------:R-:W-:Y:S01]  /*32cf0*/  @!UPT UIADD3 URZ, URZ, URZ, URZ ;  /* 0x0000003f3f3ff290 */ /* 0x000fe2000fffe03f */
[----:B------:R0:W-:Y:S02]  /*32d00*/  STL.64 [R1+0x2a0], R4 ;  /* 0x0002a00401007387 */ /* 0x0001e40000100a00 */
[----:B0-----:R-:W-:Y:S01]  /*32d10*/  MOV R5, R14 ;  /* 0x0000000e00057202 */ /* 0x001fe20000000f00 */
[----:B------:R-:W-:Y:S02]  /*32d20*/  IMAD.MOV.U32 R4, RZ, RZ, R15 ;  /* 0x000000ffff047224 */ /* 0x000fe400078e000f */
[----:B------:R-:W0:Y:S04]  /*32d30*/  LDSM.16.M88.4 R12, [R2+0x32800] ;  /* 0x03280000020c783b */ /* 0x000e280000000200 */
[----:B------:R-:W-:Y:S01]  /*32d40*/  STL.64 [R1+0x2a8], R6 ;  /* 0x0002a80601007387 */ /* 0x000fe20000100a00 */
[C---:B---3--:R-:W-:Y:S03]  /*32d50*/  HMMA.16816.F32.BF16 R8, R24.reuse, R10, R16 ;  /* 0x0000000a1808723c */ /* 0x048fe60000041810 */
[----:B0-----:R0:W-:Y:S01]  /*32d60*/  STL.64 [R1+0x1ad8], R14 ;  /* 0x001ad80e01007387 */ /* 0x0011e20000100a00 */
[----:B------:R-:W-:Y:S03]  /*32d70*/  STL.64 [R1+0x1ad0], R12 ;  /* 0x001ad00c01007387 */ /* 0x000fe60000100a00 */
[----:B0-----:R-:W2:Y:S01]  /*32d80*/  LDL.LU.64 R14, [R1+0x88] ;  /* 0x00008800010e7983 */ /* 0x001ea20000300a00 */
[----:B------:R-:W3:Y:S11]  /*32d90*/  LDL.LU R16, [R1+0x4f0] ;  /* 0x0004f00001107983 */ /* 0x000ef60000300800 */
[----:B------:R-:W-:Y:S04]  /*32da0*/  @!UPT UIADD3 URZ, URZ, URZ, URZ ;  /* 0x0000003f3f3ff290 */ /* 0x000fe8000fffe03f */
[----:B------:R-:W-:Y:S02]  /*32db0*/  STL.64 [R1+0x290], R8 ;  /* 0x0002900801007387 */ /* 0x000fe40000100a00 */
[----:B------:R-:W-:Y:S01]  /*32dc0*/  STL.64 [R1+0x298], R10 ;  /* 0x0002980a01007387 */ /* 0x000fe20000100a00 */
[----:B------:R-:W3:Y:S01]  /*32dd0*/  LDL.LU R17, [R1+0x4f4] ;  /* 0x0004f40001117983 */ /* 0x000ee20000300800 */
[----:B------:R-:W4:Y:S02]  /*32de0*/  LDL.LU R18, [R1+0x4f8] ;  /* 0x0004f80001127983 */ /* 0x000f240000300800 */
[----:B------:R-:W4:Y:S01]  /*32df0*/  LDL.LU R19, [R1+0x4fc] ;  /* 0x0004fc0001137983 */ /* 0x000f220000300800 */
[----:B------:R-:W0:Y:S04]  /*32e00*/  LDSM.16.M88.4 R8, [R2+0x33000] ;  /* 0x033000000208783b */ /* 0x000e280000000200 */
[----:B----4-:R1:W-:Y:S01]  /*32e10*/  STL.64 [R1+0x1b50], R18 ;  /* 0x001b501201007387 */ /* 0x0103e20000100a00 */
[----:B---3--:R3:W-:Y:S03]  /*32e20*/  STL.64 [R1+0x1b48], R16 ;  /* 0x001b481001007387 */ /* 0x0087e60000100a00 */
[----:B-1----:R-:W4:Y:S04]  /*32e30*/  LDL.LU.64 R18, [R1+0x78] ;  /* 0x0000780001127983 */ /* 0x002f280000300a00 */
[----:B----4-:R1:W-:Y:S01]  /*32e40*/  STL.64 [R1+0x1b60], R18 ;  /* 0x001b601201007387 */ /* 0x0103e20000100a00 */
[----:B---3--:R-:W2:Y:S02]  /*32e50*/  LDL.LU R16, [R1+0x3b0] ;  /* 0x0003b00001107983 */ /* 0x008ea40000300800 */
[----:B------:R-:W2:Y:S01]  /*32e60*/  LDL.LU R17, [R1+0x3b4] ;  /* 0x0003b40001117983 */ /* 0x000ea20000300800 */
[----:B-1----:R-:W2:Y:S01]  /*32e70*/  LDL.LU R18, [R1+0x3b8] ;  /* 0x0003b80001127983 */ /* 0x002ea20000300800 */
[----:B------:R-:W2:Y:S02]  /*32e80*/  LDL.LU R19, [R1+0x3bc] ;  /* 0x0003bc0001137983 */ /* 0x000ea40000300800 */
[----:B0-----:R0:W-:Y:S02]  /*32e90*/  STL.64 [R1+0x1a68], R10 ;  /* 0x001a680a01007387 */ /* 0x0011e40000100a00 */
[----:B------:R-:W-:Y:S01]  /*32ea0*/  STL.64 [R1+0x1a60], R8 ;  /* 0x001a600801007387 */ /* 0x000fe20000100a00 */
[----:B0-----:R-:W3:Y:S04]  /*32eb0*/  LDL.64 R10, [R1+0x18] ;  /* 0x00001800010a7983 */ /* 0x001ee80000100a00 */
[----:B---3--:R2:W-:Y:S02]  /*32ec0*/  STL.64 [R1+0x1bb8], R10 ;  /* 0x001bb80a01007387 */ /* 0x0085e40000100a00 */
[----:B--2---:R-:W-:Y:S02]  /*32ed0*/  HMMA.16816.F32.BF16 R8, R24, R14, R16 ;  /* 0x0000000e1808723c */ /* 0x004fe40000041810 */
[----:B------:R-:W0:Y:S05]  /*32ee0*/  LDSM.16.M88.4 R24, [R2+0x33800] ;  /* 0x033800000218783b */ /* 0x000e2a0000000200 */
[----:B------:R-:W-:Y:S01]  /*32ef0*/  IMAD.MOV.U32 R19, RZ, RZ, R4 ;  /* 0x000000ffff137224 */ /* 0x000fe200078e0004 */
[----:B------:R-:W-:Y:S11]  /*32f00*/  MOV R18, R5 ;  /* 0x0000000500127202 */ /* 0x000ff60000000f00 */
[----:B------:R-:W-:Y:S04]  /*32f10*/  @!UPT UIADD3 URZ, URZ, URZ, URZ ;  /* 0x0000003f3f3ff290 */ /* 0x000fe8000fffe03f */
[----:B------:R-:W-:Y:S01]  /*32f20*/  STL.64 [R1+0x1a0], R8 ;  /* 0x0001a00801007387 */ /* 0x000fe20000100a00 */
[----:B------:R1:W-:Y:S02]  /*32f30*/  STL.64 [R1+0x1a8], R10 ;  /* 0x0001a80a01007387 */ /* 0x0003e40000100a00 */
[----:B------:R-:W2:Y:S02]  /*32f40*/  LDL.LU R4, [R1+0x440] ;  /* 0x0004400001047983 */ /* 0x000ea40000300800 */
[----:B------:R-:W2:Y:S01]  /*32f50*/  LDL.LU R5, [R1+0x444] ;  /* 0x0004440001057983 */ /* 0x000ea20000300800 */
[----:B------:R-:W3:Y:S01]  /*32f60*/  LDL.LU R6, [R1+0x448] ;  /* 0x0004480001067983 */ /* 0x000ee20000300800 */
[----:B------:R-:W3:Y:S01]  /*32f70*/  LDL.LU R7, [R1+0x44c] ;  /* 0x00044c0001077983 */ /* 0x000ee20000300800 */
[----:B-1----:R-:W-:Y:S02]  /*32f80*/  MOV R10, R28 ;  /* 0x0000001c000a7202 */ /* 0x002fe40000000f00 */
[----:B------:R-:W4:Y:S04]  /*32f90*/  LDL.LU R28, [R1+0x1bd0] ;  /* 0x001bd000011c7983 */ /* 0x000f280000300800 */
[----:B---3--:R-:W-:Y:S01]  /*32fa0*/  STL.64 [R1+0x1bb0], R6 ;  /* 0x001bb00601007387 */ /* 0x008fe20000100a00 */
[----:B--2---:R1:W-:Y:S03]  /*32fb0*/  STL.64 [R1+0x1ba8], R4 ;  /* 0x001ba80401007387 */ /* 0x0043e60000100a00 */
[----:B-1----:R-:W2:Y:S01]  /*32fc0*/  LDL.LU R4, [R1+0x410] ;  /* 0x0004100001047983 */ /* 0x002ea20000300800 */
[----:B------:R-:W2:Y:S02]  /*32fd0*/  LDL.LU R5, [R1+0x414] ;  /* 0x0004140001057983 */ /* 0x000ea40000300800 */
[----:B------:R-:W3:Y:S02]  /*32fe0*/  LDL.LU R6, [R1+0x418] ;  /* 0x0004180001067983 */ /* 0x000ee40000300800 */
[----:B------:R-:W3:Y:S02]  /*32ff0*/  LDL.LU R7, [R1+0x41c] ;  /* 0x00041c0001077983 */ /* 0x000ee40000300800 */
[----:B---3--:R-:W-:Y:S01]  /*33000*/  STL.64 [R1+0x1bc8], R6 ;  /* 0x001bc80601007387 */ /* 0x008fe20000100a00 */
[----:B--2---:R1:W-:Y:S03]  /*33010*/  STL.64 [R1+0x1bc0], R4 ;  /* 0x001bc00401007387 */ /* 0x0043e60000100a00 */
[----:B-1----:R-:W2:Y:S01]  /*33020*/  LDL.LU R4, [R1+0x3f0] ;  /* 0x0003f00001047983 */ /* 0x002ea20000300800 */
[----:B------:R-:W2:Y:S02]  /*33030*/  LDL.LU R5, [R1+0x3f4] ;  /* 0x0003f40001057983 */ /* 0x000ea40000300800 */
[----:B------:R-:W2:Y:S02]  /*33040*/  LDL.LU R6, [R1+0x3f8] ;  /* 0x0003f80001067983 */ /* 0x000ea40000300800 */
[----:B------:R-:W2:Y:S01]  /*33050*/  LDL.LU R7, [R1+0x3fc] ;  /* 0x0003fc0001077983 */ /* 0x000ea20000300800 */
[----:B------:R1:W-:Y:S04]  /*33060*/  STL.64 [R1+0x1b78], R18 ;  /* 0x001b781201007387 */ /* 0x0003e80000100a00 */
[----:B-1----:R-:W3:Y:S04]  /*33070*/  LDL.64 R18, [R1+0x48] ;  /* 0x0000480001127983 */ /* 0x002ee80000100a00 */
[----:B---3--:R1:W-:Y:S01]  /*33080*/  STL.64 [R1+0x1b90], R18 ;  /* 0x001b901201007387 */ /* 0x0083e20000100a00 */
[----:B------:R-:W3:Y:S02]  /*33090*/  LDL.LU R16, [R1+0x450] ;  /* 0x0004500001107983 */ /* 0x000ee40000300800 */
[----:B------:R-:W3:Y:S01]  /*330a0*/  LDL.LU R17, [R1+0x454] ;  /* 0x0004540001117983 */ /* 0x000ee20000300800 */
[----:B-1----:R-:W3:Y:S01]  /*330b0*/  LDL.LU R18, [R1+0x458] ;  /* 0x0004580001127983 */ /* 0x002ee20000300800 */
[----:B------:R-:W3:Y:S02]  /*330c0*/  LDL.LU R19, [R1+0x45c] ;  /* 0x00045c0001137983 */ /* 0x000ee40000300800 */
[----:B------:R1:W-:Y:S02]  /*330d0*/  STL.64 [R1+0x1b58], R14 ;  /* 0x001b580e01007387 */ /* 0x0003e40000100a00 */
[----:B------:R-:W5:Y:S01]  /*330e0*/  LDL.LU R12, [R1+0x500] ;  /* 0x00050000010c7983 */ /* 0x000f620000300800 */
[----:B------:R-:W5:Y:S04]  /*330f0*/  LDL.LU R13, [R1+0x504] ;  /* 0x00050400010d7983 */ /* 0x000f680000300800 */
[----:B-1----:R-:W2:Y:S01]  /*33100*/  LDL.LU R14, [R1+0x508] ;  /* 0x00050800010e7983 */ /* 0x002ea20000300800 */
[----:B------:R-:W2:Y:S02]  /*33110*/  LDL.LU R15, [R1+0x50c] ;  /* 0x00050c00010f7983 */ /* 0x000ea40000300800 */
[----:B------:R-:W-:Y:S01]  /*33120*/  IMAD.MOV.U32 R11, RZ, RZ, R3 ;  /* 0x000000ffff0b7224 */ /* 0x000fe200078e0003 */
[----:B--2---:R-:W-:Y:S01]  /*33130*/  STL.64 [R1+0x1b70], R14 ;  /* 0x001b700e01007387 */ /* 0x004fe20000100a00 */
[----:B-----5:R1:W-:Y:S03]  /*33140*/  STL.64 [R1+0x1b68], R12 ;  /* 0x001b680c01007387 */ /* 0x0203e60000100a00 */
[----:B-1----:R-:W2:Y:S01]  /*33150*/  LDL.LU R12, [R1+0x490] ;  /* 0x00049000010c7983 */ /* 0x002ea20000300800 */
[----:B------:R-:W2:Y:S02]  /*33160*/  LDL.LU R13, [R1+0x494] ;  /* 0x00049400010d7983 */ /* 0x000ea40000300800 */
[----:B------:R-:W5:Y:S02]  /*33170*/  LDL.LU R14, [R1+0x498] ;  /* 0x00049800010e7983 */ /* 0x000f640000300800 */
[----:B------:R-:W5:Y:S01]  /*33180*/  LDL.LU R15, [R1+0x49c] ;  /* 0x00049c00010f7983 */ /* 0x000f620000300800 */
[C---:B------:R-:W-:Y:S01]  /*33190*/  HMMA.16816.F32.BF16 R8, R20.reuse, R10, R4 ;  /* 0x0000000a1408723c */ /* 0x040fe20000041804 */
[----:B-----5:R-:W-:Y:S01]  /*331a0*/  STL.64 [R1+0x1b88], R14 ;  /* 0x001b880e01007387 */ /* 0x020fe20000100a00 */
[----:B--2---:R1:W-:Y:S03]  /*331b0*/  STL.64 [R1+0x1b80], R12 ;  /* 0x001b800c01007387 */ /* 0x0043e60000100a00 */
[----:B-1----:R-:W2:Y:S01]  /*331c0*/  LDL.LU R12, [R1+0x470] ;  /* 0x00047000010c7983 */ /* 0x002ea20000300800 */
[----:B------:R-:W2:Y:S02]  /*331d0*/  LDL.LU R13, [R1+0x474] ;  /* 0x00047400010d7983 */ /* 0x000ea40000300800 */
[----:B------:R-:W2:Y:S02]  /*331e0*/  LDL.LU R14, [R1+0x478] ;  /* 0x00047800010e7983 */ /* 0x000ea40000300800 */
[----:B------:R-:W2:Y:S01]  /*331f0*/  LDL.LU R15, [R1+0x47c] ;  /* 0x00047c00010f7983 */ /* 0x000ea20000300800 */
[----:B0-----:R0:W-:Y:S01]  /*33200*/  STL.64 [R1+0x19f0], R26 ;  /* 0x0019f01a01007387 */ /* 0x0011e20000100a00 */
[----:B------:R-:W-:Y:S03]  /*33210*/  STL.64 [R1+0x19e8], R24 ;  /* 0x0019e81801007387 */ /* 0x000fe60000100a00 */
[----:B0-----:R-:W5:Y:S01]  /*33220*/  LDL.LU.64 R26, [R1+0x8] ;  /* 0x00000800011a7983 */ /* 0x001f620000300a00 */
[----:B------:R-:W2:Y:S02]  /*33230*/  LDL.LU.64 R6, [R1+0x1bc8] ;  /* 0x001bc80001067983 */ /* 0x000ea40000300a00 */
[----:B------:R-:W2:Y:S05]  /*33240*/  LDL.LU.64 R4, [R1+0x1bc0] ;  /* 0x001bc00001047983 */ /* 0x000eaa0000300a00 */
[----:B------:R-:W-:Y:S01]  /*33250*/  STL.64 [R1+0x190], R8 ;  /* 0x0001900801007387 */ /* 0x000fe20000100a00 */
[----:B------:R0:W-:Y:S04]  /*33260*/  STL.64 [R1+0x198], R10 ;  /* 0x0001980a01007387 */ /* 0x0001e80000100a00 */
[----:B0-----:R-:W2:Y:S02]  /*33270*/  LDL.LU.64 R10, [R1+0x1bb8] ;  /* 0x001bb800010a7983 */ /* 0x001ea40000300a00 */
[C---:B--2---:R-:W-:Y:S11]  /*33280*/  HMMA.16816.F32.BF16 R4, R20.reuse, R10, R4 ;  /* 0x0000000a1404723c */ /* 0x044ff60000041804 */
[----:B------:R-:W-:Y:S11]  /*33290*/  @!UPT UIADD3 URZ, URZ, URZ, URZ ;  /* 0x0000003f3f3ff290 */ /* 0x000ff6000fffe03f */
[----:B------:R-:W-:Y:S01]  /*332a0*/  @!UPT UIADD3 URZ, URZ, URZ, URZ ;  /* 0x0000003f3f3ff290 */ /* 0x000fe2000fffe03f */
[----:B------:R-:W-:Y:S01]  /*332b0*/  STL.64 [R1+0x180], R4 ;  /* 0x0001800401007387 */ /* 0x000fe20000100a00 */
[----:B------:R0:W-:Y:S03]  /*332c0*/  STL.64 [R1+0x188], R6 ;  /* 0x0001880601007387 */ /* 0x0001e60000100a00 */
[----:B0-----:R-:W5:Y:S01]  /*332d0*/  LDL.LU.64 R6, [R1+0x1bb0] ;  /* 0x001bb00001067983 */ /* 0x001f620000300a00 */
[----:B------:R-:W5:Y:S02]  /*332e0*/  LDL.LU.64 R4, [R1+0x1ba8] ;  /* 0x001ba80001047983 */ /* 0x000f640000300a00 */
[----:B------:R0:W-:Y:S02]  /*332f0*/  STL.64 [R1+0x1b20], R10 ;  /* 0x001b200a01007387 */ /* 0x0001e40000100a00 */
[----:B0-----:R-:W2:Y:S01]  /*33300*/  LDL.64 R10, [R1+0x28] ;  /* 0x00002800010a7983 */ /* 0x001ea20000100a00 */
[C---:B-----5:R-:W-:Y:S11]  /*33310*/  HMMA.16816.F32.BF16 R4, R20.reuse, R26, R4 ;  /* 0x0000001a1404723c */ /* 0x060ff60000041804 */
[----:B------:R-:W-:Y:S11]  /*33320*/  @!UPT UIADD3 URZ, URZ, URZ, URZ ;  /* 0x0000003f3f3ff290 */ /* 0x000ff6000fffe03f */
[----:B------:R-:W-:Y:S01]  /*33330*/  @!UPT UIADD3 URZ, URZ, URZ, URZ ;  /* 0x0000003f3f3ff290 */ /* 0x000fe2000fffe03f */
[----:B------:R-:W-:Y:S01]  /*33340*/  STL.64 [R1+0x170], R4 ;  /* 0x0001700401007387 */ /* 0x000fe20000100a00 */
[----:B------:R0:W-:Y:S03]  /*33350*/  STL.64 [R1+0x178], R6 ;  /* 0x0001780601007387 */ /* 0x0001e60000100a00 */
[----:B0-----:R-:W3:Y:S01]  /*33360*/  LDL.LU.64 R6, [R1+0x1ba0] ;  /* 0x001ba00001067983 */ /* 0x001ee20000300a00 */
[----:B------:R-:W5:Y:S01]  /*33370*/  LDL.LU.64 R4, [R1+0x1b98] ;  /* 0x001b980001047983 */ /* 0x000f620000300a00 */
[C---:B---3--:R-:W-:Y:S11]  /*33380*/  HMMA.16816.F32.BF16 R16, R20.reuse, R6, R16 ;  /* 0x000000061410723c */ /* 0x048ff60000041810 */
[----:B------:R-:W-:Y:S11]  /*33390*/  @!UPT UIADD3 URZ, URZ, URZ, URZ ;  /* 0x0000003f3f3ff290 */ /* 0x000ff6000fffe03f */
[----:B------:R-:W-:Y:S01]  /*333a0*/  @!UPT UIADD3 URZ, URZ, URZ, URZ ;  /* 0x0000003f3f3ff290 */ /* 0x000fe2000fffe03f */
[----:B------:R-:W-:Y:S01]  /*333b0*/  STL.64 [R1+0x160], R16 ;  /* 0x0001601001007387 */ /* 0x000fe20000100a00 */
[----:B------:R0:W-:Y:S03]  /*333c0*/  STL.64 [R1+0x168], R18 ;  /* 0x0001681201007387 */ /* 0x0001e60000100a00 */
[----:B0-----:R-:W3:Y:S01]  /*333d0*/  LDL.LU.64 R18, [R1+0x1b90] ;  /* 0x001b900001127983 */ /* 0x001ee20000300a00 */
[----:B------:R-:W-:Y:S02]  /*333e0*/  STL.64 [R1+0x1b18], R6 ;  /* 0x001b180601007387 */ /* 0x000fe40000100a00 */
[----:B-----5:R0:W-:Y:S02]  /*333f0*/  STL.64 [R1+0x1b10], R4 ;  /* 0x001b100401007387 */ /* 0x0201e40000100a00 */
[----:B0-----:R-:W5:Y:S01]  /*33400*/  LDL.LU R4, [R1+0x4c0] ;  /* 0x0004c00001047983 */ /* 0x001f620000300800 */
[----:B------:R-:W5:Y:S02]  /*33410*/  LDL.LU R5, [R1+0x4c4] ;  /* 0x0004c40001057983 */ /* 0x000f640000300800 */
[----:B------:R-:W2:Y:S02]  /*33420*/  LDL.LU R6, [R1+0x4c8] ;  /* 0x0004c80001067983 */ /* 0x000ea40000300800 */
[----:B------:R-:W2:Y:S01]  /*33430*/  LDL.LU R7, [R1+0x4cc] ;  /* 0x0004cc0001077983 */ /* 0x000ea20000300800 */
[C---:B---3--:R-:W-:Y:S01]  /*33440*/  HMMA.16816.F32.BF16 R12, R20.reuse, R18, R12 ;  /* 0x00000012140c723c */ /* 0x048fe2000004180c */
[----:B------:R-:W-:Y:S01]  /*33450*/  MOV R25, R18 ;  /* 0x0000001200197202 */ /* 0x000fe20000000f00 */
[----:B------:R-:W-:Y:S01]  /*33460*/  IMAD.MOV.U32 R24, RZ, RZ, R19 ;  /* 0x000000ffff187224 */ /* 0x000fe200078e0013 */
[----:B--2---:R-:W-:Y:S01]  /*33470*/  STL.64 [R1+0x1b30], R6 ;  /* 0x001b300601007387 */ /* 0x004fe20000100a00 */
[----:B-----5:R0:W-:Y:S03]  /*33480*/  STL.64 [R1+0x1b28], R4 ;  /* 0x001b280401007387 */ /* 0x0201e60000100a00 */
[----:B0-----:R-:W2:Y:S01]  /*33490*/  LDL.LU R4, [R1+0x4e0] ;  /* 0x0004e00001047983 */ /* 0x001ea20000300800 */
[----:B------:R-:W2:Y:S02]  /*334a0*/  LDL.LU R5, [R1+0x4e4] ;  /* 0x0004e40001057983 */ /* 0x000ea40000300800 */
[----:B------:R-:W2:Y:S02]  /*334b0*/  LDL.LU R6, [R1+0x4e8] ;  /* 0x0004e80001067983 */ /* 0x000ea40000300800 */
[----:B------:R-:W2:Y:S11]  /*334c0*/  LDL.LU R7, [R1+0x4ec] ;  /* 0x0004ec0001077983 */ /* 0x000eb60000300800 */
[----:B------:R-:W-:Y:S01]  /*334d0*/  STL.64 [R1+0x150], R12 ;  /* 0x0001500c01007387 */ /* 0x000fe20000100a00 */
[----:B------:R0:W-:Y:S03]  /*334e0*/  STL.64 [R1+0x158], R14 ;  /* 0x0001580e01007387 */ /* 0x0001e60000100a00 */
[----:B0-----:R-:W3:Y:S01]  /*334f0*/  LDL.LU.64 R14, [R1+0x1b88] ;  /* 0x001b8800010e7983 */ /* 0x001ee20000300a00 */
[----:B------:R-:W3:Y:S02]  /*33500*/  LDL.LU.64 R12, [R1+0x1b80] ;  /* 0x001b8000010c7983 */ /* 0x000ee40000300a00 */
[----:B------:R-:W3:Y:S02]  /*33510*/  LDL.LU.64 R18, [R1+0x1b78] ;  /* 0x001b780001127983 */ /* 0x000ee40000300a00 */
[C---:B---3--:R-:W-:Y:S01]  /*33520*/  HMMA.16816.F32.BF16 R16, R20.reuse, R18, R12 ;  /* 0x000000121410723c */ /* 0x048fe2000004180c */
[----:B------:R-:W3:Y:S01]  /*33530*/  LDL.LU.64 R14, [R1+0x1b70] ;  /* 0x001b7000010e7983 */ /* 0x000ee20000300a00 */
[----:B------:R-:W3:Y:S11]  /*33540*/  LDL.LU.64 R12, [R1+0x1b68] ;  /* 0x001b6800010c7983 */ /* 0x000ef60000300a00 */
[----:B------:R-:W-:Y:S10]  /*33550*/  @!UPT UIADD3 URZ, URZ, URZ, URZ ;  /* 0x0000003f3f3ff290 */ /* 0x000ff4000fffe03f */
[----:B------:R-:W-:Y:S01]  /*33560*/  STL.64 [R1+0x270], R16 ;  /* 0x0002701001007387 */ /* 0x000fe20000100a00 */
[----:B------:R0:W-:Y:S03]  /*33570*/  STL.64 [R1+0x278], R18 ;  /* 0x0002781201007387 */ /* 0x0001e60000100a00 */
[----:B0-----:R-:W3:Y:S02]  /*33580*/  LDL.LU.64 R18, [R1+0x1b60] ;  /* 0x001b600001127983 */ /* 0x001ee40000300a00 */
[C---:B---3--:R-:W-:Y:S01]  /*33590*/  HMMA.16816.F32.BF16 R12, R20.reuse, R18, R12 ;  /* 0x00000012140c723c */ /* 0x048fe2000004180c */
[----:B------:R-:W-:Y:S01]  /*335a0*/  MOV R3, R18 ;  /* 0x0000001200037202 */ /* 0x000fe20000000f00 */
[----:B------:R-:W-:Y:S11]  /*335b0*/  IMAD.MOV.U32 R2, RZ, RZ, R19 ;  /* 0x000000ffff027224 */ /* 0x000ff600078e0013 */
[----:B------:R-:W-:Y:S10]  /*335c0*/  @!UPT UIADD3 URZ, URZ, URZ, URZ ;  /* 0x0000003f3f3ff290 */ /* 0x000ff4000fffe03f */
[----:B------:R-:W-:Y:S01]  /*335d0*/  STL.64 [R1+0x280], R12 ;  /* 0x0002800c01007387 */ /* 0x000fe20000100a00 */
[----:B------:R0:W-:Y:S03]  /*335e0*/  STL.64 [R1+0x288], R14 ;  /* 0x0002880e01007387 */ /* 0x0001e60000100a00 */
[----:B0-----:R-:W3:Y:S01]  /*335f0*/  LDL.LU.64 R14, [R1+0x1b58] ;  /* 0x001b5800010e7983 */ /* 0x001ee20000300a00 */
[----:B------:R-:W3:Y:S02]  /*33600*/  LDL.LU.64 R18, [R1+0x1b50] ;  /* 0x001b500001127983 */ /* 0x000ee40000300a00 */
[----:B------:R-:W3:Y:S02]  /*33610*/  LDL.LU.64 R16, [R1+0x1b48] ;  /* 0x001b480001107983 */ /* 0x000ee40000300a00 */
[----:B---3--:R-:W-:Y:S01]  /*33620*/  HMMA.16816.F32.BF16 R20, R20, R14, R16 ;  /* 0x0000000e1414723c */ /* 0x008fe20000041810 */
[----:B------:R-:W2:Y:S01]  /*33630*/  LDL.LU.64 R18, [R1+0x1b40] ;  /* 0x001b400001127983 */ /* 0x000ea20000300a00 */
[----:B------:R-:W2:Y:S02]  /*33640*/  LDL.LU.64 R16, [R1+0x1b38] ;  /* 0x001b380001107983 */ /* 0x000ea40000300a00 */
[----:B------:R0:W-:Y:S02]  /*33650*/  STL.64 [R1+0x1ae8], R14 ;  /* 0x001ae80e01007387 */ /* 0x0001e40000100a00 */
[----:B------:R-:W3:Y:S11]  /*33660*/  LDL.LU R12, [R1+0x4b0] ;  /* 0x0004b000010c7983 */ /* 0x000ef60000300800 */
[----:B------:R-:W-:Y:S06]  /*33670*/  @!UPT UIADD3 URZ, URZ, URZ, URZ ;  /* 0x0000003f3f3ff290 */ /* 0x000fec000fffe03f */
[----:B------:R-:W-:Y:S01]  /*33680*/  STL.64 [R1+0x410], R20 ;  /* 0x0004101401007387 */ /* 0x000fe20000100a00 */
[----:B------:R1:W-:Y:S02]  /*33690*/  STL.64 [R1+0x418], R22 ;  /* 0x0004181601007387 */ /* 0x0003e40000100a00 */
[----:B------:R-:W3:Y:S02]  /*336a0*/  LDL.LU R13, [R1+0x4b4] ;  /* 0x0004b400010d7983 */ /* 0x000ee40000300800 */
[----:B0-----:R-:W3:Y:S01]  /*336b0*/  LDL.LU R14, [R1+0x4b8] ;  /* 0x0004b800010e7983 */ /* 0x001ee20000300800 */
[----:B------:R-:W3:Y:S01]  /*336c0*/  LDL.LU R15, [R1+0x4bc] ;  /* 0x0004bc00010f7983 */ /* 0x000ee20000300800 */
[----:B-1----:R-:W-:Y:S01]  /*336d0*/  MOV R22, R3 ;  /* 0x0000000300167202 */ /* 0x002fe20000000f00 */
[----:B------:R-:W-:-:S05]  /*336e0*/  IMAD.MOV.U32 R23, RZ, RZ, R2 ;  /* 0x000000ffff177224 */ /* 0x000fca00078e0002 */
[----:B------:R0:W-:Y:S01]  /*336f0*/  STL.64 [R1+0x1af0], R22 ;  /* 0x001af01601007387 */ /* 0x0001e20000100a00 */
[----:B------:R-:W5:Y:S02]  /*33700*/  LDL.LU R20, [R1+0x4d0] ;  /* 0x0004d00001147983 */ /* 0x000f640000300800 */
[----:B------:R-:W5:Y:S01]  /*33710*/  LDL.LU R21, [R1+0x4d4] ;  /* 0x0004d40001157983 */ /* 0x000f620000300800 */
[----:B------:R-:W-:Y:S01]  /*33720*/  MOV R3, R10 ;  /* 0x0000000a00037202 */ /* 0x000fe20000000f00 */
[----:B------:R-:W-:Y:S01]  /*33730*/  IMAD.MOV.U32 R2, RZ, RZ, R11 ;  /* 0x000000ffff027224 */ /* 0x000fe200078e000b */
[----:B0-----:R-:W5:Y:S01]  /*33740*/  LDL.LU R22, [R1+0x4d8] ;  /* 0x0004d80001167983 */ /* 0x001f620000300800 */
[----:B------:R-:W5:Y:S01]  /*33750*/  LDL.LU R23, [R1+0x4dc] ;  /* 0x0004dc0001177983 */ /* 0x000f620000300800 */
[C---:B--2---:R-:W-:Y:S11]  /*33760*/  HMMA.16816.F32.BF16 R4, R16.reuse, R10, R4 ;  /* 0x0000000a1004723c */ /* 0x044ff60000041804 */
[----:B------:R-:W-:Y:S11]  /*33770*/  @!UPT UIADD3 URZ, URZ, URZ, URZ ;  /* 0x0000003f3f3ff290 */ /* 0x000ff6000fffe03f */
[----:B------:R-:W-:Y:S01]  /*33780*/  @!UPT UIADD3 URZ, URZ, URZ, URZ ;  /* 0x0000003f3f3ff290 */ /* 0x000fe2000fffe03f */
[----:B------:R-:W-:Y:S01]  /*33790*/  STL.64 [R1+0x450], R4 ;  /* 0x0004500401007387 */ /* 0x000fe20000100a00 */
[----:B------:R0:W-:Y:S03]  /*337a0*/  STL.64 [R1+0x458], R6 ;  /* 0x0004580601007387 */ /* 0x0001e60000100a00 */
[----:B0-----:R-:W2:Y:S01]  /*337b0*/  LDL.LU.64 R6, [R1+0x1b30] ;  /* 0x001b300001067983 */ /* 0x001ea20000300a00 */
[----:B------:R-:W2:Y:S02]  /*337c0*/  LDL.LU.64 R4, [R1+0x1b28] ;  /* 0x001b280001047983 */ /* 0x000ea40000300a00 */
[----:B------:R-:W5:Y:S02]  /*337d0*/  LDL.LU.64 R10, [R1+0x1b20] ;  /* 0x001b2000010a7983 */ /* 0x000f640000300a00 */
[C---:B-----5:R-:W-:Y:S11]  /*337e0*/  HMMA.16816.F32.BF16 R20, R16.reuse, R10, R20 ;  /* 0x0000000a1014723c */ /* 0x060ff60000041814 */
[----:B------:R-:W-:Y:S11]  /*337f0*/  @!UPT UIADD3 URZ, URZ, URZ, URZ ;  /* 0x0000003f3f3ff290 */ /* 0x000ff6000fffe03f */
[----:B------:R-:W-:Y:S01]  /*33800*/  @!UPT UIADD3 URZ, URZ, URZ, URZ ;  /* 0x0000003f3f3ff290 */ /* 0x000fe2000fffe03f */
[----:B------:R0:W-:Y:S01]  /*33810*/  STL.64 [R1+0x470], R20 ;  /* 0x0004701401007387 */ /* 0x0001e20000100a00 */
[----:B------:R-:W-:Y:S02]  /*33820*/  STL.64 [R1+0x478], R22 ;  /* 0x0004781601007387 */ /* 0x000fe40000100a00 */
[----:B------:R-:W5:Y:S02]  /*33830*/  LDL.LU R8, [R1+0x240] ;  /* 0x0002400001087983 */ /* 0x000f640000300800 */
[----:B------:R-:W5:Y:S01]  /*33840*/  LDL.LU R9, [R1+0x244] ;  /* 0x0002440001097983 */ /* 0x000f620000300800 */
[----:B0-----:R-:W-:Y:S01]  /*33850*/  MOV R21, R10 ;  /* 0x0000000a00157202 */ /* 0x001fe20000000f00 */
[----:B------:R-:W-:Y:S01]  /*33860*/  IMAD.MOV.U32 R20, RZ, RZ, R11 ;  /* 0x000000ffff147224 */ /* 0x000fe200078e000b */
[----:B------:R-:W3:Y:S01]  /*33870*/  LDL.LU R10, [R1+0x248] ;  /* 0x00024800010a7983 */ /* 0x000ee20000300800 */
[----:B------:R-:W3:Y:S01]  /*33880*/  LDL.LU R11, [R1+0x24c] ;  /* 0x00024c00010b7983 */ /* 0x000ee20000300800 */
[----:B--2---:R-:W-:Y:S02]  /*33890*/  HMMA.16816.F32.BF16 R4, R16, R26, R4 ;  /* 0x0000001a1004723c */ /* 0x004fe40000041804 */
[----:B---3--:R-:W-:Y:S01]  /*338a0*/  STL.64 [R1+0x1a78], R10 ;  /* 0x001a780a01007387 */ /* 0x008fe20000100a00 */
[----:B-----5:R-:W-:Y:S11]  /*338b0*/  STL.64 [R1+0x1a70], R8 ;  /* 0x001a700801007387 */ /* 0x020ff60000100a00 */
[----:B------:R-:W-:Y:S09]  /*338c0*/  @!UPT UIADD3 URZ, URZ, URZ, URZ ;  /* 0x0000003f3f3ff290 */ /* 0x000ff2000fffe03f */
[----:B------:R-:W-:Y:S02]  /*338d0*/  STL.64 [R1+0x490], R4 ;  /* 0x0004900401007387 */ /* 0x000fe40000100a00 */
[----:B------:R0:W-:Y:S02]  /*338e0*/  STL.64 [R1+0x498], R6 ;  /* 0x0004980601007387 */ /* 0x0001e40000100a00 */
[----:B0-----:R-:W2:Y:S01]  /*338f0*/  LDL.LU.64 R6, [R1+0x1b18] ;  /* 0x001b180001067983 */ /* 0x001ea20000300a00 */
[----:B------:R-:W3:Y:S02]  /*33900*/  LDL.LU.64 R4, [R1+0x1b10] ;  /* 0x001b100001047983 */ /* 0x000ee40000300a00 */
[----:B------:R0:W-:Y:S02]  /*33910*/  STL.64 [R1+0x1aa0], R26 ;  /* 0x001aa01a01007387 */ /* 0x0001e40000100a00 */
[----:B0-----:R-:W-:Y:S01]  /*33920*/  MOV R26, R21 ;  /* 0x00000015001a7202 */ /* 0x001fe20000000f00 */
[----:B------:R-:W-:-:S05]  /*33930*/  IMAD.MOV.U32 R27, RZ, RZ, R20 ;  /* 0x000000ffff1b7224 */ /* 0x000fca00078e0014 */
[----:B------:R-:W-:Y:S01]  /*33940*/  STL.64 [R1+0x1ab8], R26 ;  /* 0x001ab81a01007387 */ /* 0x000fe20000100a00 */
[----:B--2---:R-:W-:Y:S11]  /*33950*/  HMMA.16816.F32.BF16 R12, R16, R6, R12 ;  /* 0x00000006100c723c */ /* 0x004ff6000004180c */
[----:B------:R-:W-:Y:S11]  /*33960*/  @!UPT UIADD3 URZ, URZ, URZ, URZ ;  /* 0x0000003f3f3ff290 */ /* 0x000ff6000fffe03f */
[----:B------:R-:W-:Y:S01]  /*33970*/  @!UPT UIADD3 URZ, URZ, URZ, URZ ;  /* 0x0000003f3f3ff290 */ /* 0x000fe2000fffe03f */
[----:B------:R-:W-:Y:S01]  /*33980*/  STL.64 [R1+0x4c0], R12 ;  /* 0x0004c00c01007387 */ /* 0x000fe20000100a00 */
[----:B------:R-:W-:Y:S02]  /*33990*/  STL.64 [R1+0x4c8], R14 ;  /* 0x0004c80e01007387 */ /* 0x000fe40000100a00 */
[----:B------:R-:W2:Y:S02]  /*339a0*/  LDL.64 R22, [R1+0x38] ;  /* 0x0000380001167983 */ /* 0x000ea40000100a00 */
[----:B--2---:R0:W-:Y:S01]  /*339b0*/  STL.64 [R1+0x1b08], R22 ;  /* 0x001b081601007387 */ /* 0x0041e20000100a00 */
[----:B------:R-:W2:Y:S02]  /*339c0*/  LDL.LU R20, [R1+0x4a0] ;  /* 0x0004a00001147983 */ /* 0x000ea40000300800 */
[----:B------:R-:W2:Y:S01]  /*339d0*/  LDL.LU R21, [R1+0x4a4] ;  /* 0x0004a40001157983 */ /* 0x000ea20000300800 */
[----:B0-----:R-:W2:Y:S01]  /*339e0*/  LDL.LU R22, [R1+0x4a8] ;  /* 0x0004a80001167983 */ /* 0x001ea20000300800 */
[----:B------:R-:W2:Y:S02]  /*339f0*/  LDL.LU R23, [R1+0x4ac] ;  /* 0x0004ac0001177983 */ /* 0x000ea40000300800 */
[----:B------:R-:W5:Y:S02]  /*33a00*/  LDL.LU R12, [R1+0x460] ;  /* 0x00046000010c7983 */ /* 0x000f640000300800 */
[----:B------:R-:W5:Y:S01]  /*33a10*/  LDL.LU R13, [R1+0x464] ;  /* 0x00046400010d7983 */ /* 0x000f620000300800 */
[----:B------:R-:W2:Y:S01]  /*33a20*/  LDL.LU R14, [R1+0x468] ;  /* 0x00046800010e7983 */ /* 0x000ea20000300800 */
[----:B------:R-:W2:Y:S01]  /*33a30*/  LDL.LU R15, [R1+0x46c] ;  /* 0x00046c00010f7983 */ /* 0x000ea20000300800 */
[----:B------:R-:W-:Y:S01]  /*33a40*/  MOV R26, R3 ;  /* 0x00000003001a7202 */ /* 0x000fe20000000f00 */
[----:B------:R-:W-:-:S02]  /*33a50*/  IMAD.MOV.U32 R27, RZ, RZ, R2 ;  /* 0x000000ffff1b7224 */ /* 0x000fc400078e0002 */
[----:B------:R-:W-:Y:S01]  /*33a60*/  IMAD.MOV.U32 R11, RZ, RZ, R24 ;  /* 0x000000ffff0b7224 */ /* 0x000fe200078e0018 */
[----:B------:R-:W-:Y:S01]  /*33a70*/  MOV R10, R25 ;  /* 0x00000019000a7202 */ /* 0x000fe20000000f00 */
[----:B--2---:R-:W-:Y:S01]  /*33a80*/  STL.64 [R1+0x1b00], R14 ;  /* 0x001b000e01007387 */ /* 0x004fe20000100a00 */
[----:B-----5:R0:W-:Y:S03]  /*33a90*/  STL.64 [R1+0x1af8], R12 ;  /* 0x001af80c01007387 */ /* 0x0201e60000100a00 */
[----:B0-----:R-:W2:Y:S01]  /*33aa0*/  LDL.LU R12, [R1+0x480] ;  /* 0x00048000010c7983 */ /* 0x001ea20000300800 */
[----:B------:R-:W2:Y:S02]  /*33ab0*/  LDL.LU R13, [R1+0x484] ;  /* 0x00048400010d7983 */ /* 0x000ea40000300800 */
[----:B------:R-:W2:Y:S02]  /*33ac0*/  LDL.LU R14, [R1+0x488] ;  /* 0x00048800010e7983 */ /* 0x000ea40000300800 */
[----:B------:R-:W2:Y:S01]  /*33ad0*/  LDL.LU R15, [R1+0x48c] ;  /* 0x00048c00010f7983 */ /* 0x000ea20000300800 */
[----:B------:R0:W-:Y:S01]  /*33ae0*/  STL.64 [R1+0x1ae0], R26 ;  /* 0x001ae01a01007387 */ /* 0x0001e20000100a00 */
[----:B------:R-:W5:Y:S02]  /*33af0*/  LDL.LU R24, [R1+0x420] ;  /* 0x0004200001187983 */ /* 0x000f640000300800 */
[----:B------:R-:W5:Y:S01]  /*33b00*/  LDL.LU R25, [R1+0x424] ;  /* 0x0004240001197983 */ /* 0x000f620000300800 */
[----:B0-----:R-:W5:Y:S01]  /*33b10*/  LDL.LU R26, [R1+0x428] ;  /* 0x00042800011a7983 */ /* 0x001f620000300800 */
[----:B------:R-:W5:Y:S02]  /*33b20*/  LDL.LU R27, [R1+0x42c] ;  /* 0x00042c00011b7983 */ /* 0x000f640000300800 */
[----:B------:R-:W-:Y:S02]  /*33b30*/  STL.64 [R1+0x1a98], R6 ;  /* 0x001a980601007387 */ /* 0x000fe40000100a00 */
[----:B---3--:R0:W-:Y:S02]  /*33b40*/  STL.64 [R1+0x1a90], R4 ;  /* 0x001a900401007387 */ /* 0x0081e40000100a00 */
[----:B0-----:R-:W3:Y:S01]  /*33b50*/  LDL.LU R4, [R1+0x3d0] ;  /* 0x0003d00001047983 */ /* 0x001ee20000300800 */
[----:B------:R-:W3:Y:S02]  /*33b60*/  LDL.LU R5, [R1+0x3d4] ;  /* 0x0003d40001057983 */ /* 0x000ee40000300800 */
[----:B------:R-:W2:Y:S02]  /*33b70*/  LDL.LU R6, [R1+0x3d8] ;  /* 0x0003d80001067983 */ /* 0x000ea40000300800 */
[----:B------:R-:W2:Y:S01]  /*33b80*/  LDL.LU R7, [R1+0x3dc] ;  /* 0x0003dc0001077983 */ /* 0x000ea20000300800 */
[C---:B------:R-:W-:Y:S01]  /*33b90*/  HMMA.16816.F32.BF16 R20, R16.reuse, R10, R20 ;  /* 0x0000000a1014723c */ /* 0x040fe20000041814 */
[----:B--2---:R-:W-:Y:S01]  /*33ba0*/  STL.64 [R1+0x1ab0], R6 ;  /* 0x001ab00601007387 */ /* 0x004fe20000100a00 */
[----:B---3--:R0:W-:Y:S03]  /*33bb0*/  STL.64 [R1+0x1aa8], R4 ;  /* 0x001aa80401007387 */ /* 0x0081e60000100a00 */
[----:B0-----:R-:W2:Y:S01]  /*33bc0*/  LDL.LU R4, [R1+0x3e0] ;  /* 0x0003e00001047983 */ /* 0x001ea20000300800 */
[----:B------:R-:W2:Y:S02]  /*33bd0*/  LDL.LU R5, [R1+0x3e4] ;  /* 0x0003e40001057983 */ /* 0x000ea40000300800 */
[----:B------:R-:W3:Y:S02]  /*33be0*/  LDL.LU R6, [R1+0x3e8] ;  /* 0x0003e80001067983 */ /* 0x000ee40000300800 */
[----:B------:R-:W3:Y:S02]  /*33bf0*/  LDL.LU R7, [R1+0x3ec] ;  /* 0x0003ec0001077983 */ /* 0x000ee40000300800 */
[----:B---3--:R-:W-:Y:S01]  /*33c00*/  STL.64 [R1+0x1ac8], R6 ;  /* 0x001ac80601007387 */ /* 0x008fe20000100a00 */
[----:B--2---:R0:W-:Y:S03]  /*33c10*/  STL.64 [R1+0x1ac0], R4 ;  /* 0x001ac00401007387 */ /* 0x0041e60000100a00 */
[----:B0-----:R-:W2:Y:S01]  /*33c20*/  LDL.LU R4, [R1+0x400] ;  /* 0x0004000001047983 */ /* 0x001ea20000300800 */
[----:B------:R-:W2:Y:S02]  /*33c30*/  LDL.LU R5, [R1+0x404] ;  /* 0x0004040001057983 */ /* 0x000ea40000300800 */
[----:B------:R-:W2:Y:S02]  /*33c40*/  LDL.LU R6, [R1+0x408] ;  /* 0x0004080001067983 */ /* 0x000ea40000300800 */
[----:B------:R-:W2:Y:S02]  /*33c50*/  LDL.LU R7, [R1+0x40c] ;  /* 0x00040c0001077983 */ /* 0x000ea40000300800 */
[----:B------:R-:W-:Y:S01]  /*33c60*/  STL.64 [R1+0x5b0], R20 ;  /* 0x0005b01401007387 */ /* 0x000fe20000100a00 */
[----:B------:R0:W-:Y:S03]  /*33c70*/  STL.64 [R1+0x5b8], R22 ;  /* 0x0005b81601007387 */ /* 0x0001e60000100a00 */
[----:B0-----:R-:W3:Y:S01]  /*33c80*/  LDL.LU.64 R22, [R1+0x1b08] ;  /* 0x001b080001167983 */ /* 0x001ee20000300a00 */
[----:B------:R0:W-:Y:S02]  /*33c90*/  STL.64 [R1+0x1a88], R10 ;  /* 0x001a880a01007387 */ /* 0x0001e40000100a00 */
[----:B------:R-:W2:Y:S02]  /*33ca0*/  LDL.LU R8, [R1+0x380] ;  /* 0x0003800001087983 */ /* 0x000ea40000300800 */
[----:B------:R-:W2:Y:S01]  /*33cb0*/  LDL.LU R9, [R1+0x384] ;  /* 0x0003840001097983 */ /* 0x000ea20000300800 */
[----:B0-----:R-:W2:Y:S01]  /*33cc0*/  LDL.LU R10, [R1+0x388] ;  /* 0x00038800010a7983 */ /* 0x001ea20000300800 */
[----:B------:R-:W2:Y:S01]  /*33cd0*/  LDL.LU R11, [R1+0x38c] ;  /* 0x00038c00010b7983 */ /* 0x000ea20000300800 */
        /* <DEDUP_REMOVED lines=9> */
[C---:B---3--:R-:W-:Y:S11]  /*33d70*/  HMMA.16816.F32.BF16 R12, R16.reuse, R22, R12 ;  /* 0x00000016100c723c */ /* 0x048ff6000004180c */
[----:B------:R-:W-:Y:S11]  /*33d80*/  @!UPT UIADD3 URZ, URZ, URZ, URZ ;  /* 0x0000003f3f3ff290 */ /* 0x000ff6000fffe03f */
[----:B------:R-:W-:Y:S01]  /*33d90*/  @!UPT UIADD3 URZ, URZ, URZ, URZ ;  /* 0x0000003f3f3ff290 */ /* 0x000fe2000fffe03f */
[----:B------:R-:W-:Y:S01]  /*33da0*/  STL.64 [R1+0x590], R12 ;  /* 0x0005900c01007387 */ /* 0x000fe20000100a00 */
[----:B------:R0:W-:Y:S03]  /*33db0*/  STL.64 [R1+0x598], R14 ;  /* 0x0005980e01007387 */ /* 0x0001e60000100a00 */
[----:B0-----:R-:W5:Y:S01]  /*33dc0*/  LDL.LU.64 R14, [R1+0x1ae8] ;  /* 0x001ae800010e7983 */ /* 0x001f620000300a00 */
[----:B------:R0:W-:Y:S02]  /*33dd0*/  STL.64 [R1+0x1a80], R22 ;  /* 0x001a801601007387 */ /* 0x0001e40000100a00 */
[----:B------:R-:W3:Y:S02]  /*33de0*/  LDL.LU R20, [R1+0x260] ;  /* 0x0002600001147983 */ /* 0x000ee40000300800 */
[----:B------:R-:W3:Y:S01]  /*33df0*/  LDL.LU R21, [R1+0x264] ;  /* 0x0002640001157983 */ /* 0x000ee20000300800 */
[----:B0-----:R-:W3:Y:S01]  /*33e00*/  LDL.LU R22, [R1+0x268] ;  /* 0x0002680001167983 */ /* 0x001ee20000300800 */
[----:B------:R-:W3:Y:S01]  /*33e10*/  LDL.LU R23, [R1+0x26c] ;  /* 0x00026c0001177983 */ /* 0x000ee20000300800 */
[----:B-----5:R-:W-:Y:S02]  /*33e20*/  HMMA.16816.F32.BF16 R16, R16, R14, R24 ;  /* 0x0000000e1010723c */ /* 0x020fe40000041818 */
[----:B------:R-:W2:Y:S05]  /*33e30*/  LDL.LU.64 R26, [R1+0x1ae0] ;  /* 0x001ae000011a7983 */ /* 0x000eaa0000300a00 */
[----:B------:R-:W-:Y:S01]  /*33e40*/  MOV R25, R14 ;  /* 0x0000000e00197202 */ /* 0x000fe20000000f00 */
[----:B------:R-:W-:Y:S11]  /*33e50*/  IMAD.MOV.U32 R24, RZ, RZ, R15 ;  /* 0x000000ffff187224 */ /* 0x000ff600078e000f */
[----:B------:R-:W-:Y:S04]  /*33e60*/  @!UPT UIADD3 URZ, URZ, URZ, URZ ;  /* 0x0000003f3f3ff290 */ /* 0x000fe8000fffe03f */
[----:B------:R-:W-:Y:S01]  /*33e70*/  STL.64 [R1+0x560], R16 ;  /* 0x0005601001007387 */ /* 0x000fe20000100a00 */
[----:B------:R0:W-:Y:S02]  /*33e80*/  STL.64 [R1+0x568], R18 ;  /* 0x0005681201007387 */ /* 0x0001e40000100a00 */
[----:B------:R-:W2:Y:S02]  /*33e90*/  LDL.LU.64 R14, [R1+0x1ad8] ;  /* 0x001ad800010e7983 */ /* 0x000ea40000300a00 */
[----:B------:R-:W2:Y:S01]  /*33ea0*/  LDL.LU.64 R12, [R1+0x1ad0] ;  /* 0x001ad000010c7983 */ /* 0x000ea20000300a00 */
[----:B0-----:R-:W-:Y:S01]  /*33eb0*/  MOV R18, R25 ;  /* 0x0000001900127202 */ /* 0x001fe20000000f00 */
[----:B------:R-:W-:Y:S02]  /*33ec0*/  IMAD.MOV.U32 R19, RZ, RZ, R24 ;  /* 0x000000ffff137224 */ /* 0x000fe400078e0018 */
        /* <DEDUP_REMOVED lines=13> */
[----:B0-----:R-:W2:Y:S02]  /*33fa0*/  LDL.LU.64 R26, [R1+0x1aa0] ;  /* 0x001aa000011a7983 */ /* 0x001ea40000300a00 */
[C---:B--2---:R-:W-:Y:S11]  /*33fb0*/  HMMA.16816.F32.BF16 R4, R12.reuse, R26, R4 ;  /* 0x0000001a0c04723c */ /* 0x044ff60000041804 */
[----:B------:R-:W-:Y:S11]  /*33fc0*/  @!UPT UIADD3 URZ, URZ, URZ, URZ ;  /* 0x0000003f3f3ff290 */ /* 0x000ff6000fffe03f */
[----:B------:R-:W-:Y:S01]  /*33fd0*/  @!UPT UIADD3 URZ, URZ, URZ, URZ ;  /* 0x0000003f3f3ff290 */ /* 0x000fe2000fffe03f */
[----:B------:R-:W-:Y:S01]  /*33fe0*/  STL.64 [R1+0x530], R4 ;  /* 0x0005300401007387 */ /* 0x000fe20000100a00 */
[----:B------:R0:W-:Y:S03]  /*33ff0*/  STL.64 [R1+0x538], R6 ;  /* 0x0005380601007387 */ /* 0x0001e60000100a00 */
[----:B0-----:R-:W2:Y:S01]  /*34000*/  LDL.LU.64 R6, [R1+0x1a98] ;  /* 0x001a980001067983 */ /* 0x001ea20000300a00 */
[----:B------:R-:W5:Y:S02]  /*34010*/  LDL.LU.64 R4, [R1+0x1a90] ;  /* 0x001a900001047983 */ /* 0x000f640000300a00 */
[----:B------:R-:W-:Y:S01]  /*34020*/  STL.64 [R1+0x1a40], R26 ;  /* 0x001a401a01007387 */ /* 0x000fe20000100a00 */
[C---:B--2---:R-:W-:Y:S11]  /*34030*/  HMMA.16816.F32.BF16 R8, R12.reuse, R6, R8 ;  /* 0x000000060c08723c */ /* 0x044ff60000041808 */
[----:B------:R-:W-:Y:S11]  /*34040*/  @!UPT UIADD3 URZ, URZ, URZ, URZ ;  /* 0x0000003f3f3ff290 */ /* 0x000ff6000fffe03f */
[----:B------:R-:W-:Y:S01]  /*34050*/  @!UPT UIADD3 URZ, URZ, URZ, URZ ;  /* 0x0000003f3f3ff290 */ /* 0x000fe2000fffe03f */
[----:B------:R-:W-:Y:S01]  /*34060*/  STL.64 [R1+0x520], R8 ;  /* 0x0005200801007387 */ /* 0x000fe20000100a00 */
[----:B------:R0:W-:Y:S03]  /*34070*/  STL.64 [R1+0x528], R10 ;  /* 0x0005280a01007387 */ /* 0x0001e60000100a00 */
[----:B0-----:R-:W3:Y:S01]  /*34080*/  LDL.LU.64 R10, [R1+0x1a88] ;  /* 0x001a8800010a7983 */ /* 0x001ee20000300a00 */
[----:B------:R-:W-:Y:S02]  /*34090*/  STL.64 [R1+0x1a38], R6 ;  /* 0x001a380601007387 */ /* 0x000fe40000100a00 */
[----:B-----5:R0:W-:Y:S02]  /*340a0*/  STL.64 [R1+0x1a30], R4 ;  /* 0x001a300401007387 */ /* 0x0201e40000100a00 */
[----:B0-----:R-:W2:Y:S01]  /*340b0*/  LDL.LU R4, [R1+0x250] ;  /* 0x0002500001047983 */ /* 0x001ea20000300800 */
[----:B------:R-:W2:Y:S02]  /*340c0*/  LDL.LU R5, [R1+0x254] ;  /* 0x0002540001057983 */ /* 0x000ea40000300800 */
[----:B------:R-:W2:Y:S02]  /*340d0*/  LDL.LU R6, [R1+0x258] ;  /* 0x0002580001067983 */ /* 0x000ea40000300800 */
[----:B------:R-:W2:Y:S01]  /*340e0*/  LDL.LU R7, [R1+0x25c] ;  /* 0x00025c0001077983 */ /* 0x000ea20000300800 */
[----:B------:R-:W-:Y:S01]  /*340f0*/  MOV R26, R3 ;  /* 0x00000003001a7202 */ /* 0x000fe20000000f00 */
[----:B------:R-:W-:Y:S01]  /*34100*/  IMAD.MOV.U32 R27, RZ, RZ, R2 ;  /* 0x000000ffff1b7224 */ /* 0x000fe200078e0002 */
[C---:B---3--:R-:W-:Y:S01]  /*34110*/  HMMA.16816.F32.BF16 R8, R12.reuse, R10, R20 ;  /* 0x0000000a0c08723c */ /* 0x048fe20000041814 */
[----:B------:R-:W3:Y:S07]  /*34120*/  LDL.LU.64 R22, [R1+0x1a80] ;  /* 0x001a800001167983 */ /* 0x000eee0000300a00 */
[C---:B--2---:R-:W-:Y:S11]  /*34130*/  HMMA.16816.F32.BF16 R4, R12.reuse, R26, R4 ;  /* 0x0000001a0c04723c */ /* 0x044ff60000041804 */
[----:B------:R-:W-:Y:S04]  /*34140*/  @!UPT UIADD3 URZ, URZ, URZ, URZ ;  /* 0x0000003f3f3ff290 */ /* 0x000fe8000fffe03f */
[----:B------:R-:W-:Y:S01]  /*34150*/  STL.64 [R1+0x580], R8 ;  /* 0x0005800801007387 */ /* 0x000fe20000100a00 */
[----:B------:R0:W-:Y:S03]  /*34160*/  STL.64 [R1+0x588], R10 ;  /* 0x0005880a01007387 */ /* 0x0001e60000100a00 */
[----:B0-----:R-:W3:Y:S01]  /*34170*/  LDL.LU.64 R10, [R1+0x1a78] ;  /* 0x001a7800010a7983 */ /* 0x001ee20000300a00 */
[----:B------:R-:W3:Y:S02]  /*34180*/  LDL.LU.64 R8, [R1+0x1a70] ;  /* 0x001a700001087983 */ /* 0x000ee40000300a00 */
[----:B------:R-:W2:Y:S02]  /*34190*/  LDL.LU.64 R26, [R1+0x18] ;  /* 0x00001800011a7983 */ /* 0x000ea40000300a00 */
[----:B--2---:R-:W-:Y:S01]  /*341a0*/  STL.64 [R1+0x1a58], R26 ;  /* 0x001a581a01007387 */ /* 0x004fe20000100a00 */
[----:B------:R0:W-:Y:S02]  /*341b0*/  STL.64 [R1+0x5d0], R4 ;  /* 0x0005d00401007387 */ /* 0x0001e40000100a00 */
[----:B------:R1:W-:Y:S01]  /*341c0*/  STL.64 [R1+0x5d8], R6 ;  /* 0x0005d80601007387 */ /* 0x0003e20000100a00 */
[----:B0-----:R-:W2:Y:S01]  /*341d0*/  LDL.LU R4, [R1+0x200] ;  /* 0x0002000001047983 */ /* 0x001ea20000300800 */
[----:B------:R-:W2:Y:S02]  /*341e0*/  LDL.LU R5, [R1+0x204] ;  /* 0x0002040001057983 */ /* 0x000ea40000300800 */
[----:B-1----:R-:W5:Y:S02]  /*341f0*/  LDL.LU R6, [R1+0x208] ;  /* 0x0002080001067983 */ /* 0x002f640000300800 */
[----:B------:R-:W5:Y:S01]  /*34200*/  LDL.LU R7, [R1+0x20c] ;  /* 0x00020c0001077983 */ /* 0x000f620000300800 */
[C---:B---3--:R-:W-:Y:S01]  /*34210*/  HMMA.16816.F32.BF16 R8, R12.reuse, R22, R8 ;  /* 0x000000160c08723c */ /* 0x048fe20000041808 */
[----:B------:R-:W3:Y:S11]  /*34220*/  LDL.LU.64 R26, [R1+0x28] ;  /* 0x00002800011a7983 */ /* 0x000ef60000300a00 */
[----:B------:R-:W-:Y:S11]  /*34230*/  @!UPT UIADD3 URZ, URZ, URZ, URZ ;  /* 0x0000003f3f3ff290 */ /* 0x000ff6000fffe03f */
[----:B------:R-:W-:Y:S01]  /*34240*/  @!UPT UIADD3 URZ, URZ, URZ, URZ ;  /* 0x0000003f3f3ff290 */ /* 0x000fe2000fffe03f */
[----:B------:R-:W-:Y:S01]  /*34250*/  MOV R3, R10 ;  /* 0x0000000a00037202 */ /* 0x000fe20000000f00 */
[----:B------:R-:W-:Y:S01]  /*34260*/  IMAD.MOV.U32 R2, RZ, RZ, R11 ;  /* 0x000000ffff027224 */ /* 0x000fe200078e000b */
[----:B-----5:R-:W-:Y:S01]  /*34270*/  STL.64 [R1+0x1a50], R6 ;  /* 0x001a500601007387 */ /* 0x020fe20000100a00 */
[----:B--2---:R0:W-:Y:S03]  /*34280*/  STL.64 [R1+0x1a48], R4 ;  /* 0x001a480401007387 */ /* 0x0041e60000100a00 */
[----:B0-----:R-:W2:Y:S01]  /*34290*/  LDL.LU R4, [R1+0x210] ;  /* 0x0002100001047983 */ /* 0x001ea20000300800 */
[----:B------:R-:W2:Y:S02]  /*342a0*/  LDL.LU R5, [R1+0x214] ;  /* 0x0002140001057983 */ /* 0x000ea40000300800 */
[----:B------:R-:W2:Y:S02]  /*342b0*/  LDL.LU R6, [R1+0x218] ;  /* 0x0002180001067983 */ /* 0x000ea40000300800 */
[----:B------:R-:W2:Y:S01]  /*342c0*/  LDL.LU R7, [R1+0x21c] ;  /* 0x00021c0001077983 */ /* 0x000ea20000300800 */
[----:B------:R0:W-:Y:S01]  /*342d0*/  STL.64 [R1+0x600], R8 ;  /* 0x0006000801007387 */ /* 0x0001e20000100a00 */
[----:B------:R-:W3:Y:S03]  /*342e0*/  LDL.LU.64 R10, [R1+0x1a68] ;  /* 0x001a6800010a7983 */ /* 0x000ee60000300a00 */
[----:B0-----:R-:W3:Y:S01]  /*342f0*/  LDL.LU.64 R8, [R1+0x1a60] ;  /* 0x001a600001087983 */ /* 0x001ee20000300a00 */
[----:B------:R0:W-:Y:S02]  /*34300*/  STL.64 [R1+0x1a08], R22 ;  /* 0x001a081601007387 */ /* 0x0001e40000100a00 */
[----:B------:R-:W5:Y:S02]  /*34310*/  LDL.LU R20, [R1+0x230] ;  /* 0x0002300001147983 */ /* 0x000f640000300800 */
[----:B------:R-:W5:Y:S01]  /*34320*/  LDL.LU R21, [R1+0x234] ;  /* 0x0002340001157983 */ /* 0x000f620000300800 */
[----:B0-----:R-:W5:Y:S01]  /*34330*/  LDL.LU R22, [R1+0x238] ;  /* 0x0002380001167983 */ /* 0x001f620000300800 */
[----:B------:R-:W5:Y:S02]  /*34340*/  LDL.LU R23, [R1+0x23c] ;  /* 0x00023c0001177983 */ /* 0x000f640000300800 */
[----:B------:R-:W-:Y:S02]  /*34350*/  STL [R1+0x17ec], R2 ;  /* 0x0017ec0201007387 */ /* 0x000fe40000100800 */
[----:B------:R-:W-:Y:S01]  /*34360*/  STL [R1+0x17e8], R3 ;  /* 0x0017e80301007387 */ /* 0x000fe20000100800 */
[----:B-----5:R-:W-:Y:S01]  /*34370*/  HMMA.16816.F32.BF16 R20, R12, R18, R20 ;  /* 0x000000120c14723c */ /* 0x020fe20000041814 */
[----:B------:R-:W3:Y:S11]  /*34380*/  LDL.LU R12, [R1+0x220] ;  /* 0x00022000010c7983 */ /* 0x000ef60000300800 */
[----:B------:R-:W-:Y:S11]  /*34390*/  @!UPT UIADD3 URZ, URZ, URZ, URZ ;  /* 0x0000003f3f3ff290 */ /* 0x000ff6000fffe03f */
[----:B------:R-:W-:Y:S01]  /*343a0*/  STL.64 [R1+0x5f0], R20 ;  /* 0x0005f01401007387 */ /* 0x000fe20000100a00 */
[----:B------:R0:W-:Y:S02]  /*343b0*/  STL.64 [R1+0x5f8], R22 ;  /* 0x0005f81601007387 */ /* 0x0001e40000100a00 */
[----:B------:R-:W3:Y:S02]  /*343c0*/  LDL.LU R13, [R1+0x224] ;  /* 0x00022400010d7983 */ /* 0x000ee40000300800 */
[----:B------:R-:W3:Y:S01]  /*343d0*/  LDL.LU R14, [R1+0x228] ;  /* 0x00022800010e7983 */ /* 0x000ee20000300800 */
[----:B------:R-:W3:Y:S04]  /*343e0*/  LDL.LU R15, [R1+0x22c] ;  /* 0x00022c00010f7983 */ /* 0x000ee80000300800 */
[----:B0-----:R-:W5:Y:S04]  /*343f0*/  LDL.LU.64 R22, [R1+0x38] ;  /* 0x0000380001167983 */ /* 0x001f680000300a00 */
[----:B-----5:R0:W-:Y:S04]  /*34400*/  STL.64 [R1+0x1a20], R22 ;  /* 0x001a201601007387 */ /* 0x0201e80000100a00 */
[----:B0-----:R-:W5:Y:S01]  /*34410*/  LDL.LU.64 R22, [R1+0x48] ;  /* 0x0000480001167983 */ /* 0x001f620000300a00 */
[----:B---3--:R-:W-:Y:S03]  /*34420*/  HMMA.16816.F32.BF16 R12, R8, R26, R12 ;  /* 0x0000001a080c723c */ /* 0x008fe6000004180c */
[----:B-----5:R0:W-:Y:S01]  /*34430*/  STL.64 [R1+0x1a28], R22 ;  /* 0x001a281601007387 */ /* 0x0201e20000100a00 */
[----:B------:R-:W3:Y:S02]  /*34440*/  LDL.LU R20, [R1+0x1f0] ;  /* 0x0001f00001147983 */ /* 0x000ee40000300800 */
[----:B------:R-:W3:Y:S01]  /*34450*/  LDL.LU R21, [R1+0x1f4] ;  /* 0x0001f40001157983 */ /* 0x000ee20000300800 */
[----:B0-----:R-:W3:Y:S01]  /*34460*/  LDL.LU R22, [R1+0x1f8] ;  /* 0x0001f80001167983 */ /* 0x001ee20000300800 */
[----:B------:R-:W3:Y:S02]  /*34470*/  LDL.LU R23, [R1+0x1fc] ;  /* 0x0001fc0001177983 */ /* 0x000ee40000300800 */
[----:B------:R0:W-:Y:S02]  /*34480*/  STL.64 [R1+0x1a00], R18 ;  /* 0x001a001201007387 */ /* 0x0001e40000100a00 */
[----:B------:R-:W5:Y:S01]  /*34490*/  LDL.LU R16, [R1+0x1c0] ;  /* 0x0001c00001107983 */ /* 0x000f620000300800 */
[----:B------:R-:W5:Y:S04]  /*344a0*/  LDL.LU R17, [R1+0x1c4] ;  /* 0x0001c40001117983 */ /* 0x000f680000300800 */
[----:B0-----:R-:W2:Y:S01]  /*344b0*/  LDL.LU R18, [R1+0x1c8] ;  /* 0x0001c80001127983 */ /* 0x001ea20000300800 */
[----:B------:R-:W2:Y:S03]  /*344c0*/  LDL.LU R19, [R1+0x1cc] ;  /* 0x0001cc0001137983 */ /* 0x000ea60000300800 */
[----:B--2---:R-:W-:Y:S01]  /*344d0*/  STL.64 [R1+0x1a18], R18 ;  /* 0x001a181201007387 */ /* 0x004fe20000100a00 */
[----:B-----5:R0:W-:Y:S03]  /*344e0*/  STL.64 [R1+0x1a10], R16 ;  /* 0x001a101001007387 */ /* 0x0201e60000100a00 */
[----:B0-----:R-:W2:Y:S01]  /*344f0*/  LDL.LU R16, [R1+0x1d0] ;  /* 0x0001d00001107983 */ /* 0x001ea20000300800 */
[----:B------:R-:W2:Y:S02]  /*34500*/  LDL.LU R17, [R1+0x1d4] ;  /* 0x0001d40001117983 */ /* 0x000ea40000300800 */
[----:B------:R-:W2:Y:S02]  /*34510*/  LDL.LU R18, [R1+0x1d8] ;  /* 0x0001d80001127983 */ /* 0x000ea40000300800 */
[----:B------:R-:W2:Y:S01]  /*34520*/  LDL.LU R19, [R1+0x1dc] ;  /* 0x0001dc0001137983 */ /* 0x000ea20000300800 */
[----:B------:R-:W-:Y:S01]  /*34530*/  STL.64 [R1+0x670], R12 ;  /* 0x0006700c01007387 */ /* 0x000fe20000100a00 */
[----:B------:R0:W-:Y:S02]  /*34540*/  STL.64 [R1+0x678], R14 ;  /* 0x0006780e01007387 */ /* 0x0001e40000100a00 */
[----:B0-----:R-:W-:Y:S01]  /*34550*/  MOV R15, R26 ;  /* 0x0000001a000f7202 */ /* 0x001fe20000000f00 */
[----:B------:R-:W-:-:S02]  /*34560*/  IMAD.MOV.U32 R14, RZ, RZ, R27 ;  /* 0x000000ffff0e7224 */ /* 0x000fc400078e001b */
[----:B------:R-:W5:Y:S02]  /*34570*/  LDL.LU.64 R26, [R1+0x1a58] ;  /* 0x001a5800011a7983 */ /* 0x000f640000300a00 */
[C---:B-----5:R-:W-:Y:S01]  /*34580*/  HMMA.16816.F32.BF16 R4, R8.reuse, R26, R4 ;  /* 0x0000001a0804723c */ /* 0x060fe20000041804 */
[----:B------:R-:W-:Y:S01]  /*34590*/  MOV R13, R26 ;  /* 0x0000001a000d7202 */ /* 0x000fe20000000f00 */
[----:B------:R-:W-:Y:S11]  /*345a0*/  IMAD.MOV.U32 R12, RZ, RZ, R27 ;  /* 0x000000ffff0c7224 */ /* 0x000ff600078e001b */
[----:B------:R-:W-:Y:S10]  /*345b0*/  @!UPT UIADD3 URZ, URZ, URZ, URZ ;  /* 0x0000003f3f3ff290 */ /* 0x000ff4000fffe03f */
[----:B------:R-:W-:Y:S01]  /*345c0*/  STL.64 [R1+0x660], R4 ;  /* 0x0006600401007387 */ /* 0x000fe20000100a00 */
[----:B------:R0:W-:Y:S03]  /*345d0*/  STL.64 [R1+0x668], R6 ;  /* 0x0006680601007387 */ /* 0x0001e60000100a00 */
[----:B0-----:R-:W5:Y:S01]  /*345e0*/  LDL.LU.64 R6, [R1+0x1a50] ;  /* 0x001a500001067983 */ /* 0x001f620000300a00 */
[----:B------:R-:W5:Y:S02]  /*345f0*/  LDL.LU.64 R4, [R1+0x1a48] ;  /* 0x001a480001047983 */ /* 0x000f640000300a00 */
[----:B------:R-:W5:Y:S02]  /*34600*/  LDL.LU.64 R26, [R1+0x1a40] ;  /* 0x001a4000011a7983 */ /* 0x000f640000300a00 */
[----:B-----5:R-:W-:Y:S11]  /*34610*/  HMMA.16816.F32.BF16 R4, R8, R26, R4 ;  /* 0x0000001a0804723c */ /* 0x020ff60000041804 */
[----:B------:R-:W-:Y:S11]  /*34620*/  @!UPT UIADD3 URZ, URZ, URZ, URZ ;  /* 0x0000003f3f3ff290 */ /* 0x000ff6000fffe03f */
[----:B------:R-:W-:Y:S01]  /*34630*/  @!UPT UIADD3 URZ, URZ, URZ, URZ ;  /* 0x0000003f3f3ff290 */ /* 0x000fe2000fffe03f */
[----:B------:R-:W-:Y:S01]  /*34640*/  STL.64 [R1+0x650], R4 ;  /* 0x0006500401007387 */ /* 0x000fe20000100a00 */
[----:B------:R0:W-:Y:S03]  /*34650*/  STL.64 [R1+0x658], R6 ;  /* 0x0006580601007387 */ /* 0x0001e60000100a00 */
[----:B0-----:R-:W3:Y:S01]  /*34660*/  LDL.LU.64 R6, [R1+0x1a38] ;  /* 0x001a380001067983 */ /* 0x001ee20000300a00 */
[----:B------:R-:W5:Y:S02]  /*34670*/  LDL.LU.64 R4, [R1+0x1a30] ;  /* 0x001a300001047983 */ /* 0x000f640000300a00 */
[----:B------:R-:W2:Y:S01]  /*34680*/  LDL.LU R24, [R1+0x130] ;  /* 0x0001300001187983 */ /* 0x000ea20000300800 */
[----:B------:R-:W-:Y:S01]  /*34690*/  MOV R3, R26 ;  /* 0x0000001a00037202 */ /* 0x000fe20000000f00 */
[----:B------:R-:W2:Y:S01]  /*346a0*/  LDL.LU R25, [R1+0x134] ;  /* 0x0001340001197983 */ /* 0x000ea20000300800 */
[----:B------:R-:W-:-:S02]  /*346b0*/  IMAD.MOV.U32 R2, RZ, RZ, R27 ;  /* 0x000000ffff027224 */ /* 0x000fc400078e001b */
[----:B------:R-:W2:Y:S02]  /*346c0*/  LDL.LU R26, [R1+0x138] ;  /* 0x00013800011a7983 */ /* 0x000ea40000300800 */
[----:B------:R-:W2:Y:S01]  /*346d0*/  LDL.LU R27, [R1+0x13c] ;  /* 0x00013c00011b7983 */ /* 0x000ea20000300800 */
        /* <DEDUP_REMOVED lines=8> */
[----:B0-----:R-:W3:Y:S01]  /*34760*/  LDL.LU R4, [R1+0x1e0] ;  /* 0x0001e00001047983 */ /* 0x001ee20000300800 */
[----:B------:R-:W3:Y:S02]  /*34770*/  LDL.LU R5, [R1+0x1e4] ;  /* 0x0001e40001057983 */ /* 0x000ee40000300800 */
[----:B------:R-:W3:Y:S02]  /*34780*/  LDL.LU R6, [R1+0x1e8] ;  /* 0x0001e80001067983 */ /* 0x000ee40000300800 */
[----:B------:R-:W3:Y:S02]  /*34790*/  LDL.LU R7, [R1+0x1ec] ;  /* 0x0001ec0001077983 */ /* 0x000ee40000300800 */
[----:B---3--:R-:W-:Y:S11]  /*347a0*/  HMMA.16816.F32.BF16 R4, R8, R22, R4 ;  /* 0x000000160804723c */ /* 0x008ff60000041804 */
[----:B------:R-:W-:Y:S11]  /*347b0*/  @!UPT UIADD3 URZ, URZ, URZ, URZ ;  /* 0x0000003f3f3ff290 */ /* 0x000ff6000fffe03f */
[----:B------:R-:W-:Y:S01]  /*347c0*/  @!UPT UIADD3 URZ, URZ, URZ, URZ ;  /* 0x0000003f3f3ff290 */ /* 0x000fe2000fffe03f */
[----:B------:R0:W-:Y:S01]  /*347d0*/  STL.64 [R1+0x630], R4 ;  /* 0x0006300401007387 */ /* 0x0001e20000100a00 */
[----:B------:R1:W-:Y:S01]  /*347e0*/  STL.64 [R1+0x638], R6 ;  /* 0x0006380601007387 */ /* 0x0003e20000100a00 */
[----:B0-----:R-:W-:Y:S01]  /*347f0*/  MOV R5, R22 ;  /* 0x0000001600057202 */ /* 0x001fe20000000f00 */
[----:B------:R-:W-:Y:S02]  /*34800*/  IMAD.MOV.U32 R4, RZ, RZ, R23 ;  /* 0x000000ffff047224 */ /* 0x000fe400078e0017 */
[----:B------:R-:W2:Y:S01]  /*34810*/  LDL.LU.64 R22, [R1+0x1a20] ;  /* 0x001a200001167983 */ /* 0x000ea20000300a00 */
[----:B-1----:R-:W-:Y:S01]  /*34820*/  MOV R6, R13 ;  /* 0x0000000d00067202 */ /* 0x002fe20000000f00 */
[----:B------:R-:W-:-:S05]  /*34830*/  IMAD.MOV.U32 R7, RZ, RZ, R12 ;  /* 0x000000ffff077224 */ /* 0x000fca00078e000c */
[----:B------:R-:W-:Y:S01]  /*34840*/  STL.64 [R1+0x19e0], R6 ;  /* 0x0019e00601007387 */ /* 0x000fe20000100a00 */
[----:B------:R0:W-:Y:S03]  /*34850*/  STL.64 [R1+0x19d8], R4 ;  /* 0x0019d80401007387 */ /* 0x0001e60000100a00 */
[----:B0-----:R-:W3:Y:S01]  /*34860*/  LDL.LU R4, [R1+0x100] ;  /* 0x0001000001047983 */ /* 0x001ee20000300800 */
[----:B------:R-:W3:Y:S02]  /*34870*/  LDL.LU R5, [R1+0x104] ;  /* 0x0001040001057983 */ /* 0x000ee40000300800 */
[----:B------:R-:W3:Y:S02]  /*34880*/  LDL.LU R6, [R1+0x108] ;  /* 0x0001080001067983 */ /* 0x000ee40000300800 */
[----:B------:R-:W3:Y:S01]  /*34890*/  LDL.LU R7, [R1+0x10c] ;  /* 0x00010c0001077983 */ /* 0x000ee20000300800 */
        /* <DEDUP_REMOVED lines=8> */
[----:B------:R-:W2:Y:S01]  /*34920*/  LDL.LU.64 R22, [R1+0x1a08] ;  /* 0x001a080001167983 */ /* 0x000ea20000300a00 */
[----:B----4-:R-:W-:Y:S01]  /*34930*/  MOV R20, R28 ;  /* 0x0000001c00147202 */ /* 0x010fe20000000f00 */
[----:B------:R-:W-:Y:S01]  /*34940*/  IMAD.MOV.U32 R21, RZ, RZ, R29 ;  /* 0x000000ffff157224 */ /* 0x000fe200078e001d */
[C---:B--2---:R-:W-:Y:S11]  /*34950*/  HMMA.16816.F32.BF16 R16, R8.reuse, R22, R16 ;  /* 0x000000160810723c */ /* 0x044ff60000041810 */
[----:B------:R-:W-:Y:S11]  /*34960*/  @!UPT UIADD3 URZ, URZ, URZ, URZ ;  /* 0x0000003f3f3ff290 */ /* 0x000ff6000fffe03f */
[----:B------:R-:W-:Y:S01]  /*34970*/  @!UPT UIADD3 URZ, URZ, URZ, URZ ;  /* 0x0000003f3f3ff290 */ /* 0x000fe2000fffe03f */
[----:B------:R-:W-:Y:S01]  /*34980*/  STL.64 [R1+0x610], R16 ;  /* 0x0006101001007387 */ /* 0x000fe20000100a00 */
[----:B------:R0:W-:Y:S03]  /*34990*/  STL.64 [R1+0x618], R18 ;  /* 0x0006181201007387 */ /* 0x0001e60000100a00 */
[----:B0-----:R-:W2:Y:S01]  /*349a0*/  LDL.LU.64 R18, [R1+0x1a00] ;  /* 0x001a000001127983 */ /* 0x001ea20000300a00 */
[----:B------:R0:W-:Y:S02]  /*349b0*/  STL.64 [R1+0x1988], R22 ;  /* 0x0019881601007387 */ /* 0x0001e40000100a00 */
[----:B------:R-:W4:Y:S02]  /*349c0*/  LDL.LU R28, [R1+0x19fc] ;  /* 0x0019fc00011c7983 */ /* 0x000f240000300800 */
[----:B------:R-:W5:Y:S01]  /*349d0*/  LDL.LU R29, [R1+0x19f8] ;  /* 0x0019f800011d7983 */ /* 0x000f620000300800 */
[----:B0-----:R-:W3:Y:S01]  /*349e0*/  LDL.LU R22, [R1+0x58] ;  /* 0x0000580001167983 */ /* 0x001ee20000300800 */
[----:B------:R-:W3:Y:S01]  /*349f0*/  LDL.LU R23, [R1+0x5c] ;  /* 0x00005c0001177983 */ /* 0x000ee20000300800 */
[----:B--2---:R-:W-:Y:S02]  /*34a00*/  HMMA.16816.F32.BF16 R8, R8, R18, R24 ;  /* 0x000000120808723c */ /* 0x004fe40000041818 */
[----:B---3--:R-:W-:Y:S01]  /*34a10*/  STL.64 [R1+0x19d0], R22 ;  /* 0x0019d01601007387 */ /* 0x008fe20000100a00 */
[----:B------:R0:W-:Y:S03]  /*34a20*/  STL.64 [R1+0x19c8], R20 ;  /* 0x0019c81401007387 */ /* 0x0001e60000100a00 */
[----:B0-----:R-:W2:Y:S01]  /*34a30*/  LDL.LU R20, [R1+0xe0] ;  /* 0x0000e00001147983 */ /* 0x001ea20000300800 */
[----:B------:R-:W2:Y:S02]  /*34a40*/  LDL.LU R21, [R1+0xe4] ;  /* 0x0000e40001157983 */ /* 0x000ea40000300800 */
[----:B------:R-:W3:Y:S02]  /*34a50*/  LDL.LU.64 R26, [R1+0x19f0] ;  /* 0x0019f000011a7983 */ /* 0x000ee40000300a00 */
[----:B------:R-:W3:Y:S11]  /*34a60*/  LDL.LU.64 R24, [R1+0x19e8] ;  /* 0x0019e80001187983 */ /* 0x000ef60000300a00 */
[----:B------:R-:W-:Y:S01]  /*34a70*/  @!UPT UIADD3 URZ, URZ, URZ, URZ ;  /* 0x0000003f3f3ff290 */ /* 0x000fe2000fffe03f */
[----:B------:R-:W-:Y:S01]  /*34a80*/  STL.64 [R1+0x5e0], R8 ;  /* 0x0005e00801007387 */ /* 0x000fe20000100a00 */
[----:B------:R0:W-:Y:S02]  /*34a90*/  STL.64 [R1+0x5e8], R10 ;  /* 0x0005e80a01007387 */ /* 0x0001e40000100a00 */
[----:B------:R1:W-:Y:S01]  /*34aa0*/  STL.64 [R1+0x1980], R18 ;  /* 0x0019801201007387 */ /* 0x0003e20000100a00 */
[----:B0-----:R-:W-:Y:S01]  /*34ab0*/  MOV R10, R15 ;  /* 0x0000000f000a7202 */ /* 0x001fe20000000f00 */
[----:B------:R-:W-:Y:S01]  /*34ac0*/  IMAD.MOV.U32 R11, RZ, RZ, R14 ;  /* 0x000000ffff0b7224 */ /* 0x000fe200078e000e */
[----:B-----5:R-:W-:Y:S02]  /*34ad0*/  MOV R22, R29 ;  /* 0x0000001d00167202 */ /* 0x020fe40000000f00 */
[----:B------:R-:W0:Y:S04]  /*34ae0*/  S2R R29, SR_TID.X ;  /* 0x00000000001d7919 */ /* 0x000e280000002100 */
[----:B---3--:R-:W-:Y:S01]  /*34af0*/  HMMA.16816.F32.BF16 R8, R24, R10, R4 ;  /* 0x0000000a1808723c */ /* 0x008fe20000041804 */
[----:B------:R-:W2:Y:S01]  /*34b00*/  LDL.LU.64 R6, [R1+0x19e0] ;  /* 0x0019e00001067983 */ /* 0x000ea20000300a00 */
[----:B------:R-:W3:Y:S02]  /*34b10*/  LDL.LU.64 R4, [R1+0x19d8] ;  /* 0x0019d80001047983 */ /* 0x000ee40000300a00 */
[----:B----4-:R-:W-:Y:S01]  /*34b20*/  IMAD.MOV.U32 R23, RZ, RZ, R28 ;  /* 0x000000ffff177224 */ /* 0x010fe200078e001c */
[----:B0-----:R-:W-:-:S02]  /*34b30*/  LOP3.LUT R29, R29, 0x7, RZ, 0xc0, !PT ;  /* 0x000000071d1d7812 */ /* 0x001fc400078ec0ff */
[----:B-1----:R-:W-:Y:S02]  /*34b40*/  MOV R18, R3 ;  /* 0x0000000300127202 */ /* 0x002fe40000000f00 */
[----:B------:R-:W-:Y:S11]  /*34b50*/  SHF.L.U32 R3, R29, 0x4, RZ ;  /* 0x000000041d037819 */ /* 0x000ff600000006ff */
[----:B------:R-:W-:Y:S04]  /*34b60*/  @!UPT UIADD3 URZ, URZ, URZ, URZ ;  /* 0x0000003f3f3ff290 */ /* 0x000fe8000fffe03f */
[----:B------:R-:W-:Y:S01]  /*34b70*/  IMAD.MOV.U32 R29, RZ, RZ, R10 ;  /* 0x000000ffff1d7224 */ /* 0x000fe200078e000a */
[----:B------:R-:W-:Y:S01]  /*34b80*/  MOV R28, R11 ;  /* 0x0000000b001c7202 */ /* 0x000fe20000000f00 */
[----:B------:R0:W-:Y:S04]  /*34b90*/  STL.64 [R1+0x5c0], R8 ;  /* 0x0005c00801007387 */ /* 0x0001e80000100a00 */
[----:B------:R-:W-:Y:S01]  /*34ba0*/  STL [R1+0x16ac], R28 ;  /* 0x0016ac1c01007387 */ /* 0x000fe20000100800 */
[----:B------:R-:W-:Y:S01]  /*34bb0*/  STL [R1+0x16a8], R29 ;  /* 0x0016a81d01007387 */ /* 0x000fe20000100800 */
[----:B---3--:R-:W-:Y:S01]  /*34bc0*/  MOV R10, R5 ;  /* 0x00000005000a7202 */ /* 0x008fe20000000f00 */
[----:B------:R-:W-:Y:S02]  /*34bd0*/  IMAD.MOV.U32 R11, RZ, RZ, R4 ;  /* 0x000000ffff0b7224 */ /* 0x000fe400078e0004 */
[----:B--2---:R-:W-:Y:S03]  /*34be0*/  HMMA.16816.F32.BF16 R4, R24, R6, R20 ;  /* 0x000000061804723c */ /* 0x004fe60000041814 */
[----:B------:R1:W-:Y:S01]  /*34bf0*/  STL.64 [R1+0x19a8], R10 ;  /* 0x0019a80a01007387 */ /* 0x0003e20000100a00 */
[----:B0-----:R-:W2:Y:S02]  /*34c00*/  LDL.LU R8, [R1+0x60] ;  /* 0x0000600001087983 */ /* 0x001ea40000300800 */
[----:B------:R-:W2:Y:S01]  /*34c10*/  LDL.LU R9, [R1+0x64] ;  /* 0x0000640001097983 */ /* 0x000ea20000300800 */
[----:B-1----:R-:W2:Y:S01]  /*34c20*/  LDL.LU R10, [R1+0x68] ;  /* 0x00006800010a7983 */ /* 0x002ea20000300800 */
[----:B------:R-:W2:Y:S02]  /*34c30*/  LDL.LU R11, [R1+0x6c] ;  /* 0x00006c00010b7983 */ /* 0x000ea40000300800 */
[----:B------:R-:W3:Y:S02]  /*34c40*/  LDL.LU.64 R22, [R1+0x19d0] ;  /* 0x0019d00001167983 */ /* 0x000ee40000300a00 */
[----:B------:R-:W3:Y:S11]  /*34c50*/  LDL.LU.64 R20, [R1+0x19c8] ;  /* 0x0019c80001147983 */ /* 0x000ef60000300a00 */
[----:B------:R-:W-:Y:S01]  /*34c60*/  STL.64 [R1+0x570], R4 ;  /* 0x0005700401007387 */ /* 0x000fe20000100a00 */
[----:B------:R0:W-:Y:S03]  /*34c70*/  STL.64 [R1+0x578], R6 ;  /* 0x0005780601007387 */ /* 0x0001e60000100a00 */
[----:B0-----:R-:W3:Y:S01]  /*34c80*/  LDL.LU.64 R6, [R1+0x19c0] ;  /* 0x0019c00001067983 */ /* 0x001ee20000300a00 */
[----:B------:R-:W4:Y:S03]  /*34c90*/  LDL.LU.64 R4, [R1+0x19b8] ;  /* 0x0019b80001047983 */ /* 0x000f260000300a00 */
[----:B------:R-:W0:Y:S04]  /*34ca0*/  S2R R17, SR_TID.X ;  /* 0x0000000000117919 */ /* 0x000e280000002100 */
[----:B------:R-:W1:Y:S01]  /*34cb0*/  S2R R16, SR_TID.X ;  /* 0x0000000000107919 */ /* 0x000e620000002100 */
[----:B------:R-:W-:-:S02]  /*34cc0*/  IMAD.MOV.U32 R19, RZ, RZ, R2 ;  /* 0x000000ffff137224 */ /* 0x000fc400078e0002 */
[----:B0-----:R-:W-:Y:S01]  /*34cd0*/  IMAD.SHL.U32 R17, R17, 0x80, RZ ;  /* 0x0000008011117824 */ /* 0x001fe200078e00ff */
[----:B-1----:R-:W-:-:S04]  /*34ce0*/  SHF.L.U32 R15, R16, 0x1, RZ ;  /* 0x00000001100f7819 */ /* 0x002fc800000006ff */
[----:B------:R-:W-:Y:S01]  /*34cf0*/  LOP3.LUT R2, R3, 0x780, R17, 0xf8, !PT ;  /* 0x0000078003027812 */ /* 0x000fe200078ef811 */
[----:B------:R-:W-:-:S03]  /*34d00*/  LOP3.LUT R17, R16, 0x7, RZ, 0xc0, !PT ;  /* 0x0000000710117812 */ /* 0x000fc600078ec0ff */
[----:B------:R-:W-:Y:S01]  /*34d10*/  LOP3.LUT R2, R2, 0x10, R16, 0x78, !PT ;  /* 0x0000001002027812 */ /* 0x000fe200078e7810 */
[----:B------:R-:W-:Y:S01]  /*34d20*/  LOP3.LUT R16, R16, 0xe0, RZ, 0xc0, !PT ;  /* 0x000000e010107812 */ /* 0x000fe200078ec0ff */
[----:B------:R-:W-:-:S04]  /*34d30*/  LOP3.LUT R14, R3, 0x30, R15, 0x78, !PT ;  /* 0x00000030030e7812 */ /* 0x000fc800078e780f */
[----:B------:R-:W-:Y:S01]  /*34d40*/  IMAD R3, R17, 0x4, R16 ;  /* 0x0000000411037824 */ /* 0x000fe200078e0210 */
[----:B------:R-:W-:-:S04]  /*34d50*/  MOV R15, R12 ;  /* 0x0000000c000f7202 */ /* 0x000fc80000000f00 */
[----:B------:R-:W-:Y:S01]  /*34d60*/  LEA R3, R3, R14, 0x5 ;  /* 0x0000000e03037211 */ /* 0x000fe200078e28ff */
[----:B------:R-:W-:-:S05]  /*34d70*/  IMAD.MOV.U32 R14, RZ, RZ, R13 ;  /* 0x000000ffff0e7224 */ /* 0x000fca00078e000d */
[----:B------:R0:W-:Y:S01]  /*34d80*/  STL.64 [R1+0x19a0], R14 ;  /* 0x0019a00e01007387 */ /* 0x0001e20000100a00 */
[----:B------:R-:W5:Y:S02]  /*34d90*/  LDL.LU R12, [R1+0xb0] ;  /* 0x0000b000010c7983 */ /* 0x000f640000300800 */
[----:B------:R-:W5:Y:S01]  /*34da0*/  LDL.LU R13, [R1+0xb4] ;  /* 0x0000b400010d7983 */ /* 0x000f620000300800 */
[----:B0-----:R-:W5:Y:S01]  /*34db0*/  LDL.LU R14, [R1+0xb8] ;  /* 0x0000b800010e7983 */ /* 0x001f620000300800 */
[----:B------:R-:W5:Y:S01]  /*34dc0*/  LDL.LU R15, [R1+0xbc] ;  /* 0x0000bc00010f7983 */ /* 0x000f620000300800 */
[C---:B--2---:R-:W-:Y:S08]  /*34dd0*/  HMMA.16816.F32.BF16 R16, R24.reuse, R18, R8 ;  /* 0x000000121810723c */ /* 0x044ff00000041808 */
[----:B---3--:R-:W-:Y:S11]  /*34de0*/  HMMA.16816.F32.BF16 R8, R24, R6, R20 ;  /* 0x000000061808723c */ /* 0x008ff60000041814 */
[----:B------:R-:W-:Y:S04]  /*34df0*/  @!UPT UIADD3 URZ, URZ, URZ, URZ ;  /* 0x0000003f3f3ff290 */ /* 0x000fe8000fffe03f */
[----:B------:R4:W-:Y:S01]  /*34e00*/  STL.64 [R1+0x510], R16 ;  /* 0x0005101001007387 */ /* 0x0009e20000100a00 */
[----:B------:R0:W-:Y:S02]  /*34e10*/  STL.64 [R1+0x518], R18 ;  /* 0x0005181201007387 */ /* 0x0001e40000100a00 */
[----:B----4-:R-:W-:Y:S02]  /*34e20*/  IMAD.MOV.U32 R16, RZ, RZ, R4 ;  /* 0x000000ffff107224 */ /* 0x010fe400078e0004 */
[----:B------:R-:W2:Y:S01]  /*34e30*/  LDL.LU R4, [R1+0x19b4] ;  /* 0x0019b40001047983 */ /* 0x000ea20000300800 */
[----:B------:R-:W-:-:S03]  /*34e40*/  MOV R17, R5 ;  /* 0x0000000500117202 */ /* 0x000fc60000000f00 */
[----:B------:R-:W-:Y:S01]  /*34e50*/  STL.64 [R1+0x500], R8 ;  /* 0x0005000801007387 */ /* 0x000fe20000100a00 */
[----:B------:R-:W-:Y:S02]  /*34e60*/  STL.64 [R1+0x508], R10 ;  /* 0x0005080a01007387 */ /* 0x000fe40000100a00 */
[----:B------:R-:W3:Y:S02]  /*34e70*/  LDL.LU R5, [R1+0x19b0] ;  /* 0x0019b00001057983 */ /* 0x000ee40000300800 */
[----:B0-----:R-:W4:Y:S01]  /*34e80*/  LDL.LU R18, [R1+0xd8] ;  /* 0x0000d80001127983 */ /* 0x001f220000300800 */
[----:B------:R-:W4:Y:S01]  /*34e90*/  LDL.LU R19, [R1+0xdc] ;  /* 0x0000dc0001137983 */ /* 0x000f220000300800 */
[----:B------:R-:W-:Y:S02]  /*34ea0*/  LOP3.LUT R2, R2, 0x40, RZ, 0x3c, !PT ;  /* 0x0000004002027812 */ /* 0x000fe400078e3cff */
[----:B------:R-:W-:-:S05]  /*34eb0*/  LOP3.LUT R3, R3, 0x40, RZ, 0x3c, !PT ;  /* 0x0000004003037812 */ /* 0x000fca00078e3cff */
[----:B------:R-:W-:Y:S04]  /*34ec0*/  LDSM.16.M88.4 R8, [R3+0x20000] ;  /* 0x020000000308783b */ /* 0x000fe80000000200 */
[----:B----4-:R3:W-:Y:S02]  /*34ed0*/  STL.64 [R1+0x1998], R18 ;  /* 0x0019981201007387 */ /* 0x0107e40000100a00 */
[----:B---3--:R-:W-:Y:S01]  /*34ee0*/  IMAD.MOV.U32 R18, RZ, RZ, R5 ;  /* 0x000000ffff127224 */ /* 0x008fe200078e0005 */
[----:B--2---:R-:W-:Y:S02]  /*34ef0*/  MOV R19, R4 ;  /* 0x0000000400137202 */ /* 0x004fe40000000f00 */
[----:B------:R-:W0:Y:S04]  /*34f00*/  LDSM.16.M88.4 R4, [R2+0x30000] ;  /* 0x030000000204783b */ /* 0x000e280000000200 */
[----:B------:R1:W-:Y:S04]  /*34f10*/  STL.64 [R1+0x1990], R16 ;  /* 0x0019901001007387 */ /* 0x0003e80000100a00 */
[----:B-1----:R-:W2:Y:S01]  /*34f20*/  LDL.LU R16, [R1+0xa0] ;  /* 0x0000a00001107983 */ /* 0x002ea20000300800 */
[----:B------:R-:W2:Y:S03]  /*34f30*/  LDL.LU R17, [R1+0xa4] ;  /* 0x0000a40001117983 */ /* 0x000ea60000300800 */
[----:B0-----:R-:W-:Y:S01]  /*34f40*/  STL.64 [R1+0x1978], R6 ;  /* 0x0019780601007387 */ /* 0x001fe20000100a00 */
[----:B------:R0:W-:Y:S03]  /*34f50*/  STL.64 [R1+0x1970], R4 ;  /* 0x0019700401007387 */ /* 0x0001e60000100a00 */
[----:B0-----:R-:W3:Y:S01]  /*34f60*/  LDL.LU R4, [R1+0x90] ;  /* 0x0000900001047983 */ /* 0x001ee20000300800 */
[----:B------:R-:W3:Y:S02]  /*34f70*/  LDL.LU R5, [R1+0x94] ;  /* 0x0000940001057983 */ /* 0x000ee40000300800 */
[----:B------:R-:W3:Y:S02]  /*34f80*/  LDL.LU R6, [R1+0x98] ;  /* 0x0000980001067983 */ /* 0x000ee40000300800 */
[----:B------:R-:W-:Y:S01]  /*34f90*/  STL.64 [R1+0x60], R8 ;  /* 0x0000600801007387 */ /* 0x000fe20000100a00 */
[----:B------:R0:W-:Y:S04]  /*34fa0*/  STL.64 [R1+0x68], R10 ;  /* 0x0000680a01007387 */ /* 0x0001e80000100a00 */
[----:B0-----:R-:W5:Y:S01]  /*34fb0*/  LDL.LU.64 R10, [R1+0x19a8] ;  /* 0x0019a800010a7983 */ /* 0x001f620000300a00 */
[----:B------:R-:W-:Y:S01]  /*34fc0*/  MOV R21, R8 ;  /* 0x0000000800157202 */ /* 0x000fe20000000f00 */
[----:B------:R-:W-:-:S02]  /*34fd0*/  IMAD.MOV.U32 R20, RZ, RZ, R9 ;  /* 0x000000ffff147224 */ /* 0x000fc400078e0009 */
[C---:B-----5:R-:W-:Y:S01]  /*34fe0*/  HMMA.16816.F32.BF16 R8, R24.reuse, R10, R12 ;  /* 0x0000000a1808723c */ /* 0x060fe2000004180c */
[----:B------:R-:W2:Y:S01]  /*34ff0*/  LDL.LU.64 R14, [R1+0x19a0] ;  /* 0x0019a000010e7983 */ /* 0x000ea20000300a00 */
[----:B------:R-:W-:Y:S11]  /*35000*/  IMAD.MOV.U32 R7, RZ, RZ, R0 ;  /* 0x000000ffff077224 */ /* 0x000ff600078e0000 */
[----:B------:R-:W-:Y:S10]  /*35010*/  @!UPT UIADD3 URZ, URZ, URZ, URZ ;  /* 0x0000003f3f3ff290 */ /* 0x000ff4000fffe03f */
[----:B------:R-:W-:Y:S01]  /*35020*/  STL.64 [R1+0x4f0], R8 ;  /* 0x0004f00801007387 */ /* 0x000fe20000100a00 */
[----:B------:R-:W-:Y:S02]  /*35030*/  STL.64 [R1+0x4f8], R10 ;  /* 0x0004f80a01007387 */ /* 0x000fe40000100a00 */
[----:B------:R-:W0:Y:S01]  /*35040*/  LDSM.16.M88.4 R8, [R3+0x22000] ;  /* 0x022000000308783b */ /* 0x000e220000000200 */
[----:B--2---:R-:W-:Y:S01]  /*35050*/  HMMA.16816.F32.BF16 R12, R24, R14, R16 ;  /* 0x0000000e180c723c */ /* 0x004fe20000041810 */
[----:B------:R-:W2:Y:S02]  /*35060*/  LDL.LU.64 R18, [R1+0x1998] ;  /* 0x0019980001127983 */ /* 0x000ea40000300a00 */
[----:B------:R-:W2:Y:S11]  /*35070*/  LDL.LU.64 R16, [R1+0x1990] ;  /* 0x0019900001107983 */ /* 0x000eb60000300a00 */
[----:B------:R-:W-:Y:S09]  /*35080*/  @!UPT UIADD3 URZ, URZ, URZ, URZ ;  /* 0x0000003f3f3ff290 */ /* 0x000ff2000fffe03f */
[----:B------:R1:W-:Y:S01]  /*35090*/  STL.64 [R1+0x4e0], R12 ;  /* 0x0004e00c01007387 */ /* 0x0003e20000100a00 */
[----:B------:R4:W-:Y:S01]  /*350a0*/  STL [R1+0x4e8], R14 ;  /* 0x0004e80e01007387 */ /* 0x0009e20000100800 */
[----:B------:R-:W-:Y:S02]  /*350b0*/  MOV R0, R15 ;  /* 0x0000000f00007202 */ /* 0x000fe40000000f00 */
[----:B-1----:R-:W5:Y:S01]  /*350c0*/  LDL.LU R12, [R1+0xf0] ;  /* 0x0000f000010c7983 */ /* 0x002f620000300800 */
[----:B------:R-:W5:Y:S02]  /*350d0*/  LDL.LU R13, [R1+0xf4] ;  /* 0x0000f400010d7983 */ /* 0x000f640000300800 */
[----:B----4-:R-:W4:Y:S02]  /*350e0*/  LDL.LU R14, [R1+0xf8] ;  /* 0x0000f800010e7983 */ /* 0x010f240000300800 */
[----:B------:R-:W4:Y:S02]  /*350f0*/  LDL.LU R15, [R1+0xfc] ;  /* 0x0000fc00010f7983 */ /* 0x000f240000300800 */
[----:B----4-:R-:W-:Y:S01]  /*35100*/  STL.64 [R1+0x1960], R14 ;  /* 0x0019600e01007387 */ /* 0x010fe20000100a00 */
[----:B-----5:R1:W-:Y:S02]  /*35110*/  STL.64 [R1+0x1958], R12 ;  /* 0x0019580c01007387 */ /* 0x0203e40000100a00 */
[----:B-1----:R-:W-:Y:S01]  /*35120*/  IMAD.MOV.U32 R12, RZ, RZ, R21 ;  /* 0x000000ffff0c7224 */ /* 0x002fe200078e0015 */
[----:B------:R-:W-:-:S02]  /*35130*/  MOV R13, R20 ;  /* 0x00000014000d7202 */ /* 0x000fc40000000f00 */
[----:B------:R-:W1:Y:S04]  /*35140*/  LDSM.16.M88.4 R20, [R3+0x24000] ;  /* 0x024000000314783b */ /* 0x000e680000000200 */
[----:B------:R-:W-:Y:S01]  /*35150*/  STL [R1+0x15f8], R0 ;  /* 0x0015f80001007387 */ /* 0x000fe20000100800 */
[----:B0-----:R-:W-:Y:S02]  /*35160*/  STL.64 [R1+0x50], R8 ;  /* 0x0000500801007387 */ /* 0x001fe40000100a00 */
[----:B------:R-:W-:Y:S02]  /*35170*/  STL.64 [R1+0x58], R10 ;  /* 0x0000580a01007387 */ /* 0x000fe40000100a00 */
[----:B------:R0:W-:Y:S02]  /*35180*/  STL.64 [R1+0x1968], R8 ;  /* 0x0019680801007387 */ /* 0x0001e40000100a00 */
[----:B0-----:R-:W4:Y:S01]  /*35190*/  LDL.LU R8, [R1+0xc0] ;  /* 0x0000c00001087983 */ /* 0x001f220000300800 */
[----:B------:R-:W4:Y:S02]  /*351a0*/  LDL.LU R9, [R1+0xc4] ;  /* 0x0000c40001097983 */ /* 0x000f240000300800 */
[----:B------:R-:W4:Y:S02]  /*351b0*/  LDL.LU R10, [R1+0xc8] ;  /* 0x0000c800010a7983 */ /* 0x000f240000300800 */
[----:B------:R-:W4:Y:S01]  /*351c0*/  LDL.LU R11, [R1+0xcc] ;  /* 0x0000cc00010b7983 */ /* 0x000f220000300800 */
[----:B-1----:R-:W-:Y:S01]  /*351d0*/  STL.64 [R1+0x40], R20 ;  /* 0x0000401401007387 */ /* 0x002fe20000100a00 */
[----:B------:R-:W-:Y:S02]  /*351e0*/  STL.64 [R1+0x48], R22 ;  /* 0x0000481601007387 */ /* 0x000fe40000100a00 */
[----:B------:R-:W0:Y:S02]  /*351f0*/  LDSM.16.M88.4 R20, [R3+0x26000] ;  /* 0x026000000314783b */ /* 0x000e240000000200 */
[----:B0-----:R-:W-:Y:S02]  /*35200*/  STL.64 [R1+0x30], R20 ;  /* 0x0000301401007387 */ /* 0x001fe40000100a00 */
[----:B------:R0:W-:Y:S02]  /*35210*/  STL.64 [R1+0x38], R22 ;  /* 0x0000381601007387 */ /* 0x0001e40000100a00 */
[----:B0-----:R-:W2:Y:S02]  /*35220*/  LDL.LU.64 R22, [R1+0x1988] ;  /* 0x0019880001167983 */ /* 0x001ea40000300a00 */
[C---:B--2---:R-:W-:Y:S02]  /*35230*/  HMMA.16816.F32.BF16 R20, R24.reuse, R22, R16 ;  /* 0x000000161814723c */ /* 0x044fe40000041810 */
[----:B------:R-:W3:Y:S11]  /*35240*/  LDL.LU.64 R18, [R1+0x1980] ;  /* 0x0019800001127983 */ /* 0x000ef60000300a00 */
[----:B------:R-:W-:Y:S10]  /*35250*/  @!UPT UIADD3 URZ, URZ, URZ, URZ ;  /* 0x0000003f3f3ff290 */ /* 0x000ff4000fffe03f */
[----:B------:R-:W-:Y:S01]  /*35260*/  STL.64 [R1+0x4d0], R20 ;  /* 0x0004d01401007387 */ /* 0x000fe20000100a00 */
[----:B------:R-:W-:Y:S02]  /*35270*/  STL.64 [R1+0x4d8], R22 ;  /* 0x0004d81601007387 */ /* 0x000fe40000100a00 */
[----:B------:R-:W0:Y:S01]  /*35280*/  LDSM.16.M88.4 R20, [R3+0x28000] ;  /* 0x028000000314783b */ /* 0x000e220000000200 */
[----:B---3--:R-:W-:Y:S11]  /*35290*/  HMMA.16816.F32.BF16 R4, R24, R18, R4 ;  /* 0x000000121804723c */ /* 0x008ff60000041804 */
[----:B------:R-:W-:Y:S11]  /*352a0*/  @!UPT UIADD3 URZ, URZ, URZ, URZ ;  /* 0x0000003f3f3ff290 */ /* 0x000ff6000fffe03f */
[----:B------:R-:W-:Y:S01]  /*352b0*/  @!UPT UIADD3 URZ, URZ, URZ, URZ ;  /* 0x0000003f3f3ff290 */ /* 0x000fe2000fffe03f */
[----:B------:R-:W-:Y:S01]  /*352c0*/  STL [R1+0x70], R4 ;  /* 0x0000700401007387 */ /* 0x000fe20000100800 */
[----:B------:R-:W-:Y:S02]  /*352d0*/  STL.64 [R1+0x78], R6 ;  /* 0x0000780601007387 */ /* 0x000fe40000100a00 */
[----:B------:R-:W2:Y:S02]  /*352e0*/  LDL.64 R24, [R1+0x30] ;  /* 0x0000300001187983 */ /* 0x000ea40000100a00 */
[----:B------:R-:W-:Y:S02]  /*352f0*/  IMAD.MOV.U32 R0, RZ, RZ, R5 ;  /* 0x000000ffff007224 */ /* 0x000fe400078e0005 */
[----:B------:R-:W1:Y:S04]  /*35300*/  LDSM.16.M88.4 R4, [R3+0x2a000] ;  /* 0x02a000000304783b */ /* 0x000e680000000200 */
[----:B--2---:R2:W-:Y:S04]  /*35310*/  STL.64 [R1+0x1940], R24 ;  /* 0x0019401801007387 */ /* 0x0045e80000100a00 */
[----:B--2---:R-:W2:Y:S01]  /*35320*/  LDL.64 R24, [R1+0x40] ;  /* 0x0000400001187983 */ /* 0x004ea20000100a00 */
[----:B------:R-:W-:Y:S02]  /*35330*/  STL [R1+0x1808], R0 ;  /* 0x0018080001007387 */ /* 0x000fe40000100800 */
[----:B0-----:R-:W-:Y:S02]  /*35340*/  STL.64 [R1+0x20], R20 ;  /* 0x0000201401007387 */ /* 0x001fe40000100a00 */
[----:B------:R-:W-:Y:S01]  /*35350*/  STL.64 [R1+0x28], R22 ;  /* 0x0000281601007387 */ /* 0x000fe20000100a00 */
[----:B------:R0:W-:Y:S04]  /*35360*/  STL.64 [R1+0x1938], R20 ;  /* 0x0019381401007387 */ /* 0x0001e80000100a00 */
[----:B0-----:R-:W3:Y:S01]  /*35370*/  LDL.LU R20, [R1+0x110] ;  /* 0x0001100001147983 */ /* 0x001ee20000300800 */
[----:B------:R-:W3:Y:S02]  /*35380*/  LDL.LU R21, [R1+0x114] ;  /* 0x0001140001157983 */ /* 0x000ee40000300800 */
[----:B------:R-:W5:Y:S02]  /*35390*/  LDL.LU R22, [R1+0x118] ;  /* 0x0001180001167983 */ /* 0x000f640000300800 */
[----:B------:R-:W5:Y:S01]  /*353a0*/  LDL.LU R23, [R1+0x11c] ;  /* 0x00011c0001177983 */ /* 0x000f620000300800 */
[----:B-1----:R-:W-:Y:S01]  /*353b0*/  MOV R19, R4 ;  /* 0x0000000400137202 */ /* 0x002fe20000000f00 */
[----:B------:R-:W-:Y:S01]  /*353c0*/  IMAD.MOV.U32 R18, RZ, RZ, R5 ;  /* 0x000000ffff127224 */ /* 0x000fe200078e0005 */
[----:B-----5:R-:W-:Y:S01]  /*353d0*/  STL.64 [R1+0x1950], R22 ;  /* 0x0019501601007387 */ /* 0x020fe20000100a00 */
[----:B---3--:R0:W-:Y:S03]  /*353e0*/  STL.64 [R1+0x1948], R20 ;  /* 0x0019481401007387 */ /* 0x0081e60000100a00 */
[----:B0-----:R-:W2:Y:S01]  /*353f0*/  LDL.LU R20, [R1+0x120] ;  /* 0x0001200001147983 */ /* 0x001ea20000300800 */
[----:B------:R-:W2:Y:S02]  /*35400*/  LDL.LU R21, [R1+0x124] ;  /* 0x0001240001157983 */ /* 0x000ea40000300800 */
[----:B------:R-:W2:Y:S02]  /*35410*/  LDL.LU R22, [R1+0x128] ;  /* 0x0001280001167983 */ /* 0x000ea40000300800 */
[----:B------:R-:W2:Y:S01]  /*35420*/  LDL.LU R23, [R1+0x12c] ;  /* 0x00012c0001177983 */ /* 0x000ea20000300800 */
[----:B------:R-:W-:Y:S01]  /*35430*/  STL.64 [R1+0x10], R4 ;  /* 0x0000100401007387 */ /* 0x000fe20000100a00 */
[----:B------:R0:W-:Y:S03]  /*35440*/  STL.64 [R1+0x18], R6 ;  /* 0x0000180601007387 */ /* 0x0001e60000100a00 */
[----:B0-----:R-:W4:Y:S01]  /*35450*/  LDL.LU.64 R6, [R1+0x1978] ;  /* 0x0019780001067983 */ /* 0x001f220000300a00 */
[----:B------:R-:W4:Y:S02]  /*35460*/  LDL.LU.64 R4, [R1+0x1970] ;  /* 0x0019700001047983 */ /* 0x000f240000300a00 */
[C---:B----4-:R-:W-:Y:S01]  /*35470*/  HMMA.16816.F32.BF16 R12, R4.reuse, R12, R8 ;  /* 0x0000000c040c723c */ /* 0x050fe20000041808 */
[----:B------:R-:W3:Y:S11]  /*35480*/  LDL.LU.64 R8, [R1+0x1968] ;  /* 0x0019680001087983 */ /* 0x000ef60000300a00 */
[----:B------:R-:W-:Y:S11]  /*35490*/  @!UPT UIADD3 URZ, URZ, URZ, URZ ;  /* 0x0000003f3f3ff290 */ /* 0x000ff6000fffe03f */
[----:B------:R-:W-:Y:S01]  /*354a0*/  STL.64 [R1+0x4b0], R12 ;  /* 0x0004b00c01007387 */ /* 0x000fe20000100a00 */
[----:B------:R-:W-:Y:S02]  /*354b0*/  STL.64 [R1+0x4b8], R14 ;  /* 0x0004b80e01007387 */ /* 0x000fe40000100a00 */
[----:B------:R-:W0:Y:S02]  /*354c0*/  LDSM.16.M88.4 R12, [R3+0x2c000] ;  /* 0x02c00000030c783b */ /* 0x000e240000000200 */
[----:B0-----:R-:W-:Y:S02]  /*354d0*/  STL.64 [R1], R12 ;  /* 0x0000000c01007387 */ /* 0x001fe40000100a00 */
[----:B------:R0:W-:Y:S02]  /*354e0*/  STL.64 [R1+0x8], R14 ;  /* 0x0000080e01007387 */ /* 0x0001e40000100a00 */
[----:B0-----:R-:W3:Y:S01]  /*354f0*/  LDL.LU.64 R14, [R1+0x1960] ;  /* 0x00196000010e7983 */ /* 0x001ee20000300a00 */
[----:B------:R-:W3:Y:S02]  /*35500*/  LDL.LU.64 R12, [R1+0x1958] ;  /* 0x00195800010c7983 */ /* 0x000ee40000300a00 */
[C---:B---3--:R-:W-:Y:S11]  /*35510*/  HMMA.16816.F32.BF16 R12, R4.reuse, R8, R12 ;  /* 0x00000008040c723c */ /* 0x048ff6000004180c */
[----:B------:R-:W-:Y:S11]  /*35520*/  @!UPT UIADD3 URZ, URZ, URZ, URZ ;  /* 0x0000003f3f3ff290 */ /* 0x000ff6000fffe03f */
[----:B------:R-:W-:Y:S01]  /*35530*/  @!UPT UIADD3 URZ, URZ, URZ, URZ ;  /* 0x0000003f3f3ff290 */ /* 0x000fe2000fffe03f */
[----:B------:R0:W-:Y:S02]  /*35540*/  STL.64 [R1+0x4a0], R12 ;  /* 0x0004a00c01007387 */ /* 0x0001e40000100a00 */
[----:B0-----:R-:W-:Y:S01]  /*35550*/  MOV R13, R8 ;  /* 0x00000008000d7202 */ /* 0x001fe20000000f00 */
[----:B------:R-:W-:Y:S02]  /*35560*/  IMAD.MOV.U32 R12, RZ, RZ, R9 ;  /* 0x000000ffff0c7224 */ /* 0x000fe400078e0009 */
[----:B------:R-:W0:Y:S04]  /*35570*/  LDSM.16.M88.4 R8, [R3+0x2e000] ;  /* 0x02e000000308783b */ /* 0x000e280000000200 */
[----:B------:R-:W-:Y:S04]  /*35580*/  STL.64 [R1+0x4a8], R14 ;  /* 0x0004a80e01007387 */ /* 0x000fe80000100a00 */
[----:B0-----:R-:W-:Y:S01]  /*35590*/  STL.64 [R1+0x1920], R10 ;  /* 0x0019200a01007387 */ /* 0x001fe20000100a00 */
[----:B------:R0:W-:Y:S03]  /*355a0*/  STL.64 [R1+0x1918], R8 ;  /* 0x0019180801007387 */ /* 0x0001e60000100a00 */
[----:B0-----:R-:W3:Y:S01]  /*355b0*/  LDL.LU R8, [R1+0x1b0] ;  /* 0x0001b00001087983 */ /* 0x001ee20000300800 */
[----:B------:R-:W3:Y:S02]  /*355c0*/  LDL.LU R9, [R1+0x1b4] ;  /* 0x0001b40001097983 */ /* 0x000ee40000300800 */
[----:B------:R-:W4:Y:S02]  /*355d0*/  LDL.LU R10, [R1+0x1b8] ;  /* 0x0001b800010a7983 */ /* 0x000f240000300800 */
[----:B------:R-:W4:Y:S01]  /*355e0*/  LDL.LU R11, [R1+0x1bc] ;  /* 0x0001bc00010b7983 */ /* 0x000f220000300800 */
[C---:B--2---:R-:W-:Y:S01]  /*355f0*/  HMMA.16816.F32.BF16 R20, R4.reuse, R24, R20 ;  /* 0x000000180414723c */ /* 0x044fe20000041814 */
[----:B------:R-:W-:Y:S01]  /*35600*/  MOV R15, R24 ;  /* 0x00000018000f7202 */ /* 0x000fe20000000f00 */
[----:B------:R-:W-:Y:S01]  /*35610*/  IMAD.MOV.U32 R14, RZ, RZ, R25 ;  /* 0x000000ffff0e7224 */ /* 0x000fe200078e0019 */
[----:B----4-:R-:W-:Y:S01]  /*35620*/  STL.64 [R1+0x1930], R10 ;  /* 0x0019300a01007387 */ /* 0x010fe20000100a00 */
[----:B---3--:R0:W-:Y:S03]  /*35630*/  STL.64 [R1+0x1928], R8 ;  /* 0x0019280801007387 */ /* 0x0081e60000100a00 */
        /* <DEDUP_REMOVED lines=12> */
[----:B------:R0:W-:Y:S01]  /*35700*/  STL.64 [R1+0x460], R20 ;  /* 0x0004601401007387 */ /* 0x0001e20000100a00 */
[----:B------:R-:W-:Y:S03]  /*35710*/  STL.64 [R1+0x468], R22 ;  /* 0x0004681601007387 */ /* 0x000fe60000100a00 */
[----:B0-----:R-:W2:Y:S02]  /*35720*/  LDL.LU.64 R20, [R1+0x1938] ;  /* 0x0019380001147983 */ /* 0x001ea40000300a00 */
[----:B--2---:R-:W-:Y:S11]  /*35730*/  HMMA.16816.F32.BF16 R8, R4, R20, R8 ;  /* 0x000000140408723c */ /* 0x004ff60000041808 */
[----:B------:R-:W-:Y:S11]  /*35740*/  @!UPT UIADD3 URZ, URZ, URZ, URZ ;  /* 0x0000003f3f3ff290 */ /* 0x000ff6000fffe03f */
[----:B------:R-:W-:Y:S01]  /*35750*/  @!UPT UIADD3 URZ, URZ, URZ, URZ ;  /* 0x0000003f3f3ff290 */ /* 0x000fe2000fffe03f */
[----:B------:R-:W-:Y:S01]  /*35760*/  STL.64 [R1+0x440], R8 ;  /* 0x0004400801007387 */ /* 0x000fe20000100a00 */
[----:B------:R0:W-:Y:S03]  /*35770*/  STL.64 [R1+0x448], R10 ;  /* 0x0004480a01007387 */ /* 0x0001e60000100a00 */
[----:B0-----:R-:W2:Y:S01]  /*35780*/  LDL.LU.64 R10, [R1+0x1930] ;  /* 0x00193000010a7983 */ /* 0x001ea20000300a00 */
[----:B------:R-:W2:Y:S01]  /*35790*/  LDL.LU.64 R8, [R1+0x1928] ;  /* 0x0019280001087983 */ /* 0x000ea20000300a00 */
[----:B------:R-:W-:Y:S01]  /*357a0*/  MOV R3, R20 ;  /* 0x0000001400037202 */ /* 0x000fe20000000f00 */
[----:B------:R-:W-:Y:S02]  /*357b0*/  IMAD.MOV.U32 R0, RZ, RZ, R21 ;  /* 0x000000ffff007224 */ /* 0x000fe400078e0015 */
[----:B------:R-:W0:Y:S04]  /*357c0*/  LDSM.16.M88.4 R20, [R2+0x31000] ;  /* 0x031000000214783b */ /* 0x000e280000000200 */
[----:B0-----:R-:W-:Y:S01]  /*357d0*/  STL.64 [R1+0x18a0], R22 ;  /* 0x0018a01601007387 */ /* 0x001fe20000100a00 */
[----:B------:R0:W-:Y:S02]  /*357e0*/  STL.64 [R1+0x1898], R20 ;  /* 0x0018981401007387 */ /* 0x0001e40000100a00 */
[----:B0-----:R-:W-:Y:S01]  /*357f0*/  MOV R20, R19 ;  /* 0x0000001300147202 */ /* 0x001fe20000000f00 */
[----:B------:R-:W-:-:S07]  /*35800*/  IMAD.MOV.U32 R21, RZ, RZ, R18 ;  /* 0x000000ffff157224 */ /* 0x000fce00078e0012 */
[----:B--2---:R-:W-:Y:S01]  /*35810*/  HMMA.16816.F32.BF16 R20, R4, R20, R8 ;  /* 0x000000140414723c */ /* 0x004fe20000041808 */
[----:B------:R-:W2:Y:S01]  /*35820*/  LDL.LU.64 R10, [R1+0x1920] ;  /* 0x00192000010a7983 */ /* 0x000ea20000300a00 */
[----:B------:R-:W3:Y:S11]  /*35830*/  LDL.LU.64 R8, [R1+0x1918] ;  /* 0x0019180001087983 */ /* 0x000ef60000300a00 */
[----:B------:R-:W-:Y:S10]  /*35840*/  @!UPT UIADD3 URZ, URZ, URZ, URZ ;  /* 0x0000003f3f3ff290 */ /* 0x000ff4000fffe03f */
[----:B------:R0:W-:Y:S01]  /*35850*/  STL.64 [R1+0x400], R20 ;  /* 0x0004001401007387 */ /* 0x0001e20000100a00 */
[----:B------:R1:W-:Y:S03]  /*35860*/  STL.64 [R1+0x408], R22 ;  /* 0x0004081601007387 */ /* 0x0003e60000100a00 */
[----:B0-----:R-:W4:Y:S01]  /*35870*/  LDL.LU R20, [R1+0x330] ;  /* 0x0003300001147983 */ /* 0x001f220000300800 */
[----:B------:R-:W4:Y:S02]  /*35880*/  LDL.LU R21, [R1+0x334] ;  /* 0x0003340001157983 */ /* 0x000f240000300800 */
[----:B-1----:R-:W5:Y:S02]  /*35890*/  LDL.LU R22, [R1+0x338] ;  /* 0x0003380001167983 */ /* 0x002f640000300800 */
[----:B------:R-:W5:Y:S01]  /*358a0*/  LDL.LU R23, [R1+0x33c] ;  /* 0x00033c0001177983 */ /* 0x000f620000300800 */
[----:B------:R-:W-:Y:S01]  /*358b0*/  MOV R17, R24 ;  /* 0x0000001800117202 */ /* 0x000fe20000000f00 */
[----:B------:R-:W-:-:S02]  /*358c0*/  IMAD.MOV.U32 R16, RZ, RZ, R25 ;  /* 0x000000ffff107224 */ /* 0x000fc400078e0019 */
[----:B------:R-:W-:Y:S04]  /*358d0*/  LDSM.16.M88.4 R24, [R2+0x30800] ;  /* 0x030800000218783b */ /* 0x000fe80000000200 */
[----:B-----5:R-:W-:Y:S01]  /*358e0*/  STL.64 [R1+0x18c0], R22 ;  /* 0x0018c01601007387 */ /* 0x020fe20000100a00 */
[----:B----4-:R0:W-:Y:S02]  /*358f0*/  STL.64 [R1+0x18b8], R20 ;  /* 0x0018b81401007387 */ /* 0x0101e40000100a00 */
[----:B0-----:R-:W-:Y:S01]  /*35900*/  MOV R20, R17 ;  /* 0x0000001100147202 */ /* 0x001fe20000000f00 */
[----:B------:R-:W-:Y:S02]  /*35910*/  IMAD.MOV.U32 R21, RZ, RZ, R16 ;  /* 0x000000ffff157224 */ /* 0x000fe400078e0010 */
[----:B------:R-:W0:Y:S04]  /*35920*/  LDSM.16.M88.4 R16, [R2+0x31800] ;  /* 0x031800000210783b */ /* 0x000e280000000200 */
[----:B------:R1:W-:Y:S04]  /*35930*/  STL.64 [R1+0x18d0], R20 ;  /* 0x0018d01401007387 */ /* 0x0003e80000100a00 */
[----:B-1----:R-:W4:Y:S01]  /*35940*/  LDL.LU R20, [R1+0x370] ;  /* 0x0003700001147983 */ /* 0x002f220000300800 */
[----:B------:R-:W4:Y:S02]  /*35950*/  LDL.LU R21, [R1+0x374] ;  /* 0x0003740001157983 */ /* 0x000f240000300800 */
[----:B------:R-:W4:Y:S02]  /*35960*/  LDL.LU R22, [R1+0x378] ;  /* 0x0003780001167983 */ /* 0x000f240000300800 */
[----:B------:R-:W4:Y:S01]  /*35970*/  LDL.LU R23, [R1+0x37c] ;  /* 0x00037c0001177983 */ /* 0x000f220000300800 */
[----:B0-----:R-:W-:Y:S01]  /*35980*/  STL.64 [R1+0x1818], R18 ;  /* 0x0018181201007387 */ /* 0x001fe20000100a00 */
[----:B------:R0:W-:Y:S03]  /*35990*/  STL.64 [R1+0x1810], R16 ;  /* 0x0018101001007387 */ /* 0x0001e60000100a00 */
[----:B0-----:R-:W4:Y:S02]  /*359a0*/  LDL.64 R16, [R1] ;  /* 0x0000000001107983 */ /* 0x001f240000100a00 */
[----:B----4-:R-:W-:Y:S11]  /*359b0*/  HMMA.16816.F32.BF16 R20, R4, R16, R20 ;  /* 0x000000100414723c */ /* 0x010ff60000041814 */
[----:B------:R-:W-:Y:S11]  /*359c0*/  @!UPT UIADD3 URZ, URZ, URZ, URZ ;  /* 0x0000003f3f3ff290 */ /* 0x000ff6000fffe03f */
[----:B------:R-:W-:Y:S01]  /*359d0*/  @!UPT UIADD3 URZ, URZ, URZ, URZ ;  /* 0x0000003f3f3ff290 */ /* 0x000fe2000fffe03f */
[----:B------:R0:W-:Y:S01]  /*359e0*/  STL.64 [R1+0x3f0], R20 ;  /* 0x0003f01401007387 */ /* 0x0001e20000100a00 */
[----:B------:R-:W-:Y:S01]  /*359f0*/  STL.64 [R1+0x3f8], R22 ;  /* 0x0003f81601007387 */ /* 0x000fe20000100a00 */
[----:B0-----:R-:W-:Y:S01]  /*35a00*/  MOV R20, R15 ;  /* 0x0000000f00147202 */ /* 0x001fe20000000f00 */
[----:B------:R-:W-:-:S05]  /*35a10*/  IMAD.MOV.U32 R21, RZ, RZ, R14 ;  /* 0x000000ffff157224 */ /* 0x000fca00078e000e */
[----:B------:R-:W-:Y:S01]  /*35a20*/  STL.64 [R1+0x18e8], R20 ;  /* 0x0018e81401007387 */ /* 0x000fe20000100a00 */
[----:B------:R0:W-:Y:S03]  /*35a30*/  STL.64 [R1+0x18c8], R16 ;  /* 0x0018c81001007387 */ /* 0x0001e60000100a00 */
[----:B0-----:R-:W4:Y:S01]  /*35a40*/  LDL.LU R16, [R1+0x350] ;  /* 0x0003500001107983 */ /* 0x001f220000300800 */
[----:B------:R-:W4:Y:S02]  /*35a50*/  LDL.LU R17, [R1+0x354] ;  /* 0x0003540001117983 */ /* 0x000f240000300800 */
[----:B------:R-:W5:Y:S02]  /*35a60*/  LDL.LU R18, [R1+0x358] ;  /* 0x0003580001127983 */ /* 0x000f640000300800 */
[----:B------:R-:W5:Y:S01]  /*35a70*/  LDL.LU R19, [R1+0x35c] ;  /* 0x00035c0001137983 */ /* 0x000f620000300800 */
[----:B------:R-:W-:Y:S01]  /*35a80*/  MOV R20, R13 ;  /* 0x0000000d00147202 */ /* 0x000fe20000000f00 */
[----:B------:R-:W-:-:S02]  /*35a90*/  IMAD.MOV.U32 R21, RZ, RZ, R12 ;  /* 0x000000ffff157224 */ /* 0x000fc400078e000c */
[----:B------:R-:W0:Y:S04]  /*35aa0*/  LDSM.16.M88.4 R12, [R2+0x32000] ;  /* 0x03200000020c783b */ /* 0x000e280000000200 */
[----:B------:R1:W-:Y:S04]  /*35ab0*/  STL.64 [R1+0x1900], R20 ;  /* 0x0019001401007387 */ /* 0x0003e80000100a00 */
[----:B-1----:R-:W2:Y:S04]  /*35ac0*/  LDL.64 R20, [R1+0x60] ;  /* 0x0000600001147983 */ /* 0x002ea80000100a00 */
[----:B-----5:R-:W-:Y:S01]  /*35ad0*/  STL.64 [R1+0x18e0], R18 ;  /* 0x0018e01201007387 */ /* 0x020fe20000100a00 */
[----:B----4-:R1:W-:Y:S03]  /*35ae0*/  STL.64 [R1+0x18d8], R16 ;  /* 0x0018d81001007387 */ /* 0x0103e60000100a00 */
[----:B-1----:R-:W4:Y:S01]  /*35af0*/  LDL.LU R16, [R1+0x680] ;  /* 0x0006800001107983 */ /* 0x002f220000300800 */
[----:B------:R-:W4:Y:S02]  /*35b00*/  LDL.LU R17, [R1+0x684] ;  /* 0x0006840001117983 */ /* 0x000f240000300800 */
[----:B------:R-:W5:Y:S02]  /*35b10*/  LDL.LU R18, [R1+0x688] ;  /* 0x0006880001127983 */ /* 0x000f640000300800 */
[----:B------:R-:W5:Y:S02]  /*35b20*/  LDL.LU R19, [R1+0x68c] ;  /* 0x00068c0001137983 */ /* 0x000f640000300800 */
        /* <DEDUP_REMOVED lines=10> */
[----:B------:R-:W4:Y:S02]  /*35bd0*/  LDL.LU R18, [R1+0x3a8] ;  /* 0x0003a80001127983 */ /* 0x000f240000300800 */
[----:B------:R-:W4:Y:S01]  /*35be0*/  LDL.LU R19, [R1+0x3ac] ;  /* 0x0003ac0001137983 */ /* 0x000f220000300800 */
[----:B0-----:R-:W-:Y:S01]  /*35bf0*/  STL.64 [R1+0x1798], R14 ;  /* 0x0017980e01007387 */ /* 0x001fe20000100a00 */
[----:B------:R0:W-:Y:S03]  /*35c00*/  STL.64 [R1+0x1790], R12 ;  /* 0x0017900c01007387 */ /* 0x0001e60000100a00 */
[----:B0-----:R-:W5:Y:S01]  /*35c10*/  LDL.LU R12, [R1+0x360] ;  /* 0x00036000010c7983 */ /* 0x001f620000300800 */
[----:B------:R-:W5:Y:S02]  /*35c20*/  LDL.LU R13, [R1+0x364] ;  /* 0x00036400010d7983 */ /* 0x000f640000300800 */
[----:B------:R-:W5:Y:S02]  /*35c30*/  LDL.LU R14, [R1+0x368] ;  /* 0x00036800010e7983 */ /* 0x000f640000300800 */
[----:B------:R-:W5:Y:S01]  /*35c40*/  LDL.LU R15, [R1+0x36c] ;  /* 0x00036c00010f7983 */ /* 0x000f620000300800 */
[----:B--2---:R-:W-:Y:S01]  /*35c50*/  STL.64 [R1+0x18b0], R10 ;  /* 0x0018b00a01007387 */ /* 0x004fe20000100a00 */
[----:B---3--:R0:W-:Y:S01]  /*35c60*/  STL.64 [R1+0x18a8], R8 ;  /* 0x0018a80801007387 */ /* 0x0081e20000100a00 */
[----:B-----5:R-:W-:Y:S11]  /*35c70*/  HMMA.16816.F32.BF16 R4, R4, R8, R12 ;  /* 0x000000080404723c */ /* 0x020ff6000004180c */
[----:B------:R-:W-:Y:S11]  /*35c80*/  @!UPT UIADD3 URZ, URZ, URZ, URZ ;  /* 0x0000003f3f3ff290 */ /* 0x000ff6000fffe03f */
[----:B------:R-:W-:Y:S01]  /*35c90*/  @!UPT UIADD3 URZ, URZ, URZ, URZ ;  /* 0x0000003f3f3ff290 */ /* 0x000fe2000fffe03f */
[----:B------:R-:W-:Y:S01]  /*35ca0*/  STL.64 [R1+0x3b0], R4 ;  /* 0x0003b00401007387 */ /* 0x000fe20000100a00 */
[----:B------:R-:W-:Y:S02]  /*35cb0*/  STL.64 [R1+0x3b8], R6 ;  /* 0x0003b80601007387 */ /* 0x000fe40000100a00 */
[----:B------:R-:W2:Y:S02]  /*35cc0*/  LDL.LU R12, [R1+0x290] ;  /* 0x00029000010c7983 */ /* 0x000ea40000300800 */
[----:B------:R-:W2:Y:S01]  /*35cd0*/  LDL.LU R13, [R1+0x294] ;  /* 0x00029400010d7983 */ /* 0x000ea20000300800 */
[----:B------:R-:W3:Y:S01]  /*35ce0*/  LDL.LU R14, [R1+0x298] ;  /* 0x00029800010e7983 */ /* 0x000ee20000300800 */
[----:B------:R-:W3:Y:S03]  /*35cf0*/  LDL.LU R15, [R1+0x29c] ;  /* 0x00029c00010f7983 */ /* 0x000ee60000300800 */
[----:B------:R1:W5:Y:S01]  /*35d00*/  LDSM.16.M88.4 R4, [R2+0x32800] ;  /* 0x032800000204783b */ /* 0x0003620000000200 */
[----:B----4-:R-:W-:Y:S01]  /*35d10*/  HMMA.16816.F32.BF16 R16, R24, R20, R16 ;  /* 0x000000141810723c */ /* 0x010fe20000041810 */
[----:B0-----:R-:W-:-:S02]  /*35d20*/  IMAD.MOV.U32 R9, RZ, RZ, R0 ;  /* 0x000000ffff097224 */ /* 0x001fc400078e0000 */
[----:B------:R-:W-:Y:S01]  /*35d30*/  IMAD.MOV.U32 R0, RZ, RZ, R21 ;  /* 0x000000ffff007224 */ /* 0x000fe200078e0015 */
[----:B-1----:R-:W-:Y:S01]  /*35d40*/  MOV R2, R20 ;  /* 0x0000001400027202 */ /* 0x002fe20000000f00 */
[----:B---3--:R-:W-:Y:S01]  /*35d50*/  STL.64 [R1+0x1828], R14 ;  /* 0x0018280e01007387 */ /* 0x008fe20000100a00 */
[----:B--2---:R0:W-:Y:S03]  /*35d60*/  STL.64 [R1+0x1820], R12 ;  /* 0x0018200c01007387 */ /* 0x0041e60000100a00 */
[----:B0-----:R-:W2:Y:S01]  /*35d70*/  LDL.64 R12, [R1+0x10] ;  /* 0x00001000010c7983 */ /* 0x001ea20000100a00 */
[----:B-----5:R-:W-:Y:S02]  /*35d80*/  STL.64 [R1+0x1718], R6 ;  /* 0x0017180601007387 */ /* 0x020fe40000100a00 */
[----:B------:R0:W-:Y:S02]  /*35d90*/  STL.64 [R1+0x1710], R4 ;  /* 0x0017100401007387 */ /* 0x0001e40000100a00 */
[----:B0-----:R-:W3:Y:S01]  /*35da0*/  LDL.LU R4, [R1+0x340] ;  /* 0x0003400001047983 */ /* 0x001ee20000300800 */
[----:B------:R-:W3:Y:S02]  /*35db0*/  LDL.LU R5, [R1+0x344] ;  /* 0x0003440001057983 */ /* 0x000ee40000300800 */
[----:B------:R-:W3:Y:S02]  /*35dc0*/  LDL.LU R6, [R1+0x348] ;  /* 0x0003480001067983 */ /* 0x000ee40000300800 */
[----:B------:R-:W3:Y:S04]  /*35dd0*/  LDL.LU R7, [R1+0x34c] ;  /* 0x00034c0001077983 */ /* 0x000ee80000300800 */
[----:B------:R-:W-:Y:S01]  /*35de0*/  STL.64 [R1+0x3a0], R16 ;  /* 0x0003a01001007387 */ /* 0x000fe20000100a00 */
[----:B------:R0:W-:Y:S03]  /*35df0*/  STL.64 [R1+0x3a8], R18 ;  /* 0x0003a81201007387 */ /* 0x0001e60000100a00 */
[----:B0-----:R-:W4:Y:S01]  /*35e00*/  LDL.LU.64 R18, [R1+0x1910] ;  /* 0x0019100001127983 */ /* 0x001f220000300a00 */
[----:B------:R-:W4:Y:S02]  /*35e10*/  LDL.LU.64 R16, [R1+0x1908] ;  /* 0x0019080001107983 */ /* 0x000f240000300a00 */
[----:B------:R-:W4:Y:S02]  /*35e20*/  LDL.LU.64 R20, [R1+0x1900] ;  /* 0x0019000001147983 */ /* 0x000f240000300a00 */
[C---:B----4-:R-:W-:Y:S01]  /*35e30*/  HMMA.16816.F32.BF16 R20, R24.reuse, R20, R16 ;  /* 0x000000141814723c */ /* 0x050fe20000041810 */
[----:B------:R-:W4:Y:S01]  /*35e40*/  LDL.LU.64 R18, [R1+0x18f8] ;  /* 0x0018f80001127983 */ /* 0x000f220000300a00 */
[----:B------:R-:W4:Y:S11]  /*35e50*/  LDL.LU.64 R16, [R1+0x18f0] ;  /* 0x0018f00001107983 */ /* 0x000f360000300a00 */
[----:B------:R-:W-:Y:S10]  /*35e60*/  @!UPT UIADD3 URZ, URZ, URZ, URZ ;  /* 0x0000003f3f3ff290 */ /* 0x000ff4000fffe03f */
[----:B------:R0:W-:Y:S01]  /*35e70*/  STL.64 [R1+0x390], R20 ;  /* 0x0003901401007387 */ /* 0x0001e20000100a00 */
[----:B------:R4:W-:Y:S03]  /*35e80*/  STL.64 [R1+0x398], R22 ;  /* 0x0003981601007387 */ /* 0x0009e60000100a00 */
[----:B0-----:R-:W4:Y:S02]  /*35e90*/  LDL.LU.64 R20, [R1+0x18e8] ;  /* 0x0018e80001147983 */ /* 0x001f240000300a00 */
[C---:B----4-:R-:W-:Y:S02]  /*35ea0*/  HMMA.16816.F32.BF16 R20, R24.reuse, R20, R16 ;  /* 0x000000141814723c */ /* 0x050fe40000041810 */
[----:B------:R-:W4:Y:S01]  /*35eb0*/  LDL.LU.64 R18, [R1+0x18e0] ;  /* 0x0018e00001127983 */ /* 0x000f220000300a00 */
[----:B------:R-:W4:Y:S11]  /*35ec0*/  LDL.LU.64 R16, [R1+0x18d8] ;  /* 0x0018d80001107983 */ /* 0x000f360000300a00 */
[----:B------:R-:W-:Y:S09]  /*35ed0*/  @!UPT UIADD3 URZ, URZ, URZ, URZ ;  /* 0x0000003f3f3ff290 */ /* 0x000ff2000fffe03f */
[----:B------:R0:W-:Y:S01]  /*35ee0*/  STL.64 [R1+0x380], R20 ;  /* 0x0003801401007387 */ /* 0x0001e20000100a00 */
[----:B------:R4:W-:Y:S03]  /*35ef0*/  STL.64 [R1+0x388], R22 ;  /* 0x0003881601007387 */ /* 0x0009e60000100a00 */
[----:B0-----:R-:W4:Y:S02]  /*35f00*/  LDL.LU.64 R20, [R1+0x18d0] ;  /* 0x0018d00001147983 */ /* 0x001f240000300a00 */
[----:B----4-:R-:W-:Y:S02]  /*35f10*/  HMMA.16816.F32.BF16 R20, R24, R20, R16 ;  /* 0x000000141814723c */ /* 0x010fe40000041810 */
[----:B------:R-:W4:Y:S11]  /*35f20*/  LDL.LU.64 R16, [R1+0x18c8] ;  /* 0x0018c80001107983 */ /* 0x000f360000300a00 */
[----:B------:R-:W-:Y:S10]  /*35f30*/  @!UPT UIADD3 URZ, URZ, URZ, URZ ;  /* 0x0000003f3f3ff290 */ /* 0x000ff4000fffe03f */
[----:B------:R-:W-:Y:S01]  /*35f40*/  STL.64 [R1+0x370], R20 ;  /* 0x0003701401007387 */ /* 0x000fe20000100a00 */
[----:B------:R0:W-:Y:S03]  /*35f50*/  STL.64 [R1+0x378], R22 ;  /* 0x0003781601007387 */ /* 0x0001e60000100a00 */
[----:B0-----:R-:W2:Y:S01]  /*35f60*/  LDL.LU.64 R22, [R1+0x18c0] ;  /* 0x0018c00001167983 */ /* 0x001ea20000300a00 */
[----:B------:R-:W2:Y:S01]  /*35f70*/  LDL.LU.64 R20, [R1+0x18b8] ;  /* 0x0018b80001147983 */ /* 0x000ea20000300a00 */
[----:B------:R-:W-:-:S07]  /*35f80*/  MOV R8, R3 ;  /* 0x0000000300087202 */ /* 0x000fce0000000f00 */
[C---:B---3--:R-:W-:Y:S01]  /*35f90*/  HMMA.16816.F32.BF16 R4, R24.reuse, R8, R4 ;  /* 0x000000081804723c */ /* 0x048fe20000041804 */
[----:B------:R-:W4:Y:S11]  /*35fa0*/  LDL.LU R8, [R1+0x320] ;  /* 0x0003200001087983 */ /* 0x000f360000300800 */
[----:B------:R-:W-:Y:S11]  /*35fb0*/  @!UPT UIADD3 URZ, URZ, URZ, URZ ;  /* 0x0000003f3f3ff290 */ /* 0x000ff6000fffe03f */
[----:B------:R0:W-:Y:S01]  /*35fc0*/  STL.64 [R1+0x360], R4 ;  /* 0x0003600401007387 */ /* 0x0001e20000100a00 */
[----:B------:R1:W-:Y:S02]  /*35fd0*/  STL.64 [R1+0x368], R6 ;  /* 0x0003680601007387 */ /* 0x0003e40000100a00 */
[----:B------:R-:W4:Y:S02]  /*35fe0*/  LDL.LU R9, [R1+0x324] ;  /* 0x0003240001097983 */ /* 0x000f240000300800 */
[----:B------:R-:W4:Y:S01]  /*35ff0*/  LDL.LU R10, [R1+0x328] ;  /* 0x00032800010a7983 */ /* 0x000f220000300800 */
[----:B------:R-:W4:Y:S04]  /*36000*/  LDL.LU R11, [R1+0x32c] ;  /* 0x00032c00010b7983 */ /* 0x000f280000300800 */
[----:B0-----:R-:W3:Y:S01]  /*36010*/  LDL.LU R4, [R1+0x2f0] ;  /* 0x0002f00001047983 */ /* 0x001ee20000300800 */
[C---:B--2---:R-:W-:Y:S11]  /*36020*/  HMMA.16816.F32.BF16 R20, R24.reuse, R12, R20 ;  /* 0x0000000c1814723c */ /* 0x044ff60000041814 */
[----:B------:R-:W-:Y:S11]  /*36030*/  @!UPT UIADD3 URZ, URZ, URZ, URZ ;  /* 0x0000003f3f3ff290 */ /* 0x000ff6000fffe03f */
[----:B------:R-:W-:Y:S01]  /*36040*/  @!UPT UIADD3 URZ, URZ, URZ, URZ ;  /* 0x0000003f3f3ff290 */ /* 0x000fe2000fffe03f */
[----:B------:R0:W-:Y:S01]  /*36050*/  STL.64 [R1+0x350], R20 ;  /* 0x0003501401007387 */ /* 0x0001e20000100a00 */
[----:B------:R2:W-:Y:S02]  /*36060*/  STL.64 [R1+0x358], R22 ;  /* 0x0003581601007387 */ /* 0x0005e40000100a00 */
[----:B------:R-:W3:Y:S02]  /*36070*/  LDL.LU R5, [R1+0x2f4] ;  /* 0x0002f40001057983 */ /* 0x000ee40000300800 */
[----:B-1----:R-:W5:Y:S01]  /*36080*/  LDL.LU R6, [R1+0x2f8] ;  /* 0x0002f80001067983 */ /* 0x002f620000300800 */
[----:B------:R-:W5:Y:S04]  /*36090*/  LDL.LU R7, [R1+0x2fc] ;  /* 0x0002fc0001077983 */ /* 0x000f680000300800 */
[----:B-----5:R-:W-:Y:S01]  /*360a0*/  STL.64 [R1+0x1888], R6 ;  /* 0x0018880601007387 */ /* 0x020fe20000100a00 */
[----:B---3--:R-:W-:Y:S02]  /*360b0*/  STL.64 [R1+0x1880], R4 ;  /* 0x0018800401007387 */ /* 0x008fe40000100a00 */
[----:B0-----:R-:W3:Y:S02]  /*360c0*/  LDL.LU R20, [R1+0x310] ;  /* 0x0003100001147983 */ /* 0x001ee40000300800 */
[----:B------:R-:W3:Y:S01]  /*360d0*/  LDL.LU R21, [R1+0x314] ;  /* 0x0003140001157983 */ /* 0x000ee20000300800 */
[----:B--2---:R-:W3:Y:S01]  /*360e0*/  LDL.LU R22, [R1+0x318] ;  /* 0x0003180001167983 */ /* 0x004ee20000300800 */
[----:B------:R-:W3:Y:S02]  /*360f0*/  LDL.LU R23, [R1+0x31c] ;  /* 0x00031c0001177983 */ /* 0x000ee40000300800 */
[----:B------:R0:W-:Y:S02]  /*36100*/  STL.64 [R1+0x1838], R12 ;  /* 0x0018380c01007387 */ /* 0x0001e40000100a00 */
[----:B0-----:R-:W2:Y:S04]  /*36110*/  LDL.64 R12, [R1+0x20] ;  /* 0x00002000010c7983 */ /* 0x001ea80000100a00 */
[----:B--2---:R0:W-:Y:S04]  /*36120*/  STL.64 [R1+0x1850], R12 ;  /* 0x0018500c01007387 */ /* 0x0041e80000100a00 */
[----:B0-----:R-:W2:Y:S01]  /*36130*/  LDL.LU R12, [R1+0x2c0] ;  /* 0x0002c000010c7983 */ /* 0x001ea20000300800 */
[----:B------:R-:W2:Y:S02]  /*36140*/  LDL.LU R13, [R1+0x2c4] ;  /* 0x0002c400010d7983 */ /* 0x000ea40000300800 */
[----:B------:R-:W5:Y:S02]  /*36150*/  LDL.LU R14, [R1+0x2c8] ;  /* 0x0002c800010e7983 */ /* 0x000f640000300800 */
[----:B------:R-:W5:Y:S02]  /*36160*/  LDL.LU R15, [R1+0x2cc] ;  /* 0x0002cc00010f7983 */ /* 0x000f640000300800 */
[----:B-----5:R-:W-:Y:S01]  /*36170*/  STL.64 [R1+0x1860], R14 ;  /* 0x0018600e01007387 */ /* 0x020fe20000100a00 */
[----:B--2---:R0:W-:Y:S03]  /*36180*/  STL.64 [R1+0x1858], R12 ;  /* 0x0018580c01007387 */ /* 0x0041e60000100a00 */
[----:B0-----:R-:W2:Y:S01]  /*36190*/  LDL.64 R12, [R1+0x40] ;  /* 0x00004000010c7983 */ /* 0x001ea20000100a00 */
[C---:B----4-:R-:W-:Y:S03]  /*361a0*/  HMMA.16816.F32.BF16 R8, R24.reuse, R16, R8 ;  /* 0x000000101808723c */ /* 0x050fe60000041808 */
[----:B--2---:R0:W-:Y:S04]  /*361b0*/  STL.64 [R1+0x1878], R12 ;  /* 0x0018780c01007387 */ /* 0x0041e80000100a00 */
[----:B0-----:R-:W2:Y:S04]  /*361c0*/  LDL.64 R12, [R1+0x50] ;  /* 0x00005000010c7983 */ /* 0x001ea80000100a00 */
[----:B--2---:R0:W-:Y:S04]  /*361d0*/  STL.64 [R1+0x1890], R12 ;  /* 0x0018900c01007387 */ /* 0x0041e80000100a00 */
[----:B0-----:R-:W2:Y:S01]  /*361e0*/  LDL.LU R12, [R1+0x300] ;  /* 0x00030000010c7983 */ /* 0x001ea20000300800 */
[----:B------:R-:W2:Y:S02]  /*361f0*/  LDL.LU R13, [R1+0x304] ;  /* 0x00030400010d7983 */ /* 0x000ea40000300800 */
[----:B------:R-:W2:Y:S02]  /*36200*/  LDL.LU R14, [R1+0x308] ;  /* 0x00030800010e7983 */ /* 0x000ea40000300800 */
[----:B------:R-:W2:Y:S03]  /*36210*/  LDL.LU R15, [R1+0x30c] ;  /* 0x00030c00010f7983 */ /* 0x000ea60000300800 */
[----:B------:R-:W-:Y:S01]  /*36220*/  STL.64 [R1+0x340], R8 ;  /* 0x0003400801007387 */ /* 0x000fe20000100a00 */
[----:B------:R0:W-:Y:S03]  /*36230*/  STL.64 [R1+0x348], R10 ;  /* 0x0003480a01007387 */ /* 0x0001e60000100a00 */
[----:B0-----:R-:W4:Y:S01]  /*36240*/  LDL.LU.64 R10, [R1+0x18b0] ;  /* 0x0018b000010a7983 */ /* 0x001f220000300a00 */
[----:B------:R-:W3:Y:S02]  /*36250*/  LDL.LU.64 R8, [R1+0x18a8] ;  /* 0x0018a80001087983 */ /* 0x000ee40000300a00 */
[----:B------:R0:W-:Y:S02]  /*36260*/  STL.64 [R1+0x1830], R16 ;  /* 0x0018301001007387 */ /* 0x0001e40000100a00 */
        /* <DEDUP_REMOVED lines=10> */
[----:B---3--:R-:W-:Y:S01]  /*36310*/  HMMA.16816.F32.BF16 R24, R24, R8, R20 ;  /* 0x000000081818723c */ /* 0x008fe20000041814 */
[----:B-----5:R-:W-:Y:S01]  /*36320*/  STL.64 [R1+0x1870], R18 ;  /* 0x0018701201007387 */ /* 0x020fe20000100a00 */
[----:B--2---:R0:W-:Y:S03]  /*36330*/  STL.64 [R1+0x1868], R16 ;  /* 0x0018681001007387 */ /* 0x0041e60000100a00 */
[----:B0-----:R-:W2:Y:S01]  /*36340*/  LDL.LU R16, [R1+0x2d0] ;  /* 0x0002d00001107983 */ /* 0x001ea20000300800 */
[----:B------:R-:W2:Y:S02]  /*36350*/  LDL.LU R17, [R1+0x2d4] ;  /* 0x0002d40001117983 */ /* 0x000ea40000300800 */
[----:B------:R-:W2:Y:S02]  /*36360*/  LDL.LU R18, [R1+0x2d8] ;  /* 0x0002d80001127983 */ /* 0x000ea40000300800 */
[----:B------:R-:W2:Y:S01]  /*36370*/  LDL.LU R19, [R1+0x2dc] ;  /* 0x0002dc0001137983 */ /* 0x000ea20000300800 */
[----:B------:R-:W3:Y:S01]  /*36380*/  LDL.LU.64 R22, [R1+0x18a0] ;  /* 0x0018a00001167983 */ /* 0x000ee20000300a00 */
[----:B------:R-:W3:Y:S01]  /*36390*/  LDL.LU.64 R20, [R1+0x1898] ;  /* 0x0018980001147983 */ /* 0x000ee20000300a00 */
[----:B------:R-:W-:Y:S01]  /*363a0*/  MOV R4, R2 ;  /* 0x0000000200047202 */ /* 0x000fe20000000f00 */
[----:B------:R-:W-:-:S09]  /*363b0*/  IMAD.MOV.U32 R5, RZ, RZ, R0 ;  /* 0x000000ffff057224 */ /* 0x000fd200078e0000 */
[----:B------:R0:W-:Y:S01]  /*363c0*/  STL.64 [R1+0x310], R24 ;  /* 0x0003101801007387 */ /* 0x0001e20000100a00 */
[----:B------:R-:W-:Y:S03]  /*363d0*/  STL.64 [R1+0x318], R26 ;  /* 0x0003181a01007387 */ /* 0x000fe60000100a00 */
[----:B0-----:R-:W5:Y:S01]  /*363e0*/  LDL.64 R24, [R1+0x30] ;  /* 0x0000300001187983 */ /* 0x001f620000100a00 */
[C---:B---3--:R-:W-:Y:S03]  /*363f0*/  HMMA.16816.F32.BF16 R4, R20.reuse, R4, R12 ;  /* 0x000000041404723c */ /* 0x048fe6000004180c */
[----:B------:R-:W3:Y:S11]  /*36400*/  LDL.LU.64 R12, [R1+0x1890] ;  /* 0x00189000010c7983 */ /* 0x000ef60000300a00 */
        /* <DEDUP_REMOVED lines=8> */
[----:B------:R0:W-:Y:S01]  /*36490*/  STL.64 [R1+0x2f0], R4 ;  /* 0x0002f00401007387 */ /* 0x0001e20000100a00 */
[----:B------:R-:W-:Y:S01]  /*364a0*/  STL.64 [R1+0x2f8], R6 ;  /* 0x0002f80601007387 */ /* 0x000fe20000100a00 */
[----:B0-----:R-:W-:Y:S01]  /*364b0*/  MOV R5, R12 ;  /* 0x0000000c00057202 */ /* 0x001fe20000000f00 */
[----:B------:R-:W-:Y:S02]  /*364c0*/  IMAD.MOV.U32 R4, RZ, RZ, R13 ;  /* 0x000000ffff047224 */ /* 0x000fe400078e000d */
[----:B------:R-:W2:Y:S02]  /*364d0*/  LDL.LU.64 R12, [R1+0x1878] ;  /* 0x00187800010c7983 */ /* 0x000ea40000300a00 */
[C---:B--2---:R-:W-:Y:S01]  /*364e0*/  HMMA.16816.F32.BF16 R16, R20.reuse, R12, R16 ;  /* 0x0000000c1410723c */ /* 0x044fe20000041810 */
[----:B------:R-:W-:Y:S11]  /*364f0*/  MOV R0, R13 ;  /* 0x0000000d00007202 */ /* 0x000ff60000000f00 */
[----:B------:R-:W-:Y:S11]  /*36500*/  @!UPT UIADD3 URZ, URZ, URZ, URZ ;  /* 0x0000003f3f3ff290 */ /* 0x000ff6000fffe03f */
[----:B------:R-:W-:Y:S01]  /*36510*/  STL.64 [R1+0x2e0], R16 ;  /* 0x0002e01001007387 */ /* 0x000fe20000100a00 */
[----:B------:R0:W-:Y:S03]  /*36520*/  STL.64 [R1+0x2e8], R18 ;  /* 0x0002e81201007387 */ /* 0x0001e60000100a00 */
[----:B0-----:R-:W2:Y:S01]  /*36530*/  LDL.LU.64 R18, [R1+0x1870] ;  /* 0x0018700001127983 */ /* 0x001ea20000300a00 */
[----:B------:R-:W2:Y:S02]  /*36540*/  LDL.LU.64 R16, [R1+0x1868] ;  /* 0x0018680001107983 */ /* 0x000ea40000300a00 */
[----:B------:R-:W5:Y:S02]  /*36550*/  LDL.LU.64 R14, [R1+0x1860] ;  /* 0x00186000010e7983 */ /* 0x000f640000300a00 */
[----:B------:R-:W5:Y:S02]  /*36560*/  LDL.LU.64 R12, [R1+0x1858] ;  /* 0x00185800010c7983 */ /* 0x000f640000300a00 */
[C---:B-----5:R-:W-:Y:S11]  /*36570*/  HMMA.16816.F32.BF16 R12, R20.reuse, R24, R12 ;  /* 0x00000018140c723c */ /* 0x060ff6000004180c */
        /* <DEDUP_REMOVED lines=8> */
[----:B------:R-:W3:Y:S02]  /*36600*/  LDL.LU R26, [R1+0x1a8] ;  /* 0x0001a800011a7983 */ /* 0x000ee40000300800 */
[----:B------:R-:W3:Y:S01]  /*36610*/  LDL.LU R27, [R1+0x1ac] ;  /* 0x0001ac00011b7983 */ /* 0x000ee20000300800 */
[C---:B--2---:R-:W-:Y:S01]  /*36620*/  HMMA.16816.F32.BF16 R16, R20.reuse, R12, R16 ;  /* 0x0000000c1410723c */ /* 0x044fe20000041810 */
[----:B------:R-:W-:Y:S01]  /*36630*/  IMAD.MOV.U32 R29, RZ, RZ, R12 ;  /* 0x000000ffff1d7224 */ /* 0x000fe200078e000c */
[----:B------:R-:W-:Y:S11]  /*36640*/  MOV R28, R13 ;  /* 0x0000000d001c7202 */ /* 0x000ff60000000f00 */
[----:B------:R-:W-:Y:S10]  /*36650*/  @!UPT UIADD3 URZ, URZ, URZ, URZ ;  /* 0x0000003f3f3ff290 */ /* 0x000ff4000fffe03f */
[----:B------:R-:W-:Y:S01]  /*36660*/  STL.64 [R1+0x330], R16 ;  /* 0x0003301001007387 */ /* 0x000fe20000100a00 */
[----:B------:R0:W-:Y:S03]  /*36670*/  STL.64 [R1+0x338], R18 ;  /* 0x0003381201007387 */ /* 0x0001e60000100a00 */
[----:B0-----:R-:W2:Y:S01]  /*36680*/  LDL.LU.64 R18, [R1+0x1848] ;  /* 0x0018480001127983 */ /* 0x001ea20000300a00 */
[----:B------:R-:W2:Y:S02]  /*36690*/  LDL.LU.64 R16, [R1+0x1840] ;  /* 0x0018400001107983 */ /* 0x000ea40000300a00 */
[----:B------:R-:W2:Y:S02]  /*366a0*/  LDL.LU.64 R12, [R1+0x1838] ;  /* 0x00183800010c7983 */ /* 0x000ea40000300a00 */
[C---:B--2---:R-:W-:Y:S01]  /*366b0*/  HMMA.16816.F32.BF16 R16, R20.reuse, R12, R16 ;  /* 0x0000000c1410723c */ /* 0x044fe20000041810 */
[----:B------:R-:W-:Y:S01]  /*366c0*/  IMAD.MOV.U32 R2, RZ, RZ, R12 ;  /* 0x000000ffff027224 */ /* 0x000fe200078e000c */
[----:B------:R-:W-:Y:S11]  /*366d0*/  MOV R3, R13 ;  /* 0x0000000d00037202 */ /* 0x000ff60000000f00 */
[----:B------:R-:W-:Y:S10]  /*366e0*/  @!UPT UIADD3 URZ, URZ, URZ, URZ ;  /* 0x0000003f3f3ff290 */ /* 0x000ff4000fffe03f */
[----:B------:R0:W-:Y:S01]  /*366f0*/  STL.64 [R1+0x3e0], R16 ;  /* 0x0003e01001007387 */ /* 0x0001e20000100a00 */
[----:B------:R1:W-:Y:S03]  /*36700*/  STL.64 [R1+0x3e8], R18 ;  /* 0x0003e81201007387 */ /* 0x0003e60000100a00 */
[----:B0-----:R-:W2:Y:S01]  /*36710*/  LDL.LU.64 R16, [R1+0x1830] ;  /* 0x0018300001107983 */ /* 0x001ea20000300a00 */
[----:B------:R-:W2:Y:S02]  /*36720*/  LDL.LU.64 R14, [R1+0x1828] ;  /* 0x00182800010e7983 */ /* 0x000ea40000300a00 */
[----:B------:R-:W2:Y:S02]  /*36730*/  LDL.LU.64 R12, [R1+0x1820] ;  /* 0x00182000010c7983 */ /* 0x000ea40000300a00 */
[C---:B--2---:R-:W-:Y:S08]  /*36740*/  HMMA.16816.F32.BF16 R12, R20.reuse, R16, R12 ;  /* 0x00000010140c723c */ /* 0x044ff0000004180c */
[----:B---3--:R-:W-:Y:S11]  /*36750*/  HMMA.16816.F32.BF16 R20, R20, R8, R24 ;  /* 0x000000081414723c */ /* 0x008ff60000041818 */
[----:B------:R-:W-:Y:S04]  /*36760*/  @!UPT UIADD3 URZ, URZ, URZ, URZ ;  /* 0x0000003f3f3ff290 */ /* 0x000fe8000fffe03f */
[----:B------:R0:W-:Y:S01]  /*36770*/  STL.64 [R1+0x420], R12 ;  /* 0x0004200c01007387 */ /* 0x0001e20000100a00 */
[----:B------:R-:W-:Y:S02]  /*36780*/  STL.64 [R1+0x428], R14 ;  /* 0x0004280e01007387 */ /* 0x000fe40000100a00 */
[----:B-1----:R-:W2:Y:S02]  /*36790*/  LDL.LU.64 R18, [R1+0x1818] ;  /* 0x0018180001127983 */ /* 0x002ea40000300a00 */
[----:B0-----:R-:W-:Y:S01]  /*367a0*/  IMAD.MOV.U32 R13, RZ, RZ, R16 ;  /* 0x000000ffff0d7224 */ /* 0x001fe200078e0010 */
[----:B------:R-:W-:Y:S02]  /*367b0*/  MOV R12, R17 ;  /* 0x00000011000c7202 */ /* 0x000fe40000000f00 */
[----:B------:R-:W2:Y:S01]  /*367c0*/  LDL.LU.64 R16, [R1+0x1810] ;  /* 0x0018100001107983 */ /* 0x000ea20000300a00 */
[----:B----4-:R-:W-:Y:S02]  /*367d0*/  STL.64 [R1+0x17a8], R10 ;  /* 0x0017a80a01007387 */ /* 0x010fe40000100a00 */
[----:B------:R0:W-:Y:S02]  /*367e0*/  STL.64 [R1+0x17a0], R8 ;  /* 0x0017a00801007387 */ /* 0x0001e40000100a00 */
[----:B------:R-:W-:Y:S01]  /*367f0*/  STL.64 [R1+0x3d0], R20 ;  /* 0x0003d01401007387 */ /* 0x000fe20000100a00 */
[----:B------:R-:W-:Y:S01]  /*36800*/  STL.64 [R1+0x3d8], R22 ;  /* 0x0003d81601007387 */ /* 0x000fe20000100a00 */
[----:B0-----:R-:W-:Y:S01]  /*36810*/  IMAD.MOV.U32 R8, RZ, RZ, R5 ;  /* 0x000000ffff087224 */ /* 0x001fe200078e0005 */
[----:B------:R-:W-:-:S05]  /*36820*/  MOV R9, R4 ;  /* 0x0000000400097202 */ /* 0x000fca0000000f00 */
[----:B------:R0:W-:Y:S04]  /*36830*/  STL.64 [R1+0x1800], R8 ;  /* 0x0018000801007387 */ /* 0x0001e80000100a00 */
[----:B0-----:R-:W2:Y:S01]  /*36840*/  LDL.64 R8, [R1+0x60] ;  /* 0x0000600001087983 */ /* 0x001ea20000100a00 */
[----:B------:R-:W3:Y:S02]  /*36850*/  LDL.LU R4, [R1+0x560] ;  /* 0x0005600001047983 */ /* 0x000ee40000300800 */
[----:B------:R-:W3:Y:S02]  /*36860*/  LDL.LU R5, [R1+0x564] ;  /* 0x0005640001057983 */ /* 0x000ee40000300800 */
[----:B------:R-:W4:Y:S01]  /*36870*/  LDL.LU R6, [R1+0x568] ;  /* 0x0005680001067983 */ /* 0x000f220000300800 */
[----:B------:R-:W4:Y:S04]  /*36880*/  LDL.LU R7, [R1+0x56c] ;  /* 0x00056c0001077983 */ /* 0x000f280000300800 */
[----:B----4-:R-:W-:Y:S01]  /*36890*/  STL.64 [R1+0x1728], R6 ;  /* 0x0017280601007387 */ /* 0x010fe20000100a00 */
[----:B---3--:R0:W-:Y:S02]  /*368a0*/  STL.64 [R1+0x1720], R4 ;  /* 0x0017200401007387 */ /* 0x0081e40000100a00 */
[----:B------:R-:W3:Y:S02]  /*368b0*/  LDL.LU R24, [R1+0x170] ;  /* 0x0001700001187983 */ /* 0x000ee40000300800 */
[----:B------:R-:W3:Y:S01]  /*368c0*/  LDL.LU R25, [R1+0x174] ;  /* 0x0001740001197983 */ /* 0x000ee20000300800 */
[----:B------:R-:W4:Y:S01]  /*368d0*/  LDL.LU R26, [R1+0x178] ;  /* 0x00017800011a7983 */ /* 0x000f220000300800 */
[----:B------:R-:W4:Y:S02]  /*368e0*/  LDL.LU R27, [R1+0x17c] ;  /* 0x00017c00011b7983 */ /* 0x000f240000300800 */
[----:B0-----:R-:W-:Y:S01]  /*368f0*/  IMAD.MOV.U32 R4, RZ, RZ, R13 ;  /* 0x000000ffff047224 */ /* 0x001fe200078e000d */
[----:B------:R-:W-:Y:S01]  /*36900*/  MOV R5, R12 ;  /* 0x0000000c00057202 */ /* 0x000fe20000000f00 */
        /* <DEDUP_REMOVED lines=8> */
[----:B------:R-:W4:Y:S02]  /*36990*/  LDL.LU R14, [R1+0x168] ;  /* 0x00016800010e7983 */ /* 0x000f240000300800 */
[----:B------:R-:W4:Y:S01]  /*369a0*/  LDL.LU R15, [R1+0x16c] ;  /* 0x00016c00010f7983 */ /* 0x000f220000300800 */
[----:B------:R0:W-:Y:S04]  /*369b0*/  STL.64 [R1+0x17b0], R4 ;  /* 0x0017b00401007387 */ /* 0x0001e80000100a00 */
[----:B0-----:R-:W2:Y:S01]  /*369c0*/  LDL.LU R4, [R1+0x190] ;  /* 0x0001900001047983 */ /* 0x001ea20000300800 */
[----:B------:R-:W2:Y:S02]  /*369d0*/  LDL.LU R5, [R1+0x194] ;  /* 0x0001940001057983 */ /* 0x000ea40000300800 */
[----:B------:R-:W2:Y:S02]  /*369e0*/  LDL.LU R6, [R1+0x198] ;  /* 0x0001980001067983 */ /* 0x000ea40000300800 */
[----:B------:R-:W2:Y:S01]  /*369f0*/  LDL.LU R7, [R1+0x19c] ;  /* 0x00019c0001077983 */ /* 0x000ea20000300800 */
[----:B------:R-:W5:Y:S01]  /*36a00*/  LDL R20, [R1+0x40] ;  /* 0x0000400001147983 */ /* 0x000f620000100800 */
[----:B------:R-:W-:-:S02]  /*36a10*/  IMAD.MOV.U32 R21, RZ, RZ, R0 ;  /* 0x000000ffff157224 */ /* 0x000fc400078e0000 */
[----:B------:R-:W3:Y:S01]  /*36a20*/  LDL.LU R0, [R1+0x1808] ;  /* 0x0018080001007983 */ /* 0x000ee20000300800 */
[C---:B--2---:R-:W-:Y:S11]  /*36a30*/  HMMA.16816.F32.BF16 R4, R16.reuse, R8, R4 ;  /* 0x000000081004723c */ /* 0x044ff60000041804 */
[----:B------:R-:W-:Y:S11]  /*36a40*/  @!UPT UIADD3 URZ, URZ, URZ, URZ ;  /* 0x0000003f3f3ff290 */ /* 0x000ff6000fffe03f */
[----:B------:R-:W-:Y:S01]  /*36a50*/  @!UPT UIADD3 URZ, URZ, URZ, URZ ;  /* 0x0000003f3f3ff290 */ /* 0x000fe2000fffe03f */
[----:B------:R-:W-:Y:S01]  /*36a60*/  STL.64 [R1+0x3c0], R4 ;  /* 0x0003c00401007387 */ /* 0x000fe20000100a00 */
[----:B------:R0:W-:Y:S02]  /*36a70*/  STL.64 [R1+0x3c8], R6 ;  /* 0x0003c80601007387 */ /* 0x0001e40000100a00 */
[----:B0-----:R-:W-:Y:S01]  /*36a80*/  MOV R7, R8 ;  /* 0x0000000800077202 */ /* 0x001fe20000000f00 */
[----:B------:R-:W-:Y:S02]  /*36a90*/  IMAD.MOV.U32 R6, RZ, RZ, R9 ;  /* 0x000000ffff067224 */ /* 0x000fe400078e0009 */
[----:B------:R-:W3:Y:S01]  /*36aa0*/  LDL.LU.64 R8, [R1+0x1800] ;  /* 0x0018000001087983 */ /* 0x000ee20000300a00 */
[----:B------:R-:W-:Y:S01]  /*36ab0*/  MOV R4, R2 ;  /* 0x0000000200047202 */ /* 0x000fe20000000f00 */
[----:B------:R-:W-:Y:S01]  /*36ac0*/  IMAD.MOV.U32 R5, RZ, RZ, R3 ;  /* 0x000000ffff057224 */ /* 0x000fe200078e0003 */
[C---:B---3--:R-:W-:Y:S01]  /*36ad0*/  HMMA.16816.F32.BF16 R8, R16.reuse, R8, R24 ;  /* 0x000000081008723c */ /* 0x048fe20000041818 */
[----:B------:R-:W5:Y:S01]  /*36ae0*/  LDL.LU.64 R26, [R1+0x17f8] ;  /* 0x0017f800011a7983 */ /* 0x000f620000300a00 */
[----:B------:R-:W5:Y:S02]  /*36af0*/  LDL.LU.64 R24, [R1+0x17f0] ;  /* 0x0017f00001187983 */ /* 0x000f640000300a00 */
[----:B------:R-:W2:Y:S11]  /*36b00*/  LDL.LU R2, [R1+0x17ec] ;  /* 0x0017ec0001027983 */ /* 0x000eb60000300800 */
[----:B------:R-:W-:Y:S08]  /*36b10*/  @!UPT UIADD3 URZ, URZ, URZ, URZ ;  /* 0x0000003f3f3ff290 */ /* 0x000ff0000fffe03f */
[----:B------:R0:W-:Y:S01]  /*36b20*/  STL.64 [R1+0x320], R8 ;  /* 0x0003200801007387 */ /* 0x0001e20000100a00 */
[----:B------:R1:W-:Y:S02]  /*36b30*/  STL.64 [R1+0x328], R10 ;  /* 0x0003280a01007387 */ /* 0x0003e40000100a00 */
[----:B------:R-:W3:Y:S02]  /*36b40*/  LDL.LU R3, [R1+0x17e8] ;  /* 0x0017e80001037983 */ /* 0x000ee40000300800 */
[----:B------:R-:W-:Y:S01]  /*36b50*/  STL.64 [R1+0x17c8], R4 ;  /* 0x0017c80401007387 */ /* 0x000fe20000100a00 */
[----:B0-----:R-:W2:Y:S01]  /*36b60*/  LDL.LU R8, [R1+0x280] ;  /* 0x0002800001087983 */ /* 0x001ea20000300800 */
[----:B------:R-:W2:Y:S02]  /*36b70*/  LDL.LU R9, [R1+0x284] ;  /* 0x0002840001097983 */ /* 0x000ea40000300800 */
[----:B-1----:R-:W2:Y:S02]  /*36b80*/  LDL.LU R10, [R1+0x288] ;  /* 0x00028800010a7983 */ /* 0x002ea40000300800 */
[----:B------:R-:W2:Y:S02]  /*36b90*/  LDL.LU R11, [R1+0x28c] ;  /* 0x00028c00010b7983 */ /* 0x000ea40000300800 */
[----:B--2---:R-:W-:Y:S01]  /*36ba0*/  STL.64 [R1+0x17c0], R10 ;  /* 0x0017c00a01007387 */ /* 0x004fe20000100a00 */
[----:B------:R0:W-:Y:S03]  /*36bb0*/  STL.64 [R1+0x17b8], R8 ;  /* 0x0017b80801007387 */ /* 0x0001e60000100a00 */
[----:B0-----:R-:W2:Y:S01]  /*36bc0*/  LDL.LU R8, [R1+0x270] ;  /* 0x0002700001087983 */ /* 0x001ea20000300800 */
[----:B------:R-:W2:Y:S02]  /*36bd0*/  LDL.LU R9, [R1+0x274] ;  /* 0x0002740001097983 */ /* 0x000ea40000300800 */
[----:B------:R-:W2:Y:S02]  /*36be0*/  LDL.LU R10, [R1+0x278] ;  /* 0x00027800010a7983 */ /* 0x000ea40000300800 */
[----:B------:R-:W2:Y:S01]  /*36bf0*/  LDL.LU R11, [R1+0x27c] ;  /* 0x00027c00010b7983 */ /* 0x000ea20000300800 */
[C---:B-----5:R-:W-:Y:S01]  /*36c00*/  HMMA.16816.F32.BF16 R24, R16.reuse, R20, R24 ;  /* 0x000000141018723c */ /* 0x060fe20000041818 */
[----:B--2---:R-:W-:Y:S01]  /*36c10*/  STL.64 [R1+0x17d8], R10 ;  /* 0x0017d80a01007387 */ /* 0x004fe20000100a00 */
[----:B------:R0:W-:Y:S03]  /*36c20*/  STL.64 [R1+0x17d0], R8 ;  /* 0x0017d00801007387 */ /* 0x0001e60000100a00 */
[----:B0-----:R-:W2:Y:S01]  /*36c30*/  LDL.LU R8, [R1+0x150] ;  /* 0x0001500001087983 */ /* 0x001ea20000300800 */
[----:B------:R-:W2:Y:S02]  /*36c40*/  LDL.LU R9, [R1+0x154] ;  /* 0x0001540001097983 */ /* 0x000ea40000300800 */
[----:B------:R-:W2:Y:S02]  /*36c50*/  LDL.LU R10, [R1+0x158] ;  /* 0x00015800010a7983 */ /* 0x000ea40000300800 */
[----:B------:R-:W2:Y:S11]  /*36c60*/  LDL.LU R11, [R1+0x15c] ;  /* 0x00015c00010b7983 */ /* 0x000eb60000300800 */
[----:B------:R-:W-:Y:S02]  /*36c70*/  @!UPT UIADD3 URZ, URZ, URZ, URZ ;  /* 0x0000003f3f3ff290 */ /* 0x000fe4000fffe03f */
[----:B------:R0:W-:Y:S01]  /*36c80*/  STL.64 [R1+0x2c0], R24 ;  /* 0x0002c01801007387 */ /* 0x0001e20000100a00 */
[----:B------:R-:W-:Y:S03]  /*36c90*/  STL.64 [R1+0x2c8], R26 ;  /* 0x0002c81a01007387 */ /* 0x000fe60000100a00 */
[----:B0-----:R-:W4:Y:S01]  /*36ca0*/  LDL.LU.64 R24, [R1+0x17e0] ;  /* 0x0017e00001187983 */ /* 0x001f220000300a00 */
[----:B------:R0:W-:Y:S03]  /*36cb0*/  STL.64 [R1+0x1760], R20 ;  /* 0x0017601401007387 */ /* 0x0001e60000100a00 */
[----:B0-----:R-:W5:Y:S04]  /*36cc0*/  LDL.64 R20, [R1+0x50] ;  /* 0x0000500001147983 */ /* 0x001f680000100a00 */
[----:B-----5:R4:W-:Y:S02]  /*36cd0*/  STL.64 [R1+0x1778], R20 ;  /* 0x0017781401007387 */ /* 0x0209e40000100a00 */
[----:B----4-:R-:W-:Y:S02]  /*36ce0*/  HMMA.16816.F32.BF16 R20, R16, R24, R12 ;  /* 0x000000181014723c */ /* 0x010fe4000004180c */
[----:B------:R-:W4:Y:S11]  /*36cf0*/  LDL.LU R12, [R1+0x410] ;  /* 0x00041000010c7983 */ /* 0x000f360000300800 */
[----:B------:R-:W-:Y:S10]  /*36d00*/  @!UPT UIADD3 URZ, URZ, URZ, URZ ;  /* 0x0000003f3f3ff290 */ /* 0x000ff4000fffe03f */
[----:B------:R-:W-:Y:S01]  /*36d10*/  STL.64 [R1+0x2b0], R20 ;  /* 0x0002b01401007387 */ /* 0x000fe20000100a00 */
[----:B------:R-:W-:Y:S02]  /*36d20*/  STL.64 [R1+0x2b8], R22 ;  /* 0x0002b81601007387 */ /* 0x000fe40000100a00 */
[----:B------:R-:W4:Y:S02]  /*36d30*/  LDL.LU R13, [R1+0x414] ;  /* 0x00041400010d7983 */ /* 0x000f240000300800 */
[----:B------:R-:W4:Y:S01]  /*36d40*/  LDL.LU R14, [R1+0x418] ;  /* 0x00041800010e7983 */ /* 0x000f220000300800 */
[----:B------:R-:W4:Y:S01]  /*36d50*/  LDL.LU R15, [R1+0x41c] ;  /* 0x00041c00010f7983 */ /* 0x000f220000300800 */
[----:B------:R0:W-:Y:S03]  /*36d60*/  STL.64 [R1+0x1758], R24 ;  /* 0x0017581801007387 */ /* 0x0001e60000100a00 */
[----:B0-----:R-:W5:Y:S01]  /*36d70*/  LDL.LU R24, [R1+0x490] ;  /* 0x0004900001187983 */ /* 0x001f620000300800 */
[----:B------:R-:W5:Y:S02]  /*36d80*/  LDL.LU R25, [R1+0x494] ;  /* 0x0004940001197983 */ /* 0x000f640000300800 */
[----:B------:R-:W3:Y:S02]  /*36d90*/  LDL.LU R26, [R1+0x498] ;  /* 0x00049800011a7983 */ /* 0x000ee40000300800 */
[----:B------:R-:W3:Y:S01]  /*36da0*/  LDL.LU R27, [R1+0x49c] ;  /* 0x00049c00011b7983 */ /* 0x000ee20000300800 */
[----:B------:R-:W-:Y:S01]  /*36db0*/  MOV R4, R29 ;  /* 0x0000001d00047202 */ /* 0x000fe20000000f00 */
[----:B------:R-:W-:Y:S01]  /*36dc0*/  IMAD.MOV.U32 R5, RZ, RZ, R28 ;  /* 0x000000ffff057224 */ /* 0x000fe200078e001c */
[----:B------:R-:W-:Y:S01]  /*36dd0*/  MOV R20, R7 ;  /* 0x0000000700147202 */ /* 0x000fe20000000f00 */
[----:B------:R-:W-:-:S05]  /*36de0*/  IMAD.MOV.U32 R21, RZ, RZ, R6 ;  /* 0x000000ffff157224 */ /* 0x000fca00078e0006 */
[C---:B--2---:R-:W-:Y:S01]  /*36df0*/  HMMA.16816.F32.BF16 R4, R16.reuse, R4, R8 ;  /* 0x000000041004723c */ /* 0x044fe20000041808 */
[----:B---3--:R-:W-:Y:S01]  /*36e00*/  STL.64 [R1+0x1770], R26 ;  /* 0x0017701a01007387 */ /* 0x008fe20000100a00 */
[----:B-----5:R0:W-:Y:S03]  /*36e10*/  STL.64 [R1+0x1768], R24 ;  /* 0x0017681801007387 */ /* 0x0201e60000100a00 */
        /* <DEDUP_REMOVED lines=9> */
[----:B------:R-:W2:Y:S01]  /*36eb0*/  LDL.LU R27, [R1+0x45c] ;  /* 0x00045c00011b7983 */ /* 0x000ea20000300800 */
[----:B------:R-:W3:Y:S01]  /*36ec0*/  LDL.LU.64 R10, [R1+0x17d8] ;  /* 0x0017d800010a7983 */ /* 0x000ee20000300a00 */
[----:B------:R-:W3:Y:S02]  /*36ed0*/  LDL.LU.64 R8, [R1+0x17d0] ;  /* 0x0017d00001087983 */ /* 0x000ee40000300a00 */
[----:B------:R0:W-:Y:S02]  /*36ee0*/  STL.64 [R1+0x2a0], R4 ;  /* 0x0002a00401007387 */ /* 0x0001e40000100a00 */
[----:B------:R3:W-:Y:S01]  /*36ef0*/  STL.64 [R1+0x2a8], R6 ;  /* 0x0002a80601007387 */ /* 0x0007e20000100a00 */
        /* <DEDUP_REMOVED lines=11> */
[----:B------:R-:W-:Y:S01]  /*36fb0*/  STL.64 [R1+0x280], R8 ;  /* 0x0002800801007387 */ /* 0x000fe20000100a00 */
[----:B------:R0:W-:Y:S03]  /*36fc0*/  STL.64 [R1+0x288], R10 ;  /* 0x0002880a01007387 */ /* 0x0001e60000100a00 */
[----:B0-----:R-:W3:Y:S01]  /*36fd0*/  LDL.LU.64 R10, [R1+0x17a8] ;  /* 0x0017a800010a7983 */ /* 0x001ee20000300a00 */
[----:B------:R-:W4:Y:S02]  /*36fe0*/  LDL.LU.64 R8, [R1+0x17a0] ;  /* 0x0017a00001087983 */ /* 0x000f240000300a00 */
[----:B------:R0:W-:Y:S02]  /*36ff0*/  STL.64 [R1+0x1740], R4 ;  /* 0x0017400401007387 */ /* 0x0001e40000100a00 */
[----:B0-----:R-:W5:Y:S01]  /*37000*/  LDL.LU R4, [R1+0x5a0] ;  /* 0x0005a00001047983 */ /* 0x001f620000300800 */
[----:B------:R-:W5:Y:S02]  /*37010*/  LDL.LU R5, [R1+0x5a4] ;  /* 0x0005a40001057983 */ /* 0x000f640000300800 */
[----:B------:R-:W2:Y:S02]  /*37020*/  LDL.LU R6, [R1+0x5a8] ;  /* 0x0005a80001067983 */ /* 0x000ea40000300800 */
[----:B------:R-:W2:Y:S01]  /*37030*/  LDL.LU R7, [R1+0x5ac] ;  /* 0x0005ac0001077983 */ /* 0x000ea20000300800 */
[----:B----4-:R-:W-:Y:S01]  /*37040*/  HMMA.16816.F32.BF16 R16, R16, R8, R12 ;  /* 0x000000081010723c */ /* 0x010fe2000004180c */
[----:B--2---:R-:W-:Y:S01]  /*37050*/  STL.64 [R1+0x1750], R6 ;  /* 0x0017500601007387 */ /* 0x004fe20000100a00 */
[----:B-----5:R0:W-:Y:S03]  /*37060*/  STL.64 [R1+0x1748], R4 ;  /* 0x0017480401007387 */ /* 0x0201e60000100a00 */
[----:B0-----:R-:W2:Y:S01]  /*37070*/  LDL.64 R4, [R1+0x20] ;  /* 0x0000200001047983 */ /* 0x001ea20000100a00 */
[----:B------:R-:W4:Y:S02]  /*37080*/  LDL.LU.64 R14, [R1+0x1798] ;  /* 0x00179800010e7983 */ /* 0x000f240000300a00 */
[----:B------:R-:W4:Y:S02]  /*37090*/  LDL.LU.64 R12, [R1+0x1790] ;  /* 0x00179000010c7983 */ /* 0x000f240000300a00 */
[----:B---3--:R-:W-:Y:S01]  /*370a0*/  STL.64 [R1+0x1738], R10 ;  /* 0x0017380a01007387 */ /* 0x008fe20000100a00 */
[----:B------:R0:W-:Y:S11]  /*370b0*/  STL.64 [R1+0x1730], R8 ;  /* 0x0017300801007387 */ /* 0x0001f60000100a00 */
[----:B------:R-:W-:Y:S01]  /*370c0*/  @!UPT UIADD3 URZ, URZ, URZ, URZ ;  /* 0x0000003f3f3ff290 */ /* 0x000fe2000fffe03f */
[----:B------:R1:W-:Y:S02]  /*370d0*/  STL.64 [R1+0x270], R16 ;  /* 0x0002701001007387 */ /* 0x0003e40000100a00 */
[----:B------:R-:W-:Y:S01]  /*370e0*/  STL.64 [R1+0x278], R18 ;  /* 0x0002781201007387 */ /* 0x000fe20000100a00 */
[----:B0-----:R-:W3:Y:S01]  /*370f0*/  LDL.LU R8, [R1+0x590] ;  /* 0x0005900001087983 */ /* 0x001ee20000300800 */
[----:B------:R-:W3:Y:S02]  /*37100*/  LDL.LU R9, [R1+0x594] ;  /* 0x0005940001097983 */ /* 0x000ee40000300800 */
[----:B------:R-:W3:Y:S02]  /*37110*/  LDL.LU R10, [R1+0x598] ;  /* 0x00059800010a7983 */ /* 0x000ee40000300800 */
[----:B------:R-:W3:Y:S01]  /*37120*/  LDL.LU R11, [R1+0x59c] ;  /* 0x00059c00010b7983 */ /* 0x000ee20000300800 */
[----:B-1----:R-:W5:Y:S01]  /*37130*/  LDL.LU.64 R16, [R1+0x10] ;  /* 0x0000100001107983 */ /* 0x002f620000300a00 */
[C---:B----4-:R-:W-:Y:S03]  /*37140*/  HMMA.16816.F32.BF16 R20, R12.reuse, R20, R24 ;  /* 0x000000140c14723c */ /* 0x050fe60000041818 */
[----:B------:R-:W4:Y:S01]  /*37150*/  LDL.LU.64 R26, [R1+0x1788] ;  /* 0x00178800011a7983 */ /* 0x000f220000300a00 */
[----:B------:R-:W4:Y:S11]  /*37160*/  LDL.LU.64 R24, [R1+0x1780] ;  /* 0x0017800001187983 */ /* 0x000f360000300a00 */
[----:B------:R-:W-:Y:S08]  /*37170*/  @!UPT UIADD3 URZ, URZ, URZ, URZ ;  /* 0x0000003f3f3ff290 */ /* 0x000ff0000fffe03f */
[----:B------:R0:W-:Y:S01]  /*37180*/  STL.64 [R1+0x260], R20 ;  /* 0x0002601401007387 */ /* 0x0001e20000100a00 */
[----:B------:R-:W-:Y:S03]  /*37190*/  STL.64 [R1+0x268], R22 ;  /* 0x0002681601007387 */ /* 0x000fe60000100a00 */
[----:B0-----:R-:W4:Y:S02]  /*371a0*/  LDL.LU.64 R20, [R1+0x1778] ;  /* 0x0017780001147983 */ /* 0x001f240000300a00 */
[C---:B----4-:R-:W-:Y:S01]  /*371b0*/  HMMA.16816.F32.BF16 R24, R12.reuse, R20, R24 ;  /* 0x000000140c18723c */ /* 0x050fe20000041818 */
[----:B------:R-:W-:Y:S01]  /*371c0*/  MOV R7, R20 ;  /* 0x0000001400077202 */ /* 0x000fe20000000f00 */
[----:B------:R-:W-:Y:S11]  /*371d0*/  IMAD.MOV.U32 R6, RZ, RZ, R21 ;  /* 0x000000ffff067224 */ /* 0x000ff600078e0015 */
[----:B------:R-:W-:Y:S10]  /*371e0*/  @!UPT UIADD3 URZ, URZ, URZ, URZ ;  /* 0x0000003f3f3ff290 */ /* 0x000ff4000fffe03f */
[----:B------:R-:W-:Y:S01]  /*371f0*/  STL.64 [R1+0x250], R24 ;  /* 0x0002501801007387 */ /* 0x000fe20000100a00 */
[----:B------:R0:W-:Y:S03]  /*37200*/  STL.64 [R1+0x258], R26 ;  /* 0x0002581a01007387 */ /* 0x0001e60000100a00 */
[----:B0-----:R-:W4:Y:S01]  /*37210*/  LDL.LU.64 R26, [R1+0x1770] ;  /* 0x00177000011a7983 */ /* 0x001f220000300a00 */
[----:B------:R-:W4:Y:S02]  /*37220*/  LDL.LU.64 R24, [R1+0x1768] ;  /* 0x0017680001187983 */ /* 0x000f240000300a00 */
[----:B------:R-:W4:Y:S02]  /*37230*/  LDL.LU.64 R20, [R1+0x1760] ;  /* 0x0017600001147983 */ /* 0x000f240000300a00 */
[C---:B----4-:R-:W-:Y:S11]  /*37240*/  HMMA.16816.F32.BF16 R24, R12.reuse, R20, R24 ;  /* 0x000000140c18723c */ /* 0x050ff60000041818 */
[----:B------:R-:W-:Y:S11]  /*37250*/  @!UPT UIADD3 URZ, URZ, URZ, URZ ;  /* 0x0000003f3f3ff290 */ /* 0x000ff6000fffe03f */
[----:B------:R-:W-:Y:S01]  /*37260*/  @!UPT UIADD3 URZ, URZ, URZ, URZ ;  /* 0x0000003f3f3ff290 */ /* 0x000fe2000fffe03f */
[----:B------:R0:W-:Y:S01]  /*37270*/  STL.64 [R1+0x240], R24 ;  /* 0x0002401801007387 */ /* 0x0001e20000100a00 */
[----:B------:R-:W-:Y:S03]  /*37280*/  STL.64 [R1+0x248], R26 ;  /* 0x0002481a01007387 */ /* 0x000fe60000100a00 */
[----:B0-----:R-:W4:Y:S01]  /*37290*/  LDL.LU.64 R24, [R1+0x1758] ;  /* 0x0017580001187983 */ /* 0x001f220000300a00 */
[----:B------:R0:W-:Y:S03]  /*372a0*/  STL.64 [R1+0x16e8], R20 ;  /* 0x0016e81401007387 */ /* 0x0001e60000100a00 */
[----:B0-----:R-:W4:Y:S01]  /*372b0*/  LDL.LU R20, [R1+0x4c0] ;  /* 0x0004c00001147983 */ /* 0x001f220000300800 */
[----:B------:R-:W4:Y:S02]  /*372c0*/  LDL.LU R21, [R1+0x4c4] ;  /* 0x0004c40001157983 */ /* 0x000f240000300800 */
[----:B------:R-:W4:Y:S02]  /*372d0*/  LDL.LU R22, [R1+0x4c8] ;  /* 0x0004c80001167983 */ /* 0x000f240000300800 */
[----:B------:R-:W4:Y:S02]  /*372e0*/  LDL.LU R23, [R1+0x4cc] ;  /* 0x0004cc0001177983 */ /* 0x000f240000300800 */
[----:B----4-:R-:W-:Y:S11]  /*372f0*/  HMMA.16816.F32.BF16 R20, R12, R24, R20 ;  /* 0x000000180c14723c */ /* 0x010ff60000041814 */
[----:B------:R-:W-:Y:S11]  /*37300*/  @!UPT UIADD3 URZ, URZ, URZ, URZ ;  /* 0x0000003f3f3ff290 */ /* 0x000ff6000fffe03f */
[----:B------:R-:W-:Y:S01]  /*37310*/  @!UPT UIADD3 URZ, URZ, URZ, URZ ;  /* 0x0000003f3f3ff290 */ /* 0x000fe2000fffe03f */
[----:B------:R0:W-:Y:S01]  /*37320*/  STL.64 [R1+0x230], R20 ;  /* 0x0002301401007387 */ /* 0x0001e20000100a00 */
[----:B------:R-:W-:Y:S01]  /*37330*/  STL.64 [R1+0x238], R22 ;  /* 0x0002381601007387 */ /* 0x000fe20000100a00 */
[----:B0-----:R-:W-:Y:S01]  /*37340*/  MOV R20, R7 ;  /* 0x0000000700147202 */ /* 0x001fe20000000f00 */
[----:B------:R-:W-:-:S05]  /*37350*/  IMAD.MOV.U32 R21, RZ, RZ, R6 ;  /* 0x000000ffff157224 */ /* 0x000fca00078e0006 */
[----:B------:R0:W-:Y:S04]  /*37360*/  STL.64 [R1+0x1700], R20 ;  /* 0x0017001401007387 */ /* 0x0001e80000100a00 */
[----:B0-----:R-:W2:Y:S01]  /*37370*/  LDL.LU R20, [R1+0x5b0] ;  /* 0x0005b00001147983 */ /* 0x001ea20000300800 */
[----:B------:R-:W2:Y:S02]  /*37380*/  LDL.LU R21, [R1+0x5b4] ;  /* 0x0005b40001157983 */ /* 0x000ea40000300800 */
[----:B------:R-:W2:Y:S02]  /*37390*/  LDL.LU R22, [R1+0x5b8] ;  /* 0x0005b80001167983 */ /* 0x000ea40000300800 */
[----:B------:R-:W2:Y:S02]  /*373a0*/  LDL.LU R23, [R1+0x5bc] ;  /* 0x0005bc0001177983 */ /* 0x000ea40000300800 */
[C---:B--2---:R-:W-:Y:S11]  /*373b0*/  HMMA.16816.F32.BF16 R20, R12.reuse, R4, R20 ;  /* 0x000000040c14723c */ /* 0x044ff60000041814 */
[----:B------:R-:W-:Y:S11]  /*373c0*/  @!UPT UIADD3 URZ, URZ, URZ, URZ ;  /* 0x0000003f3f3ff290 */ /* 0x000ff6000fffe03f */
[----:B------:R-:W-:Y:S01]  /*373d0*/  @!UPT UIADD3 URZ, URZ, URZ, URZ ;  /* 0x0000003f3f3ff290 */ /* 0x000fe2000fffe03f */
[----:B------:R-:W-:Y:S01]  /*373e0*/  STL.64 [R1+0x220], R20 ;  /* 0x0002201401007387 */ /* 0x000fe20000100a00 */
[----:B------:R0:W-:Y:S02]  /*373f0*/  STL.64 [R1+0x228], R22 ;  /* 0x0002281601007387 */ /* 0x0001e40000100a00 */
[----:B------:R-:W5:Y:S01]  /*37400*/  LDL.LU.64 R6, [R1+0x1750] ;  /* 0x0017500001067983 */ /* 0x000f620000300a00 */
[----:B0-----:R-:W-:Y:S01]  /*37410*/  MOV R23, R4 ;  /* 0x0000000400177202 */ /* 0x001fe20000000f00 */
[----:B------:R-:W-:Y:S02]  /*37420*/  IMAD.MOV.U32 R22, RZ, RZ, R5 ;  /* 0x000000ffff167224 */ /* 0x000fe400078e0005 */
[----:B------:R-:W5:Y:S02]  /*37430*/  LDL.LU.64 R4, [R1+0x1748] ;  /* 0x0017480001047983 */ /* 0x000f640000300a00 */
[C---:B-----5:R-:W-:Y:S11]  /*37440*/  HMMA.16816.F32.BF16 R4, R12.reuse, R16, R4 ;  /* 0x000000100c04723c */ /* 0x060ff60000041804 */
        /* <DEDUP_REMOVED lines=10> */
[----:B------:R-:W2:Y:S01]  /*374f0*/  LDL.LU.64 R20, [R1+0x60] ;  /* 0x0000600001147983 */ /* 0x000ea20000300a00 */
[C---:B---3--:R-:W-:Y:S03]  /*37500*/  HMMA.16816.F32.BF16 R4, R12.reuse, R4, R8 ;  /* 0x000000040c04723c */ /* 0x048fe60000041808 */
[----:B------:R-:W3:Y:S01]  /*37510*/  LDL.LU.64 R10, [R1+0x1738] ;  /* 0x00173800010a7983 */ /* 0x000ee20000300a00 */
[----:B------:R-:W4:Y:S11]  /*37520*/  LDL.LU.64 R8, [R1+0x1730] ;  /* 0x0017300001087983 */ /* 0x000f360000300a00 */
[----:B------:R-:W-:Y:S08]  /*37530*/  @!UPT UIADD3 URZ, URZ, URZ, URZ ;  /* 0x0000003f3f3ff290 */ /* 0x000ff0000fffe03f */
[----:B------:R-:W-:Y:S01]  /*37540*/  STL.64 [R1+0x200], R4 ;  /* 0x0002000401007387 */ /* 0x000fe20000100a00 */
[----:B------:R0:W-:Y:S03]  /*37550*/  STL.64 [R1+0x208], R6 ;  /* 0x0002080601007387 */ /* 0x0001e60000100a00 */
[----:B0-----:R-:W4:Y:S01]  /*37560*/  LDL.LU.64 R6, [R1+0x1728] ;  /* 0x0017280001067983 */ /* 0x001f220000300a00 */
[----:B------:R-:W4:Y:S02]  /*37570*/  LDL.LU.64 R4, [R1+0x1720] ;  /* 0x0017200001047983 */ /* 0x000f240000300a00 */
[----:B----4-:R-:W-:Y:S01]  /*37580*/  HMMA.16816.F32.BF16 R12, R12, R8, R4 ;  /* 0x000000080c0c723c */ /* 0x010fe20000041804 */
[----:B------:R-:W2:Y:S01]  /*37590*/  LDL.LU.64 R6, [R1+0x1718] ;  /* 0x0017180001067983 */ /* 0x000ea20000300a00 */
[----:B------:R-:W2:Y:S11]  /*375a0*/  LDL.LU.64 R4, [R1+0x1710] ;  /* 0x0017100001047983 */ /* 0x000eb60000300a00 */
[----:B------:R-:W-:Y:S10]  /*375b0*/  @!UPT UIADD3 URZ, URZ, URZ, URZ ;  /* 0x0000003f3f3ff290 */ /* 0x000ff4000fffe03f */
[----:B------:R0:W-:Y:S01]  /*375c0*/  STL.64 [R1+0x1f0], R12 ;  /* 0x0001f00c01007387 */ /* 0x0001e20000100a00 */
[----:B------:R1:W-:Y:S03]  /*375d0*/  STL.64 [R1+0x1f8], R14 ;  /* 0x0001f80e01007387 */ /* 0x0003e60000100a00 */
[----:B0-----:R-:W4:Y:S01]  /*375e0*/  LDL.LU R12, [R1+0x520] ;  /* 0x00052000010c7983 */ /* 0x001f220000300800 */
[----:B------:R-:W4:Y:S02]  /*375f0*/  LDL.LU R13, [R1+0x524] ;  /* 0x00052400010d7983 */ /* 0x000f240000300800 */
[----:B-1----:R-:W5:Y:S02]  /*37600*/  LDL.LU R14, [R1+0x528] ;  /* 0x00052800010e7983 */ /* 0x002f640000300800 */
[----:B------:R-:W5:Y:S02]  /*37610*/  LDL.LU R15, [R1+0x52c] ;  /* 0x00052c00010f7983 */ /* 0x000f640000300800 */
[----:B-----5:R-:W-:Y:S01]  /*37620*/  STL.64 [R1+0x16e0], R14 ;  /* 0x0016e00e01007387 */ /* 0x020fe20000100a00 */
[----:B----4-:R0:W-:Y:S03]  /*37630*/  STL.64 [R1+0x16d8], R12 ;  /* 0x0016d80c01007387 */ /* 0x0101e60000100a00 */
[----:B0-----:R-:W4:Y:S01]  /*37640*/  LDL.LU R12, [R1+0x530] ;  /* 0x00053000010c7983 */ /* 0x001f220000300800 */
[----:B------:R-:W4:Y:S02]  /*37650*/  LDL.LU R13, [R1+0x534] ;  /* 0x00053400010d7983 */ /* 0x000f240000300800 */
[----:B------:R-:W5:Y:S02]  /*37660*/  LDL.LU R14, [R1+0x538] ;  /* 0x00053800010e7983 */ /* 0x000f640000300800 */
[----:B------:R-:W5:Y:S01]  /*37670*/  LDL.LU R15, [R1+0x53c] ;  /* 0x00053c00010f7983 */ /* 0x000f620000300800 */
[----:B------:R-:W0:Y:S01]  /*37680*/  S2R R28, SR_TID.X ;  /* 0x00000000001c7919 */ /* 0x000e220000002100 */
[----:B--2---:R-:W-:Y:S03]  /*37690*/  HMMA.16816.F32.BF16 R16, R4, R20, R16 ;  /* 0x000000140410723c */ /* 0x004fe60000041810 */
[----:B-----5:R-:W-:Y:S01]  /*376a0*/  STL.64 [R1+0x16f8], R14 ;  /* 0x0016f80e01007387 */ /* 0x020fe20000100a00 */
[----:B----4-:R1:W-:Y:S03]  /*376b0*/  STL.64 [R1+0x16f0], R12 ;  /* 0x0016f00c01007387 */ /* 0x0103e60000100a00 */
[----:B-1----:R-:W2:Y:S01]  /*376c0*/  LDL.LU R12, [R1+0x540] ;  /* 0x00054000010c7983 */ /* 0x002ea20000300800 */
[----:B------:R-:W2:Y:S02]  /*376d0*/  LDL.LU R13, [R1+0x544] ;  /* 0x00054400010d7983 */ /* 0x000ea40000300800 */
[----:B------:R-:W2:Y:S02]  /*376e0*/  LDL.LU R14, [R1+0x548] ;  /* 0x00054800010e7983 */ /* 0x000ea40000300800 */
[----:B------:R-:W2:Y:S01]  /*376f0*/  LDL.LU R15, [R1+0x54c] ;  /* 0x00054c00010f7983 */ /* 0x000ea20000300800 */
[----:B---3--:R-:W-:Y:S01]  /*37700*/  STL.64 [R1+0x16b8], R10 ;  /* 0x0016b80a01007387 */ /* 0x008fe20000100a00 */
[----:B------:R1:W-:Y:S03]  /*37710*/  STL.64 [R1+0x16b0], R8 ;  /* 0x0016b00801007387 */ /* 0x0003e60000100a00 */
[----:B-1----:R-:W3:Y:S01]  /*37720*/  LDL.LU R8, [R1+0x5d0] ;  /* 0x0005d00001087983 */ /* 0x002ee20000300800 */
[----:B------:R-:W3:Y:S02]  /*37730*/  LDL.LU R9, [R1+0x5d4] ;  /* 0x0005d40001097983 */ /* 0x000ee40000300800 */
[----:B------:R-:W4:Y:S02]  /*37740*/  LDL.LU R10, [R1+0x5d8] ;  /* 0x0005d800010a7983 */ /* 0x000f240000300800 */
[----:B------:R-:W4:Y:S01]  /*37750*/  LDL.LU R11, [R1+0x5dc] ;  /* 0x0005dc00010b7983 */ /* 0x000f220000300800 */
[----:B0-----:R-:W-:Y:S01]  /*37760*/  LOP3.LUT R27, R28, 0x7, RZ, 0xc0, !PT ;  /* 0x000000071c1b7812 */ /* 0x001fe200078ec0ff */
[----:B------:R-:W-:-:S02]  /*37770*/  MOV R28, R20 ;  /* 0x00000014001c7202 */ /* 0x000fc40000000f00 */
[----:B------:R-:W-:Y:S01]  /*37780*/  IMAD.MOV.U32 R29, RZ, RZ, R21 ;  /* 0x000000ffff1d7224 */ /* 0x000fe200078e0015 */
[----:B----4-:R-:W-:Y:S01]  /*37790*/  STL.64 [R1+0x16c8], R10 ;  /* 0x0016c80a01007387 */ /* 0x010fe20000100a00 */
[----:B---3--:R-:W-:Y:S02]  /*377a0*/  STL.64 [R1+0x16c0], R8 ;  /* 0x0016c00801007387 */ /* 0x008fe40000100a00 */
[----:B------:R0:W-:Y:S02]  /*377b0*/  STL.64 [R1+0x1e0], R16 ;  /* 0x0001e01001007387 */ /* 0x0001e40000100a00 */
[----:B------:R-:W-:Y:S01]  /*377c0*/  STL.64 [R1+0x1e8], R18 ;  /* 0x0001e81201007387 */ /* 0x000fe20000100a00 */
[----:B0-----:R-:W3:Y:S01]  /*377d0*/  LDL.LU.64 R16, [R1+0x1708] ;  /* 0x0017080001107983 */ /* 0x001ee20000300a00 */
[----:B------:R-:W2:Y:S01]  /*377e0*/  LDL.LU.64 R20, [R1+0x1700] ;  /* 0x0017000001147983 */ /* 0x000ea20000300a00 */
[----:B------:R-:W-:Y:S01]  /*377f0*/  MOV R8, R23 ;  /* 0x0000001700087202 */ /* 0x000fe20000000f00 */
[----:B------:R-:W-:-:S02]  /*37800*/  IMAD.MOV.U32 R9, RZ, RZ, R22 ;  /* 0x000000ffff097224 */ /* 0x000fc400078e0016 */
[C---:B--2---:R-:W-:Y:S01]  /*37810*/  HMMA.16816.F32.BF16 R20, R4.reuse, R20, R12 ;  /* 0x000000140414723c */ /* 0x044fe2000004180c */
[----:B------:R-:W2:Y:S01]  /*37820*/  LDL.LU.64 R14, [R1+0x16f8] ;  /* 0x0016f800010e7983 */ /* 0x000ea20000300a00 */
[----:B------:R-:W2:Y:S11]  /*37830*/  LDL.LU.64 R12, [R1+0x16f0] ;  /* 0x0016f000010c7983 */ /* 0x000eb60000300a00 */
[----:B------:R-:W-:Y:S10]  /*37840*/  @!UPT UIADD3 URZ, URZ, URZ, URZ ;  /* 0x0000003f3f3ff290 */ /* 0x000ff4000fffe03f */
[----:B------:R0:W-:Y:S01]  /*37850*/  STL.64 [R1+0x1d0], R20 ;  /* 0x0001d01401007387 */ /* 0x0001e20000100a00 */
[----:B------:R2:W-:Y:S03]  /*37860*/  STL.64 [R1+0x1d8], R22 ;  /* 0x0001d81601007387 */ /* 0x0005e60000100a00 */
[----:B0-----:R-:W2:Y:S04]  /*37870*/  LDL.LU.64 R20, [R1+0x16e8] ;  /* 0x0016e80001147983 */ /* 0x001ea80000300a00 */
[----:B------:R-:W0:Y:S04]  /*37880*/  S2R R26, SR_TID.X ;  /* 0x00000000001a7919 */ /* 0x000e280000002100 */
[----:B------:R-:W1:Y:S01]  /*37890*/  S2R R19, SR_TID.X ;  /* 0x0000000000137919 */ /* 0x000e620000002100 */
[----:B--2---:R-:W-:Y:S03]  /*378a0*/  HMMA.16816.F32.BF16 R20, R4, R20, R12 ;  /* 0x000000140414723c */ /* 0x004fe6000004180c */
[----:B------:R-:W2:Y:S01]  /*378b0*/  LDL.LU.64 R14, [R1+0x16e0] ;  /* 0x0016e000010e7983 */ /* 0x000ea20000300a00 */
[----:B------:R-:W2:Y:S02]  /*378c0*/  LDL.LU.64 R12, [R1+0x16d8] ;  /* 0x0016d800010c7983 */ /* 0x000ea40000300a00 */
[----:B0-----:R-:W-:Y:S01]  /*378d0*/  IMAD.SHL.U32 R26, R26, 0x80, RZ ;  /* 0x000000801a1a7824 */ /* 0x001fe200078e00ff */
[----:B------:R-:W-:Y:S11]  /*378e0*/  SHF.L.U32 R27, R27, 0x4, RZ ;  /* 0x000000041b1b7819 */ /* 0x000ff600000006ff */
[----:B------:R-:W-:Y:S05]  /*378f0*/  @!UPT UIADD3 URZ, URZ, URZ, URZ ;  /* 0x0000003f3f3ff290 */ /* 0x000fea000fffe03f */
[----:B------:R-:W-:Y:S01]  /*37900*/  STL.64 [R1+0x1c0], R20 ;  /* 0x0001c01401007387 */ /* 0x000fe20000100a00 */
[----:B------:R0:W-:Y:S02]  /*37910*/  STL.64 [R1+0x1c8], R22 ;  /* 0x0001c81601007387 */ /* 0x0001e40000100a00 */
[----:B0-----:R-:W-:-:S04]  /*37920*/  LOP3.LUT R23, R27, 0x780, R26, 0xf8, !PT ;  /* 0x000007801b177812 */ /* 0x001fc800078ef81a */
[----:B-1----:R-:W-:-:S04]  /*37930*/  LOP3.LUT R23, R23, 0x10, R19, 0x78, !PT ;  /* 0x0000001017177812 */ /* 0x002fc800078e7813 */
[----:B------:R-:W-:Y:S01]  /*37940*/  LOP3.LUT R23, R23, 0x40, RZ, 0x3c, !PT ;  /* 0x0000004017177812 */ /* 0x000fe200078e3cff */
[C---:B--2---:R-:W-:Y:S11]  /*37950*/  HMMA.16816.F32.BF16 R12, R4.reuse, R24, R12 ;  /* 0x00000018040c723c */ /* 0x044ff6000004180c */
[----:B------:R-:W-:Y:S11]  /*37960*/  @!UPT UIADD3 URZ, URZ, URZ, URZ ;  /* 0x0000003f3f3ff290 */ /* 0x000ff6000fffe03f */
[----:B------:R-:W-:Y:S01]  /*37970*/  @!UPT UIADD3 URZ, URZ, URZ, URZ ;  /* 0x0000003f3f3ff290 */ /* 0x000fe2000fffe03f */
[----:B------:R0:W-:Y:S01]  /*37980*/  STL.64 [R1+0x1b0], R12 ;  /* 0x0001b00c01007387 */ /* 0x0001e20000100a00 */
[----:B------:R-:W-:Y:S02]  /*37990*/  STL.64 [R1+0x1b8], R14 ;  /* 0x0001b80e01007387 */ /* 0x000fe40000100a00 */
[----:B------:R-:W-:Y:S02]  /*379a0*/  STL [R1+0x16d0], R23 ;  /* 0x0016d01701007387 */ /* 0x000fe40000100800 */
[----:B------:R-:W2:Y:S01]  /*379b0*/  LDL.LU R20, [R1+0x580] ;  /* 0x0005800001147983 */ /* 0x000ea20000300800 */
[----:B------:R-:W2:Y:S01]  /*379c0*/  LDL.LU R21, [R1+0x584] ;  /* 0x0005840001157983 */ /* 0x000ea20000300800 */
[----:B------:R-:W2:Y:S01]  /*379d0*/  LDL.LU R22, [R1+0x588] ;  /* 0x0005880001167983 */ /* 0x000ea20000300800 */
[----:B0-----:R-:W-:Y:S01]  /*379e0*/  MOV R13, R24 ;  /* 0x00000018000d7202 */ /* 0x001fe20000000f00 */
[----:B------:R-:W-:Y:S02]  /*379f0*/  IMAD.MOV.U32 R12, RZ, RZ, R25 ;  /* 0x000000ffff0c7224 */ /* 0x000fe400078e0019 */
[----:B------:R0:W1:Y:S04]  /*37a00*/  LDSM.16.M88.4 R24, [R23+0x33000] ;  /* 0x033000001718783b */ /* 0x0000680000000200 */
[----:B0-----:R-:W2:Y:S04]  /*37a10*/  LDL.LU R23, [R1+0x58c] ;  /* 0x00058c0001177983 */ /* 0x001ea80000300800 */
[----:B-1----:R-:W-:Y:S01]  /*37a20*/  STL.64 [R1+0x16a0], R26 ;  /* 0x0016a01a01007387 */ /* 0x002fe20000100a00 */
[----:B------:R0:W-:Y:S03]  /*37a30*/  STL.64 [R1+0x1698], R24 ;  /* 0x0016981801007387 */ /* 0x0001e60000100a00 */
[----:B0-----:R-:W4:Y:S01]  /*37a40*/  LDL.LU.64 R24, [R1] ;  /* 0x0000000001187983 */ /* 0x001f220000300a00 */
[----:B--2---:R-:W-:Y:S03]  /*37a50*/  HMMA.16816.F32.BF16 R8, R4, R8, R20 ;  /* 0x000000080408723c */ /* 0x004fe60000041814 */
[----:B------:R-:W2:Y:S11]  /*37a60*/  LDL.LU R23, [R1+0x16d0] ;  /* 0x0016d00001177983 */ /* 0x000eb60000300800 */
[----:B------:R-:W-:Y:S09]  /*37a70*/  @!UPT UIADD3 URZ, URZ, URZ, URZ ;  /* 0x0000003f3f3ff290 */ /* 0x000ff2000fffe03f */
[----:B------:R-:W-:Y:S01]  /*37a80*/  STL.64 [R1+0x1a0], R8 ;  /* 0x0001a00801007387 */ /* 0x000fe20000100a00 */
[----:B------:R0:W-:Y:S03]  /*37a90*/  STL.64 [R1+0x1a8], R10 ;  /* 0x0001a80a01007387 */ /* 0x0001e60000100a00 */
[----:B0-----:R-:W3:Y:S01]  /*37aa0*/  LDL.LU.64 R10, [R1+0x16c8] ;  /* 0x0016c800010a7983 */ /* 0x001ee20000300a00 */
[----:B------:R-:W3:Y:S03]  /*37ab0*/  LDL.LU.64 R8, [R1+0x16c0] ;  /* 0x0016c00001087983 */ /* 0x000ee60000300a00 */
[----:B------:R-:W0:Y:S04]  /*37ac0*/  S2R R18, SR_TID.X ;  /* 0x0000000000127919 */ /* 0x000e280000002100 */
[----:B--2---:R-:W1:Y:S04]  /*37ad0*/  LDSM.16.M88.4 R20, [R23+0x33800] ;  /* 0x033800001714783b */ /* 0x004e680000000200 */
[----:B-1----:R-:W-:Y:S01]  /*37ae0*/  STL.64 [R1+0x1608], R22 ;  /* 0x0016081601007387 */ /* 0x002fe20000100a00 */
[----:B------:R1:W-:Y:S03]  /*37af0*/  STL.64 [R1+0x1600], R20 ;  /* 0x0016001401007387 */ /* 0x0003e60000100a00 */
[----:B-1----:R-:W4:Y:S01]  /*37b00*/  LDL.LU R20, [R1+0x600] ;  /* 0x0006000001147983 */ /* 0x002f220000300800 */
[----:B------:R-:W4:Y:S01]  /*37b10*/  LDL.LU R21, [R1+0x604] ;  /* 0x0006040001157983 */ /* 0x000f220000300800 */
[----:B0-----:R-:W-:Y:S01]  /*37b20*/  LOP3.LUT R18, R18, 0x7, RZ, 0xc0, !PT ;  /* 0x0000000712127812 */ /* 0x001fe200078ec0ff */
[----:B------:R-:W-:-:S03]  /*37b30*/  IMAD.SHL.U32 R15, R19, 0x80, RZ ;  /* 0x00000080130f7824 */ /* 0x000fc600078e00ff */
[----:B------:R-:W-:-:S04]  /*37b40*/  SHF.L.U32 R18, R18, 0x4, RZ ;  /* 0x0000000412127819 */ /* 0x000fc800000006ff */
[----:B------:R-:W-:-:S04]  /*37b50*/  LOP3.LUT R15, R18, 0x780, R15, 0xf8, !PT ;  /* 0x00000780120f7812 */ /* 0x000fc800078ef80f */
[----:B------:R-:W-:Y:S02]  /*37b60*/  LOP3.LUT R15, R15, 0x10, R19, 0x78, !PT ;  /* 0x000000100f0f7812 */ /* 0x000fe400078e7813 */
[----:B------:R-:W-:Y:S02]  /*37b70*/  MOV R22, R3 ;  /* 0x0000000300167202 */ /* 0x000fe40000000f00 */
[----:B------:R-:W-:Y:S01]  /*37b80*/  LOP3.LUT R15, R15, 0x60, RZ, 0x3c, !PT ;  /* 0x000000600f0f7812 */ /* 0x000fe200078e3cff */
[----:B------:R-:W-:Y:S01]  /*37b90*/  IMAD.MOV.U32 R23, RZ, RZ, R2 ;  /* 0x000000ffff177224 */ /* 0x000fe200078e0002 */
[----:B---3--:R-:W-:Y:S01]  /*37ba0*/  HMMA.16816.F32.BF16 R8, R4, R16, R8 ;  /* 0x000000100408723c */ /* 0x008fe20000041808 */
[----:B------:R-:W-:Y:S01]  /*37bb0*/  MOV R3, R16 ;  /* 0x0000001000037202 */ /* 0x000fe20000000f00 */
[----:B------:R-:W-:Y:S02]  /*37bc0*/  IMAD.MOV.U32 R2, RZ, RZ, R17 ;  /* 0x000000ffff027224 */ /* 0x000fe400078e0011 */
[----:B------:R-:W0:Y:S11]  /*37bd0*/  LDSM.16.M88.4 R16, [R15+0x30000] ;  /* 0x030000000f10783b */ /* 0x000e360000000200 */
[----:B------:R-:W-:Y:S08]  /*37be0*/  @!UPT UIADD3 URZ, URZ, URZ, URZ ;  /* 0x0000003f3f3ff290 */ /* 0x000ff0000fffe03f */
[----:B------:R-:W-:Y:S01]  /*37bf0*/  STL.64 [R1+0x190], R8 ;  /* 0x0001900801007387 */ /* 0x000fe20000100a00 */
[----:B------:R1:W-:Y:S03]  /*37c00*/  STL.64 [R1+0x198], R10 ;  /* 0x0001980a01007387 */ /* 0x0003e60000100a00 */
[----:B-1----:R-:W2:Y:S01]  /*37c10*/  LDL.LU.64 R10, [R1+0x16b8] ;  /* 0x0016b800010a7983 */ /* 0x002ea20000300a00 */
[----:B------:R-:W3:Y:S03]  /*37c20*/  LDL.LU.64 R8, [R1+0x16b0] ;  /* 0x0016b00001087983 */ /* 0x000ee60000300a00 */
[----:B0-----:R-:W-:Y:S01]  /*37c30*/  STL.64 [R1+0x1590], R18 ;  /* 0x0015901201007387 */ /* 0x001fe20000100a00 */
[----:B------:R0:W-:Y:S02]  /*37c40*/  STL.64 [R1+0x1588], R16 ;  /* 0x0015881001007387 */ /* 0x0001e40000100a00 */
[----:B0-----:R-:W-:Y:S01]  /*37c50*/  MOV R16, R3 ;  /* 0x0000000300107202 */ /* 0x001fe20000000f00 */
[----:B------:R-:W-:-:S05]  /*37c60*/  IMAD.MOV.U32 R17, RZ, RZ, R2 ;  /* 0x000000ffff117224 */ /* 0x000fca00078e0002 */
[----:B------:R4:W-:Y:S02]  /*37c70*/  STL.64 [R1+0x1630], R16 ;  /* 0x0016301001007387 */ /* 0x0009e40000100a00 */
[----:B----4-:R-:W-:Y:S11]  /*37c80*/  HMMA.16816.F32.BF16 R16, R4, R24, R20 ;  /* 0x000000180410723c */ /* 0x010ff60000041814 */
[----:B------:R-:W-:Y:S11]  /*37c90*/  @!UPT UIADD3 URZ, URZ, URZ, URZ ;  /* 0x0000003f3f3ff290 */ /* 0x000ff6000fffe03f */
[----:B------:R-:W-:Y:S01]  /*37ca0*/  @!UPT UIADD3 URZ, URZ, URZ, URZ ;  /* 0x0000003f3f3ff290 */ /* 0x000fe2000fffe03f */
[----:B------:R0:W-:Y:S01]  /*37cb0*/  STL.64 [R1+0x180], R16 ;  /* 0x0001801001007387 */ /* 0x0001e20000100a00 */
[----:B------:R-:W-:Y:S02]  /*37cc0*/  STL.64 [R1+0x188], R18 ;  /* 0x0001881201007387 */ /* 0x000fe40000100a00 */
[----:B------:R-:W4:Y:S02]  /*37cd0*/  LDL.LU R20, [R1+0x5e0] ;  /* 0x0005e00001147983 */ /* 0x000f240000300800 */
[----:B------:R-:W4:Y:S01]  /*37ce0*/  LDL.LU R21, [R1+0x5e4] ;  /* 0x0005e40001157983 */ /* 0x000f220000300800 */
[----:B------:R-:W5:Y:S01]  /*37cf0*/  LDL.LU R22, [R1+0x5e8] ;  /* 0x0005e80001167983 */ /* 0x000f620000300800 */
[----:B------:R-:W5:Y:S03]  /*37d00*/  LDL.LU R23, [R1+0x5ec] ;  /* 0x0005ec0001177983 */ /* 0x000f660000300800 */
[----:B0-----:R-:W2:Y:S04]  /*37d10*/  LDL.LU.64 R16, [R1+0x20] ;  /* 0x0000200001107983 */ /* 0x001ea80000300a00 */
[----:B--2---:R0:W-:Y:S01]  /*37d20*/  STL.64 [R1+0x1648], R16 ;  /* 0x0016481001007387 */ /* 0x0041e20000100a00 */
[----:B-----5:R-:W-:Y:S02]  /*37d30*/  STL.64 [R1+0x1618], R22 ;  /* 0x0016181601007387 */ /* 0x020fe40000100a00 */
[----:B----4-:R1:W-:Y:S01]  /*37d40*/  STL.64 [R1+0x1610], R20 ;  /* 0x0016101401007387 */ /* 0x0103e20000100a00 */
[----:B0-----:R-:W-:Y:S01]  /*37d50*/  MOV R16, R13 ;  /* 0x0000000d00107202 */ /* 0x001fe20000000f00 */
[----:B------:R-:W-:Y:S01]  /*37d60*/  IMAD.MOV.U32 R17, RZ, RZ, R12 ;  /* 0x000000ffff117224 */ /* 0x000fe200078e000c */
[----:B-1----:R-:W2:Y:S01]  /*37d70*/  LDL.LU R20, [R1+0x610] ;  /* 0x0006100001147983 */ /* 0x002ea20000300800 */
[----:B------:R-:W2:Y:S02]  /*37d80*/  LDL.LU R21, [R1+0x614] ;  /* 0x0006140001157983 */ /* 0x000ea40000300800 */
[----:B------:R-:W4:Y:S02]  /*37d90*/  LDL.LU R22, [R1+0x618] ;  /* 0x0006180001167983 */ /* 0x000f240000300800 */
[----:B------:R-:W4:Y:S01]  /*37da0*/  LDL.LU R23, [R1+0x61c] ;  /* 0x00061c0001177983 */ /* 0x000f220000300800 */
[----:B------:R0:W-:Y:S01]  /*37db0*/  STL.64 [R1+0x1660], R16 ;  /* 0x0016601001007387 */ /* 0x0001e20000100a00 */
[----:B------:R-:W-:Y:S01]  /*37dc0*/  MOV R3, R24 ;  /* 0x0000001800037202 */ /* 0x000fe20000000f00 */
[----:B------:R-:W-:-:S02]  /*37dd0*/  IMAD.MOV.U32 R2, RZ, RZ, R25 ;  /* 0x000000ffff027224 */ /* 0x000fc400078e0019 */
[----:B------:R-:W1:Y:S04]  /*37de0*/  LDSM.16.M88.4 R12, [R15+0x30800] ;  /* 0x030800000f0c783b */ /* 0x000e680000000200 */
[----:B0-----:R-:W5:Y:S04]  /*37df0*/  LDL.LU.64 R16, [R1+0x40] ;  /* 0x0000400001107983 */ /* 0x001f680000300a00 */
[----:B-----5:R-:W-:Y:S01]  /*37e00*/  STL.64 [R1+0x1678], R16 ;  /* 0x0016781001007387 */ /* 0x020fe20000100a00 */
[----:B----4-:R-:W-:Y:S02]  /*37e10*/  STL.64 [R1+0x1628], R22 ;  /* 0x0016281601007387 */ /* 0x010fe40000100a00 */
[----:B--2---:R0:W-:Y:S02]  /*37e20*/  STL.64 [R1+0x1620], R20 ;  /* 0x0016201401007387 */ /* 0x0041e40000100a00 */
[----:B0-----:R-:W2:Y:S01]  /*37e30*/  LDL.LU R20, [R1+0x620] ;  /* 0x0006200001147983 */ /* 0x001ea20000300800 */
[----:B------:R-:W2:Y:S02]  /*37e40*/  LDL.LU R21, [R1+0x624] ;  /* 0x0006240001157983 */ /* 0x000ea40000300800 */
[----:B------:R-:W4:Y:S02]  /*37e50*/  LDL.LU R22, [R1+0x628] ;  /* 0x0006280001167983 */ /* 0x000f240000300800 */
[----:B------:R-:W4:Y:S01]  /*37e60*/  LDL.LU R23, [R1+0x62c] ;  /* 0x00062c0001177983 */ /* 0x000f220000300800 */
[----:B------:R-:W5:Y:S04]  /*37e70*/  LDL.LU.64 R16, [R1+0x50] ;  /* 0x0000500001107983 */ /* 0x000f680000300a00 */
[----:B-----5:R0:W-:Y:S04]  /*37e80*/  STL.64 [R1+0x1690], R16 ;  /* 0x0016901001007387 */ /* 0x0201e80000100a00 */
[----:B0-----:R-:W5:Y:S01]  /*37e90*/  LDL.LU R16, [R1+0x670] ;  /* 0x0006700001107983 */ /* 0x001f620000300800 */
[----:B------:R-:W5:Y:S02]  /*37ea0*/  LDL.LU R17, [R1+0x674] ;  /* 0x0006740001117983 */ /* 0x000f640000300800 */
[----:B------:R-:W5:Y:S02]  /*37eb0*/  LDL.LU R18, [R1+0x678] ;  /* 0x0006780001127983 */ /* 0x000f640000300800 */
[----:B------:R-:W5:Y:S01]  /*37ec0*/  LDL.LU R19, [R1+0x67c] ;  /* 0x00067c0001137983 */ /* 0x000f620000300800 */
[----:B------:R-:W3:Y:S01]  /*37ed0*/  LDL.LU R24, [R1+0x5f0] ;  /* 0x0005f00001187983 */ /* 0x000ee20000300800 */
[----:B------:R-:W3:Y:S02]  /*37ee0*/  LDL.LU R25, [R1+0x5f4] ;  /* 0x0005f40001197983 */ /* 0x000ee40000300800 */
[----:B------:R-:W3:Y:S02]  /*37ef0*/  LDL.LU R26, [R1+0x5f8] ;  /* 0x0005f800011a7983 */ /* 0x000ee40000300800 */
[----:B------:R-:W3:Y:S01]  /*37f00*/  LDL.LU R27, [R1+0x5fc] ;  /* 0x0005fc00011b7983 */ /* 0x000ee20000300800 */
[----:B----4-:R-:W-:Y:S01]  /*37f10*/  STL.64 [R1+0x1640], R22 ;  /* 0x0016401601007387 */ /* 0x010fe20000100a00 */
[----:B--2---:R0:W-:Y:S03]  /*37f20*/  STL.64 [R1+0x1638], R20 ;  /* 0x0016381401007387 */ /* 0x0041e60000100a00 */
        /* <DEDUP_REMOVED lines=16> */
[----:B---3--:R-:W-:Y:S01]  /*38030*/  HMMA.16816.F32.BF16 R4, R4, R8, R24 ;  /* 0x000000080404723c */ /* 0x008fe20000041818 */
[----:B----4-:R-:W-:Y:S01]  /*38040*/  STL.64 [R1+0x1688], R22 ;  /* 0x0016881601007387 */ /* 0x010fe20000100a00 */
[----:B--2---:R0:W-:Y:S03]  /*38050*/  STL.64 [R1+0x1680], R20 ;  /* 0x0016801401007387 */ /* 0x0041e60000100a00 */
[----:B0-----:R-:W2:Y:S01]  /*38060*/  LDL.LU R20, [R1+0x660] ;  /* 0x0006600001147983 */ /* 0x001ea20000300800 */
[----:B------:R-:W2:Y:S02]  /*38070*/  LDL.LU R21, [R1+0x664] ;  /* 0x0006640001157983 */ /* 0x000ea40000300800 */
[----:B------:R-:W2:Y:S02]  /*38080*/  LDL.LU R22, [R1+0x668] ;  /* 0x0006680001167983 */ /* 0x000ea40000300800 */
[----:B------:R-:W2:Y:S01]  /*38090*/  LDL.LU R23, [R1+0x66c] ;  /* 0x00066c0001177983 */ /* 0x000ea20000300800 */
[----:B-1----:R0:W-:Y:S01]  /*380a0*/  STL.64 [R1+0x1500], R14 ;  /* 0x0015000e01007387 */ /* 0x0021e20000100a00 */
[----:B------:R1:W-:Y:S03]  /*380b0*/  STL.64 [R1+0x14f8], R12 ;  /* 0x0014f80c01007387 */ /* 0x0003e60000100a00 */
[----:B0-----:R-:W0:Y:S04]  /*380c0*/  S2R R15, SR_TID.X ;  /* 0x00000000000f7919 */ /* 0x001e280000002100 */
[----:B-1----:R-:W1:Y:S01]  /*380d0*/  S2R R13, SR_TID.X ;  /* 0x00000000000d7919 */ /* 0x002e620000002100 */
[----:B------:R-:W-:-:S02]  /*380e0*/  MOV R12, R28 ;  /* 0x0000001c000c7202 */ /* 0x000fc40000000f00 */
[----:B------:R-:W3:Y:S01]  /*380f0*/  LDL.LU R28, [R1+0x16ac] ;  /* 0x0016ac00011c7983 */ /* 0x000ee20000300800 */
[----:B0-----:R-:W-:Y:S01]  /*38100*/  LOP3.LUT R15, R15, 0x7, RZ, 0xc0, !PT ;  /* 0x000000070f0f7812 */ /* 0x001fe200078ec0ff */
[----:B-1----:R-:W-:-:S03]  /*38110*/  IMAD.SHL.U32 R13, R13, 0x80, RZ ;  /* 0x000000800d0d7824 */ /* 0x002fc600078e00ff */
[----:B------:R-:W-:-:S04]  /*38120*/  SHF.L.U32 R15, R15, 0x4, RZ ;  /* 0x000000040f0f7819 */ /* 0x000fc800000006ff */
[----:B------:R-:W-:Y:S01]  /*38130*/  LOP3.LUT R15, R15, 0x780, R13, 0xf8, !PT ;  /* 0x000007800f0f7812 */ /* 0x000fe200078ef80d */
[----:B------:R-:W-:Y:S02]  /*38140*/  IMAD.MOV.U32 R13, RZ, RZ, R29 ;  /* 0x000000ffff0d7224 */ /* 0x000fe400078e001d */
[----:B------:R-:W4:Y:S01]  /*38150*/  LDL.LU R29, [R1+0x16a8] ;  /* 0x0016a800011d7983 */ /* 0x000f220000300800 */
[----:B------:R-:W5:Y:S02]  /*38160*/  LDL.LU.64 R26, [R1+0x16a0] ;  /* 0x0016a000011a7983 */ /* 0x000f640000300a00 */
[----:B------:R-:W5:Y:S01]  /*38170*/  LDL.LU.64 R24, [R1+0x1698] ;  /* 0x0016980001187983 */ /* 0x000f620000300a00 */
[----:B------:R-:W0:Y:S01]  /*38180*/  S2R R14, SR_TID.X ;  /* 0x00000000000e7919 */ /* 0x000e220000002100 */
[----:B------:R-:W-:Y:S02]  /*38190*/  STL.64 [R1+0x170], R4 ;  /* 0x0001700401007387 */ /* 0x000fe40000100a00 */
[----:B------:R-:W-:Y:S01]  /*381a0*/  STL.64 [R1+0x178], R6 ;  /* 0x0001780601007387 */ /* 0x000fe20000100a00 */
[----:B0-----:R-:W-:-:S04]  /*381b0*/  LOP3.LUT R15, R15, 0x10, R14, 0x78, !PT ;  /* 0x000000100f0f7812 */ /* 0x001fc800078e780e */
[----:B------:R-:W-:-:S05]  /*381c0*/  LOP3.LUT R15, R15, 0x60, RZ, 0x3c, !PT ;  /* 0x000000600f0f7812 */ /* 0x000fca00078e3cff */
[----:B------:R-:W0:Y:S04]  /*381d0*/  LDSM.16.M88.4 R4, [R15+0x31000] ;  /* 0x031000000f04783b */ /* 0x000e280000000200 */
[----:B0-----:R-:W-:Y:S01]  /*381e0*/  STL.64 [R1+0x1480], R6 ;  /* 0x0014800601007387 */ /* 0x001fe20000100a00 */
[----:B------:R-:W-:Y:S01]  /*381f0*/  STL.64 [R1+0x1478], R4 ;  /* 0x0014780401007387 */ /* 0x000fe20000100a00 */
[C---:B-----5:R-:W-:Y:S11]  /*38200*/  HMMA.16816.F32.BF16 R16, R24.reuse, R12, R16 ;  /* 0x0000000c1810723c */ /* 0x060ff60000041810 */
[----:B------:R-:W-:Y:S11]  /*38210*/  @!UPT UIADD3 URZ, URZ, URZ, URZ ;  /* 0x0000003f3f3ff290 */ /* 0x000ff6000fffe03f */
[----:B------:R-:W-:Y:S01]  /*38220*/  @!UPT UIADD3 URZ, URZ, URZ, URZ ;  /* 0x0000003f3f3ff290 */ /* 0x000fe2000fffe03f */
[----:B------:R0:W-:Y:S01]  /*38230*/  STL.64 [R1+0x160], R16 ;  /* 0x0001601001007387 */ /* 0x0001e20000100a00 */
[----:B------:R-:W-:Y:S03]  /*38240*/  STL.64 [R1+0x168], R18 ;  /* 0x0001681201007387 */ /* 0x000fe60000100a00 */
[----:B0-----:R-:W2:Y:S01]  /*38250*/  LDL.LU.64 R16, [R1+0x1690] ;  /* 0x0016900001107983 */ /* 0x001ea20000300a00 */
[----:B------:R-:W-:Y:S01]  /*38260*/  MOV R4, R3 ;  /* 0x0000000300047202 */ /* 0x000fe20000000f00 */
[----:B------:R-:W-:Y:S01]  /*38270*/  IMAD.MOV.U32 R5, RZ, RZ, R2 ;  /* 0x000000ffff057224 */ /* 0x000fe200078e0002 */
        /* <DEDUP_REMOVED lines=23> */
[----:B------:R-:W-:Y:S03]  /*383f0*/  STL.64 [R1+0x138], R18 ;  /* 0x0001381201007387 */ /* 0x000fe60000100a00 */
[----:B0-----:R-:W2:Y:S02]  /*38400*/  LDL.LU.64 R16, [R1+0x1648] ;  /* 0x0016480001107983 */ /* 0x001ea40000300a00 */
        /* <DEDUP_REMOVED lines=9> */
[C---:B--2---:R-:W-:Y:S11]  /*384a0*/  HMMA.16816.F32.BF16 R20, R24.reuse, R16, R20 ;  /* 0x000000101814723c */ /* 0x044ff60000041814 */
        /* <DEDUP_REMOVED lines=16> */
[----:B------:R-:W-:Y:S01]  /*385b0*/  STL.64 [R1+0x1598], R4 ;  /* 0x0015980401007387 */ /* 0x000fe20000100a00 */
[----:B--2---:R-:W-:Y:S01]  /*385c0*/  HMMA.16816.F32.BF16 R24, R24, R8, R20 ;  /* 0x000000081818723c */ /* 0x004fe20000041814 */
[----:B------:R-:W5:Y:S01]  /*385d0*/  LDL.LU.64 R22, [R1+0x1608] ;  /* 0x0016080001167983 */ /* 0x000f620000300a00 */
[----:B------:R-:W5:Y:S02]  /*385e0*/  LDL.LU.64 R20, [R1+0x1600] ;  /* 0x0016000001147983 */ /* 0x000f640000300a00 */
[----:B------:R-:W-:Y:S02]  /*385f0*/  STL.64 [R1+0x15b0], R10 ;  /* 0x0015b00a01007387 */ /* 0x000fe40000100a00 */
[----:B------:R-:W-:Y:S11]  /*38600*/  STL.64 [R1+0x15a8], R8 ;  /* 0x0015a80801007387 */ /* 0x000ff60000100a00 */
[----:B------:R-:W-:Y:S06]  /*38610*/  @!UPT UIADD3 URZ, URZ, URZ, URZ ;  /* 0x0000003f3f3ff290 */ /* 0x000fec000fffe03f */
[----:B------:R0:W-:Y:S01]  /*38620*/  STL.64 [R1+0xf0], R24 ;  /* 0x0000f01801007387 */ /* 0x0001e20000100a00 */
[----:B------:R1:W-:Y:S03]  /*38630*/  STL.64 [R1+0xf8], R26 ;  /* 0x0000f81a01007387 */ /* 0x0003e60000100a00 */
[----:B0-----:R-:W2:Y:S01]  /*38640*/  LDL.LU.64 R24, [R1+0x30] ;  /* 0x0000300001187983 */ /* 0x001ea20000300a00 */
[----:B-1----:R-:W2:Y:S01]  /*38650*/  LDL.64 R26, [R1+0x38] ;  /* 0x00003800011a7983 */ /* 0x002ea20000100a00 */
[----:B----4-:R-:W-:Y:S01]  /*38660*/  MOV R18, R29 ;  /* 0x0000001d00127202 */ /* 0x010fe20000000f00 */
[----:B---3--:R-:W-:-:S07]  /*38670*/  IMAD.MOV.U32 R19, RZ, RZ, R28 ;  /* 0x000000ffff137224 */ /* 0x008fce00078e001c */
[----:B-----5:R-:W-:Y:S07]  /*38680*/  HMMA.16816.F32.BF16 R8, R20, R12, R16 ;  /* 0x0000000c1408723c */ /* 0x020fee0000041810 */
[----:B------:R-:W-:Y:S01]  /*38690*/  MOV R16, R7 ;  /* 0x0000000700107202 */ /* 0x000fe20000000f00 */
[----:B------:R-:W-:Y:S01]  /*386a0*/  IMAD.MOV.U32 R17, RZ, RZ, R6 ;  /* 0x000000ffff117224 */ /* 0x000fe200078e0006 */
[----:B--2---:R-:W-:Y:S01]  /*386b0*/  STL.64 [R1+0x15c8], R26 ;  /* 0x0015c81a01007387 */ /* 0x004fe20000100a00 */
[----:B------:R0:W-:Y:S02]  /*386c0*/  STL.64 [R1+0x15c0], R24 ;  /* 0x0015c01801007387 */ /* 0x0001e40000100a00 */
[----:B0-----:R-:W-:Y:S01]  /*386d0*/  MOV R24, R15 ;  /* 0x0000000f00187202 */ /* 0x001fe20000000f00 */
[----:B------:R-:W-:-:S05]  /*386e0*/  IMAD.MOV.U32 R25, RZ, RZ, R14 ;  /* 0x000000ffff197224 */ /* 0x000fca00078e000e */
[----:B------:R-:W-:Y:S01]  /*386f0*/  STL.64 [R1+0x15e0], R24 ;  /* 0x0015e01801007387 */ /* 0x000fe20000100a00 */
[----:B------:R0:W-:Y:S03]  /*38700*/  STL.64 [R1+0x15b8], R16 ;  /* 0x0015b81001007387 */ /* 0x0001e60000100a00 */
        /* <DEDUP_REMOVED lines=8> */
[----:B------:R-:W3:Y:S02]  /*38790*/  LDL.LU R18, [R1+0x518] ;  /* 0x0005180001127983 */ /* 0x000ee40000300800 */
[----:B------:R-:W3:Y:S01]  /*387a0*/  LDL.LU R19, [R1+0x51c] ;  /* 0x00051c0001137983 */ /* 0x000ee20000300800 */
[----:B------:R-:W-:Y:S01]  /*387b0*/  MOV R24, R3 ;  /* 0x0000000300187202 */ /* 0x000fe20000000f00 */
[----:B------:R-:W-:Y:S01]  /*387c0*/  IMAD.MOV.U32 R25, RZ, RZ, R2 ;  /* 0x000000ffff197224 */ /* 0x000fe200078e0002 */
[----:B---3--:R-:W-:Y:S01]  /*387d0*/  STL.64 [R1+0x15f0], R18 ;  /* 0x0015f01201007387 */ /* 0x008fe20000100a00 */
[----:B--2---:R0:W-:Y:S03]  /*387e0*/  STL.64 [R1+0x15e8], R16 ;  /* 0x0015e81001007387 */ /* 0x0041e60000100a00 */
[----:B0-----:R-:W2:Y:S01]  /*387f0*/  LDL.LU R16, [R1+0x570] ;  /* 0x0005700001107983 */ /* 0x001ea20000300800 */
[----:B------:R-:W2:Y:S02]  /*38800*/  LDL.LU R17, [R1+0x574] ;  /* 0x0005740001117983 */ /* 0x000ea40000300800 */
[----:B------:R-:W2:Y:S02]  /*38810*/  LDL.LU R18, [R1+0x578] ;  /* 0x0005780001127983 */ /* 0x000ea40000300800 */
[----:B------:R-:W2:Y:S01]  /*38820*/  LDL.LU R19, [R1+0x57c] ;  /* 0x00057c0001137983 */ /* 0x000ea20000300800 */
[----:B------:R-:W-:Y:S01]  /*38830*/  MOV R3, R8 ;  /* 0x0000000800037202 */ /* 0x000fe20000000f00 */
[----:B------:R-:W-:Y:S01]  /*38840*/  IMAD.MOV.U32 R28, RZ, RZ, R9 ;  /* 0x000000ffff1c7224 */ /* 0x000fe200078e0009 */
[----:B------:R-:W3:Y:S01]  /*38850*/  LDL.LU R8, [R1+0x4f0] ;  /* 0x0004f00001087983 */ /* 0x000ee20000300800 */
[----:B------:R-:W-:Y:S01]  /*38860*/  MOV R29, R10 ;  /* 0x0000000a001d7202 */ /* 0x000fe20000000f00 */
[----:B------:R-:W3:Y:S02]  /*38870*/  LDL.LU R9, [R1+0x4f4] ;  /* 0x0004f40001097983 */ /* 0x000ee40000300800 */
[----:B------:R-:W-:Y:S01]  /*38880*/  IMAD.MOV.U32 R2, RZ, RZ, R11 ;  /* 0x000000ffff027224 */ /* 0x000fe200078e000b */
[----:B------:R-:W3:Y:S01]  /*38890*/  LDL.LU R10, [R1+0x4f8] ;  /* 0x0004f800010a7983 */ /* 0x000ee20000300800 */
[----:B------:R-:W3:Y:S02]  /*388a0*/  LDL.LU R11, [R1+0x4fc] ;  /* 0x0004fc00010b7983 */ /* 0x000ee40000300800 */
[----:B------:R-:W4:Y:S01]  /*388b0*/  LDL.LU R12, [R1+0x70] ;  /* 0x00007000010c7983 */ /* 0x000f220000300800 */
[----:B------:R-:W-:-:S02]  /*388c0*/  MOV R13, R0 ;  /* 0x00000000000d7202 */ /* 0x000fc40000000f00 */
[----:B------:R-:W5:Y:S01]  /*388d0*/  LDL.LU R0, [R1+0x15f8] ;  /* 0x0015f80001007983 */ /* 0x000f620000300800 */
[----:B------:R-:W4:Y:S02]  /*388e0*/  LDL.LU R14, [R1+0x78] ;  /* 0x00007800010e7983 */ /* 0x000f240000300800 */
[----:B------:R-:W4:Y:S02]  /*388f0*/  LDL.LU R15, [R1+0x7c] ;  /* 0x00007c00010f7983 */ /* 0x000f240000300800 */
[----:B------:R-:W3:Y:S01]  /*38900*/  LDL.LU R4, [R1+0x4e0] ;  /* 0x0004e00001047983 */ /* 0x000ee20000300800 */
[----:B------:R-:W3:Y:S01]  /*38910*/  LDL.LU R5, [R1+0x4e4] ;  /* 0x0004e40001057983 */ /* 0x000ee20000300800 */
[----:B------:R-:W3:Y:S02]  /*38920*/  LDL.LU R6, [R1+0x4e8] ;  /* 0x0004e80001067983 */ /* 0x000ee40000300800 */
[----:B------:R-:W-:Y:S02]  /*38930*/  STL [R1+0x1214], R2 ;  /* 0x0012140201007387 */ /* 0x000fe40000100800 */
[----:B------:R-:W-:Y:S01]  /*38940*/  STL [R1+0x1210], R29 ;  /* 0x0012101d01007387 */ /* 0x000fe20000100800 */
[----:B------:R-:W-:Y:S01]  /*38950*/  STL [R1+0x120c], R28 ;  /* 0x00120c1c01007387 */ /* 0x000fe20000100800 */
[----:B------:R-:W-:Y:S01]  /*38960*/  STL [R1+0x1208], R3 ;  /* 0x0012080301007387 */ /* 0x000fe20000100800 */
[----:B--2---:R-:W-:Y:S02]  /*38970*/  HMMA.16816.F32.BF16 R24, R20, R24, R16 ;  /* 0x000000181418723c */ /* 0x004fe40000041810 */
[----:B------:R-:W2:Y:S01]  /*38980*/  LDL.LU.64 R18, [R1+0x15f0] ;  /* 0x0015f00001127983 */ /* 0x000ea20000300a00 */
[----:B------:R-:W2:Y:S11]  /*38990*/  LDL.LU.64 R16, [R1+0x15e8] ;  /* 0x0015e80001107983 */ /* 0x000eb60000300a00 */
[----:B------:R-:W-:Y:S09]  /*389a0*/  @!UPT UIADD3 URZ, URZ, URZ, URZ ;  /* 0x0000003f3f3ff290 */ /* 0x000ff2000fffe03f */
[----:B------:R0:W-:Y:S01]  /*389b0*/  STL.64 [R1+0xd0], R24 ;  /* 0x0000d01801007387 */ /* 0x0001e20000100a00 */
[----:B------:R2:W-:Y:S03]  /*389c0*/  STL [R1+0xd8], R26 ;  /* 0x0000d81a01007387 */ /* 0x0005e60000100800 */
[----:B0-----:R-:W2:Y:S01]  /*389d0*/  LDL.LU.64 R24, [R1+0x15e0] ;  /* 0x0015e00001187983 */ /* 0x001ea20000300a00 */
[----:B-----5:R-:W-:Y:S01]  /*389e0*/  IMAD.MOV.U32 R7, RZ, RZ, R0 ;  /* 0x000000ffff077224 */ /* 0x020fe200078e0000 */
[----:B------:R-:W-:-:S05]  /*389f0*/  MOV R0, R27 ;  /* 0x0000001b00007202 */ /* 0x000fca0000000f00 */
[----:B------:R-:W-:Y:S01]  /*38a00*/  STL [R1+0x1218], R0 ;  /* 0x0012180001007387 */ /* 0x000fe20000100800 */
[C---:B--2---:R-:W-:Y:S03]  /*38a10*/  HMMA.16816.F32.BF16 R24, R20.reuse, R24, R16 ;  /* 0x000000181418723c */ /* 0x044fe60000041810 */
[----:B------:R-:W2:Y:S01]  /*38a20*/  LDL.LU.64 R18, [R1+0x15d8] ;  /* 0x0015d80001127983 */ /* 0x000ea20000300a00 */
[----:B------:R-:W2:Y:S11]  /*38a30*/  LDL.LU.64 R16, [R1+0x15d0] ;  /* 0x0015d00001107983 */ /* 0x000eb60000300a00 */
[----:B------:R-:W-:Y:S09]  /*38a40*/  @!UPT UIADD3 URZ, URZ, URZ, URZ ;  /* 0x0000003f3f3ff290 */ /* 0x000ff2000fffe03f */
[----:B------:R-:W-:Y:S01]  /*38a50*/  IMAD.MOV.U32 R28, RZ, RZ, R26 ;  /* 0x000000ffff1c7224 */ /* 0x000fe200078e001a */
[----:B------:R-:W-:Y:S01]  /*38a60*/  MOV R3, R27 ;  /* 0x0000001b00037202 */ /* 0x000fe20000000f00 */
[----:B------:R-:W-:Y:S01]  /*38a70*/  IMAD.MOV.U32 R2, RZ, RZ, R24 ;  /* 0x000000ffff027224 */ /* 0x000fe200078e0018 */
[----:B------:R-:W-:Y:S01]  /*38a80*/  MOV R29, R25 ;  /* 0x00000019001d7202 */ /* 0x000fe20000000f00 */
[----:B------:R-:W5:Y:S01]  /*38a90*/  LDL.LU.64 R26, [R1+0x15c8] ;  /* 0x0015c800011a7983 */ /* 0x000f620000300a00 */
[----:B------:R-:W2:Y:S02]  /*38aa0*/  LDL.LU.64 R24, [R1+0x15c0] ;  /* 0x0015c00001187983 */ /* 0x000ea40000300a00 */
[----:B------:R-:W-:Y:S02]  /*38ab0*/  STL [R1+0x1228], R3 ;  /* 0x0012280301007387 */ /* 0x000fe40000100800 */
[----:B------:R-:W-:Y:S01]  /*38ac0*/  STL [R1+0x1224], R28 ;  /* 0x0012241c01007387 */ /* 0x000fe20000100800 */
[----:B------:R-:W-:Y:S01]  /*38ad0*/  STL [R1+0x1220], R29 ;  /* 0x0012201d01007387 */ /* 0x000fe20000100800 */
[----:B------:R-:W-:Y:S01]  /*38ae0*/  STL [R1+0x121c], R2 ;  /* 0x00121c0201007387 */ /* 0x000fe20000100800 */
[C---:B--2---:R-:W-:Y:S11]  /*38af0*/  HMMA.16816.F32.BF16 R16, R20.reuse, R24, R16 ;  /* 0x000000181410723c */ /* 0x044ff60000041810 */
[----:B------:R-:W-:Y:S11]  /*38b00*/  @!UPT UIADD3 URZ, URZ, URZ, URZ ;  /* 0x0000003f3f3ff290 */ /* 0x000ff6000fffe03f */
[----:B------:R-:W-:Y:S01]  /*38b10*/  @!UPT UIADD3 URZ, URZ, URZ, URZ ;  /* 0x0000003f3f3ff290 */ /* 0x000fe2000fffe03f */
[----:B------:R0:W-:Y:S01]  /*38b20*/  STL.64 [R1+0xb0], R16 ;  /* 0x0000b01001007387 */ /* 0x0001e20000100a00 */
[----:B------:R-:W-:Y:S03]  /*38b30*/  STL [R1+0xb8], R18 ;  /* 0x0000b81201007387 */ /* 0x000fe60000100800 */
[----:B0-----:R-:W3:Y:S01]  /*38b40*/  LDL.LU.64 R16, [R1+0x15b8] ;  /* 0x0015b80001107983 */ /* 0x001ee20000300a00 */
[----:B------:R-:W-:Y:S02]  /*38b50*/  IMAD.MOV.U32 R0, RZ, RZ, R19 ;  /* 0x000000ffff007224 */ /* 0x000fe400078e0013 */
[----:B-----5:R0:W-:Y:S02]  /*38b60*/  STL.64 [R1+0x1548], R26 ;  /* 0x0015481a01007387 */ /* 0x0201e40000100a00 */
[----:B------:R-:W2:Y:S01]  /*38b70*/  LDL.LU R24, [R1+0x4d0] ;  /* 0x0004d00001187983 */ /* 0x000ea20000300800 */
[----:B------:R-:W2:Y:S04]  /*38b80*/  LDL.LU R25, [R1+0x4d4] ;  /* 0x0004d40001197983 */ /* 0x000ea80000300800 */
[----:B0-----:R-:W2:Y:S01]  /*38b90*/  LDL.LU R26, [R1+0x4d8] ;  /* 0x0004d800011a7983 */ /* 0x001ea20000300800 */
[----:B------:R-:W2:Y:S02]  /*38ba0*/  LDL.LU R27, [R1+0x4dc] ;  /* 0x0004dc00011b7983 */ /* 0x000ea40000300800 */
[----:B------:R-:W-:Y:S01]  /*38bb0*/  STL [R1+0x12f0], R0 ;  /* 0x0012f00001007387 */ /* 0x000fe20000100800 */
[----:B---3--:R-:W-:Y:S01]  /*38bc0*/  HMMA.16816.F32.BF16 R16, R20, R16, R8 ;  /* 0x000000101410723c */ /* 0x008fe20000041808 */
[----:B------:R-:W3:Y:S01]  /*38bd0*/  LDL.LU.64 R10, [R1+0x15b0] ;  /* 0x0015b000010a7983 */ /* 0x000ee20000300a00 */
[----:B------:R-:W4:Y:S11]  /*38be0*/  LDL.LU.64 R8, [R1+0x15a8] ;  /* 0x0015a80001087983 */ /* 0x000f360000300a00 */
[----:B------:R-:W-:Y:S11]  /*38bf0*/  @!UPT UIADD3 URZ, URZ, URZ, URZ ;  /* 0x0000003f3f3ff290 */ /* 0x000ff6000fffe03f */
[----:B------:R-:W-:Y:S01]  /*38c00*/  MOV R3, R16 ;  /* 0x0000001000037202 */ /* 0x000fe20000000f00 */
[----:B------:R-:W-:Y:S02]  /*38c10*/  IMAD.MOV.U32 R28, RZ, RZ, R17 ;  /* 0x000000ffff1c7224 */ /* 0x000fe400078e0011 */
[----:B------:R-:W5:Y:S01]  /*38c20*/  LDL.LU.64 R16, [R1+0x15a0] ;  /* 0x0015a00001107983 */ /* 0x000f620000300a00 */
[----:B------:R-:W-:Y:S01]  /*38c30*/  IMAD.MOV.U32 R2, RZ, RZ, R19 ;  /* 0x000000ffff027224 */ /* 0x000fe200078e0013 */
[----:B------:R-:W-:-:S04]  /*38c40*/  MOV R29, R18 ;  /* 0x00000012001d7202 */ /* 0x000fc80000000f00 */
[----:B------:R-:W-:Y:S01]  /*38c50*/  STL [R1+0x1300], R2 ;  /* 0x0013000201007387 */ /* 0x000fe20000100800 */
[----:B------:R-:W-:Y:S02]  /*38c60*/  STL [R1+0x12fc], R29 ;  /* 0x0012fc1d01007387 */ /* 0x000fe40000100800 */
[----:B------:R-:W-:Y:S02]  /*38c70*/  STL [R1+0x12f8], R28 ;  /* 0x0012f81c01007387 */ /* 0x000fe40000100800 */
[----:B------:R-:W-:Y:S01]  /*38c80*/  STL [R1+0x12f4], R3 ;  /* 0x0012f40301007387 */ /* 0x000fe20000100800 */
[C---:B-----5:R-:W-:Y:S01]  /*38c90*/  HMMA.16816.F32.BF16 R16, R20.reuse, R16, R4 ;  /* 0x000000101410723c */ /* 0x060fe20000041804 */
[----:B------:R-:W2:Y:S07]  /*38ca0*/  LDL.LU.64 R4, [R1+0x1598] ;  /* 0x0015980001047983 */ /* 0x000eae0000300a00 */
[C---:B----4-:R-:W-:Y:S11]  /*38cb0*/  HMMA.16816.F32.BF16 R12, R20.reuse, R8, R12 ;  /* 0x00000008140c723c */ /* 0x050ff6000004180c */
[----:B------:R-:W-:Y:S04]  /*38cc0*/  @!UPT UIADD3 URZ, URZ, URZ, URZ ;  /* 0x0000003f3f3ff290 */ /* 0x000fe8000fffe03f */
[----:B------:R-:W-:Y:S01]  /*38cd0*/  STL.64 [R1+0x90], R16 ;  /* 0x0000901001007387 */ /* 0x000fe20000100a00 */
[----:B------:R0:W-:Y:S03]  /*38ce0*/  STL.64 [R1+0x98], R18 ;  /* 0x0000981201007387 */ /* 0x0001e60000100a00 */
[----:B0-----:R-:W4:Y:S01]  /*38cf0*/  LDL.LU.64 R18, [R1+0x1590] ;  /* 0x0015900001127983 */ /* 0x001f220000300a00 */
[----:B------:R-:W4:Y:S01]  /*38d00*/  LDL.LU.64 R16, [R1+0x1588] ;  /* 0x0015880001107983 */ /* 0x000f220000300a00 */
[----:B--2---:R-:W-:Y:S11]  /*38d10*/  HMMA.16816.F32.BF16 R4, R20, R4, R24 ;  /* 0x000000041404723c */ /* 0x004ff60000041818 */
[----:B------:R-:W-:Y:S11]  /*38d20*/  @!UPT UIADD3 URZ, URZ, URZ, URZ ;  /* 0x0000003f3f3ff290 */ /* 0x000ff6000fffe03f */
[----:B------:R-:W-:Y:S02]  /*38d30*/  @!UPT UIADD3 URZ, URZ, URZ, URZ ;  /* 0x0000003f3f3ff290 */ /* 0x000fe4000fffe03f */
[----:B------:R-:W-:Y:S01]  /*38d40*/  MOV R2, R7 ;  /* 0x0000000700027202 */ /* 0x000fe20000000f00 */
[----:B------:R0:W-:Y:S01]  /*38d50*/  STL.64 [R1+0x80], R4 ;  /* 0x0000800401007387 */ /* 0x0001e20000100a00 */
[----:B------:R1:W-:Y:S03]  /*38d60*/  STL [R1+0x88], R6 ;  /* 0x0000880601007387 */ /* 0x0003e60000100800 */
[----:B------:R-:W-:Y:S01]  /*38d70*/  STL [R1+0x1420], R2 ;  /* 0x0014200201007387 */ /* 0x000fe20000100800 */
[----:B---3--:R-:W-:Y:S03]  /*38d80*/  STL.64 [R1+0x1508], R10 ;  /* 0x0015080a01007387 */ /* 0x008fe60000100a00 */
[----:B0-----:R-:W2:Y:S01]  /*38d90*/  LDL.LU R4, [R1+0x310] ;  /* 0x0003100001047983 */ /* 0x001ea20000300800 */
[----:B------:R-:W-:Y:S02]  /*38da0*/  STL.64 [R1+0x70], R12 ;  /* 0x0000700c01007387 */ /* 0x000fe40000100a00 */
[----:B------:R-:W-:Y:S02]  /*38db0*/  STL.64 [R1+0x78], R14 ;  /* 0x0000780e01007387 */ /* 0x000fe40000100a00 */
[----:B------:R-:W2:Y:S01]  /*38dc0*/  LDL.LU R5, [R1+0x314] ;  /* 0x0003140001057983 */ /* 0x000ea20000300800 */
[----:B-1----:R-:W3:Y:S01]  /*38dd0*/  LDL.LU R6, [R1+0x318] ;  /* 0x0003180001067983 */ /* 0x002ee20000300800 */
[----:B------:R-:W3:Y:S03]  /*38de0*/  LDL.LU R7, [R1+0x31c] ;  /* 0x00031c0001077983 */ /* 0x000ee60000300800 */
[----:B---3--:R-:W-:Y:S01]  /*38df0*/  STL.64 [R1+0x1490], R6 ;  /* 0x0014900601007387 */ /* 0x008fe20000100a00 */
[----:B--2---:R0:W-:Y:S03]  /*38e00*/  STL.64 [R1+0x1488], R4 ;  /* 0x0014880401007387 */ /* 0x0041e60000100a00 */
        /* <DEDUP_REMOVED lines=9> */
[----:B------:R-:W3:Y:S02]  /*38ea0*/  LDL.LU R7, [R1+0x35c] ;  /* 0x00035c0001077983 */ /* 0x000ee40000300800 */
[----:B---3--:R0:W-:Y:S01]  /*38eb0*/  STL.64 [R1+0x14b0], R6 ;  /* 0x0014b00601007387 */ /* 0x0081e20000100a00 */
[----:B--2---:R-:W-:Y:S03]  /*38ec0*/  STL.64 [R1+0x14a8], R4 ;  /* 0x0014a80401007387 */ /* 0x004fe60000100a00 */
[----:B0-----:R-:W2:Y:S04]  /*38ed0*/  LDL R6, [R1+0x28] ;  /* 0x0000280001067983 */ /* 0x001ea80000100800 */
[----:B------:R-:W2:Y:S04]  /*38ee0*/  LDL R7, [R1+0x2c] ;  /* 0x00002c0001077983 */ /* 0x000ea80000100800 */
[----:B--2---:R-:W-:Y:S01]  /*38ef0*/  STL.64 [R1+0x1540], R6 ;  /* 0x0015400601007387 */ /* 0x004fe20000100a00 */
[----:B------:R-:W2:Y:S02]  /*38f00*/  LDL R10, [R1+0x8] ;  /* 0x00000800010a7983 */ /* 0x000ea40000100800 */
[----:B------:R-:W2:Y:S02]  /*38f10*/  LDL R11, [R1+0xc] ;  /* 0x00000c00010b7983 */ /* 0x000ea40000100800 */
[----:B------:R-:W3:Y:S01]  /*38f20*/  LDL.LU R24, [R1+0x480] ;  /* 0x0004800001187983 */ /* 0x000ee20000300800 */
[----:B------:R-:W3:Y:S01]  /*38f30*/  LDL.LU R25, [R1+0x484] ;  /* 0x0004840001197983 */ /* 0x000ee20000300800 */
[----:B------:R-:W5:Y:S02]  /*38f40*/  LDL.LU R26, [R1+0x488] ;  /* 0x00048800011a7983 */ /* 0x000f640000300800 */
[----:B------:R-:W5:Y:S02]  /*38f50*/  LDL.LU R27, [R1+0x48c] ;  /* 0x00048c00011b7983 */ /* 0x000f640000300800 */
[----:B-----5:R0:W-:Y:S01]  /*38f60*/  STL.64 [R1+0x1558], R26 ;  /* 0x0015581a01007387 */ /* 0x0201e20000100a00 */
[----:B---3--:R-:W-:Y:S03]  /*38f70*/  STL.64 [R1+0x1550], R24 ;  /* 0x0015501801007387 */ /* 0x008fe60000100a00 */
[----:B0-----:R-:W3:Y:S04]  /*38f80*/  LDL.64 R26, [R1+0x58] ;  /* 0x00005800011a7983 */ /* 0x001ee80000100a00 */
[----:B---3--:R0:W-:Y:S01]  /*38f90*/  STL.64 [R1+0x1570], R26 ;  /* 0x0015701a01007387 */ /* 0x0081e20000100a00 */
[----:B------:R-:W3:Y:S02]  /*38fa0*/  LDL.LU R4, [R1+0x460] ;  /* 0x0004600001047983 */ /* 0x000ee40000300800 */
[----:B------:R-:W3:Y:S02]  /*38fb0*/  LDL.LU R5, [R1+0x464] ;  /* 0x0004640001057983 */ /* 0x000ee40000300800 */
[----:B------:R-:W5:Y:S01]  /*38fc0*/  LDL.LU R6, [R1+0x468] ;  /* 0x0004680001067983 */ /* 0x000f620000300800 */
[----:B------:R-:W5:Y:S04]  /*38fd0*/  LDL.LU R7, [R1+0x46c] ;  /* 0x00046c0001077983 */ /* 0x000f680000300800 */
[----:B0-----:R-:W4:Y:S04]  /*38fe0*/  LDL R26, [R1+0x68] ;  /* 0x00006800011a7983 */ /* 0x001f280000100800 */
[----:B------:R-:W4:Y:S04]  /*38ff0*/  LDL R27, [R1+0x6c] ;  /* 0x00006c00011b7983 */ /* 0x000f280000100800 */
[----:B-----5:R-:W-:Y:S01]  /*39000*/  STL.64 [R1+0x1568], R6 ;  /* 0x0015680601007387 */ /* 0x020fe20000100a00 */
[----:B---3--:R0:W-:Y:S03]  /*39010*/  STL.64 [R1+0x1560], R4 ;  /* 0x0015600401007387 */ /* 0x0081e60000100a00 */
[----:B0-----:R-:W3:Y:S01]  /*39020*/  LDL.LU R4, [R1+0x4a0] ;  /* 0x0004a00001047983 */ /* 0x001ee20000300800 */
[----:B------:R-:W3:Y:S02]  /*39030*/  LDL.LU R5, [R1+0x4a4] ;  /* 0x0004a40001057983 */ /* 0x000ee40000300800 */
[----:B------:R-:W5:Y:S02]  /*39040*/  LDL.LU R6, [R1+0x4a8] ;  /* 0x0004a80001067983 */ /* 0x000f640000300800 */
[----:B------:R-:W5:Y:S02]  /*39050*/  LDL.LU R7, [R1+0x4ac] ;  /* 0x0004ac0001077983 */ /* 0x000f640000300800 */
[----:B-----5:R-:W-:Y:S01]  /*39060*/  STL.64 [R1+0x1580], R6 ;  /* 0x0015800601007387 */ /* 0x020fe20000100a00 */
[----:B---3--:R0:W-:Y:S03]  /*39070*/  STL.64 [R1+0x1578], R4 ;  /* 0x0015780401007387 */ /* 0x0081e60000100a00 */
[----:B0-----:R-:W4:Y:S01]  /*39080*/  LDL.LU R4, [R1+0x4b0] ;  /* 0x0004b00001047983 */ /* 0x001f220000300800 */
[----:B------:R-:W4:Y:S02]  /*39090*/  LDL.LU R5, [R1+0x4b4] ;  /* 0x0004b40001057983 */ /* 0x000f240000300800 */
[----:B------:R-:W4:Y:S02]  /*390a0*/  LDL.LU R6, [R1+0x4b8] ;  /* 0x0004b80001067983 */ /* 0x000f240000300800 */
[----:B------:R-:W4:Y:S01]  /*390b0*/  LDL.LU R7, [R1+0x4bc] ;  /* 0x0004bc0001077983 */ /* 0x000f220000300800 */
[----:B--2---:R0:W-:Y:S01]  /*390c0*/  STL.64 [R1+0x1520], R10 ;  /* 0x0015200a01007387 */ /* 0x0041e20000100a00 */
[----:B------:R-:W2:Y:S02]  /*390d0*/  LDL.LU R12, [R1+0x3b0] ;  /* 0x0003b000010c7983 */ /* 0x000ea40000300800 */
[----:B------:R-:W2:Y:S02]  /*390e0*/  LDL.LU R13, [R1+0x3b4] ;  /* 0x0003b400010d7983 */ /* 0x000ea40000300800 */
[----:B------:R-:W3:Y:S01]  /*390f0*/  LDL.LU R14, [R1+0x3b8] ;  /* 0x0003b800010e7983 */ /* 0x000ee20000300800 */
[----:B------:R-:W3:Y:S04]  /*39100*/  LDL.LU R15, [R1+0x3bc] ;  /* 0x0003bc00010f7983 */ /* 0x000ee80000300800 */
[----:B0-----:R-:W5:Y:S04]  /*39110*/  LDL R10, [R1+0x18] ;  /* 0x00001800010a7983 */ /* 0x001f680000100800 */
[----:B------:R-:W5:Y:S04]  /*39120*/  LDL R11, [R1+0x1c] ;  /* 0x00001c00010b7983 */ /* 0x000f680000100800 */
[----:B-----5:R-:W-:Y:S01]  /*39130*/  STL.64 [R1+0x1538], R10 ;  /* 0x0015380a01007387 */ /* 0x020fe20000100a00 */
[----:B---3--:R-:W-:Y:S02]  /*39140*/  STL.64 [R1+0x1518], R14 ;  /* 0x0015180e01007387 */ /* 0x008fe40000100a00 */
[----:B--2---:R0:W-:Y:S02]  /*39150*/  STL.64 [R1+0x1510], R12 ;  /* 0x0015100c01007387 */ /* 0x0041e40000100a00 */
[----:B0-----:R-:W2:Y:S01]  /*39160*/  LDL.LU R12, [R1+0x3f0] ;  /* 0x0003f000010c7983 */ /* 0x001ea20000300800 */
[----:B------:R-:W2:Y:S02]  /*39170*/  LDL.LU R13, [R1+0x3f4] ;  /* 0x0003f400010d7983 */ /* 0x000ea40000300800 */
[----:B------:R-:W3:Y:S02]  /*39180*/  LDL.LU R14, [R1+0x3f8] ;  /* 0x0003f800010e7983 */ /* 0x000ee40000300800 */
[----:B------:R-:W3:Y:S01]  /*39190*/  LDL.LU R15, [R1+0x3fc] ;  /* 0x0003fc00010f7983 */ /* 0x000ee20000300800 */
[C---:B----4-:R-:W-:Y:S01]  /*391a0*/  HMMA.16816.F32.BF16 R24, R16.reuse, R26, R4 ;  /* 0x0000001a1018723c */ /* 0x050fe20000041804 */
[----:B------:R-:W4:Y:S01]  /*391b0*/  LDL.LU R8, [R1+0x440] ;  /* 0x0004400001087983 */ /* 0x000f220000300800 */
[----:B------:R-:W4:Y:S02]  /*391c0*/  LDL.LU R9, [R1+0x444] ;  /* 0x0004440001097983 */ /* 0x000f240000300800 */
[----:B------:R-:W4:Y:S02]  /*391d0*/  LDL.LU R10, [R1+0x448] ;  /* 0x00044800010a7983 */ /* 0x000f240000300800 */
[----:B------:R-:W4:Y:S01]  /*391e0*/  LDL.LU R11, [R1+0x44c] ;  /* 0x00044c00010b7983 */ /* 0x000f220000300800 */
[----:B---3--:R-:W-:Y:S01]  /*391f0*/  STL.64 [R1+0x1530], R14 ;  /* 0x0015300e01007387 */ /* 0x008fe20000100a00 */
[----:B--2---:R0:W-:Y:S03]  /*39200*/  STL.64 [R1+0x1528], R12 ;  /* 0x0015280c01007387 */ /* 0x0041e60000100a00 */
[----:B0-----:R-:W2:Y:S01]  /*39210*/  LDL.LU R12, [R1+0x400] ;  /* 0x00040000010c7983 */ /* 0x001ea20000300800 */
[----:B------:R-:W2:Y:S02]  /*39220*/  LDL.LU R13, [R1+0x404] ;  /* 0x00040400010d7983 */ /* 0x000ea40000300800 */
[----:B------:R-:W2:Y:S02]  /*39230*/  LDL.LU R14, [R1+0x408] ;  /* 0x00040800010e7983 */ /* 0x000ea40000300800 */
[----:B------:R-:W2:Y:S01]  /*39240*/  LDL.LU R15, [R1+0x40c] ;  /* 0x00040c00010f7983 */ /* 0x000ea20000300800 */
[----:B------:R-:W3:Y:S01]  /*39250*/  LDL.64 R22, [R1+0x48] ;  /* 0x0000480001167983 */ /* 0x000ee20000100a00 */
[----:B------:R-:W5:Y:S02]  /*39260*/  LDL.LU.64 R6, [R1+0x1580] ;  /* 0x0015800001067983 */ /* 0x000f640000300a00 */
[----:B------:R-:W5:Y:S03]  /*39270*/  LDL.LU.64 R4, [R1+0x1578] ;  /* 0x0015780001047983 */ /* 0x000f660000300a00 */
[----:B------:R-:W-:Y:S01]  /*39280*/  STL.64 [R1+0x490], R24 ;  /* 0x0004901801007387 */ /* 0x000fe20000100a00 */
[----:B------:R0:W-:Y:S04]  /*39290*/  STL.64 [R1+0x498], R26 ;  /* 0x0004981a01007387 */ /* 0x0001e80000100a00 */
[----:B0-----:R-:W5:Y:S02]  /*392a0*/  LDL.LU.64 R26, [R1+0x1570] ;  /* 0x00157000011a7983 */ /* 0x001f640000300a00 */
[C---:B-----5:R-:W-:Y:S01]  /*392b0*/  HMMA.16816.F32.BF16 R4, R16.reuse, R26, R4 ;  /* 0x0000001a1004723c */ /* 0x060fe20000041804 */
[----:B------:R-:W-:Y:S01]  /*392c0*/  IMAD.MOV.U32 R2, RZ, RZ, R26 ;  /* 0x000000ffff027224 */ /* 0x000fe200078e001a */
[----:B------:R-:W-:Y:S11]  /*392d0*/  MOV R0, R27 ;  /* 0x0000001b00007202 */ /* 0x000ff60000000f00 */
[----:B------:R-:W-:Y:S10]  /*392e0*/  @!UPT UIADD3 URZ, URZ, URZ, URZ ;  /* 0x0000003f3f3ff290 */ /* 0x000ff4000fffe03f */
[----:B------:R-:W-:Y:S01]  /*392f0*/  STL.64 [R1+0x4a0], R4 ;  /* 0x0004a00401007387 */ /* 0x000fe20000100a00 */
[----:B------:R0:W-:Y:S03]  /*39300*/  STL.64 [R1+0x4a8], R6 ;  /* 0x0004a80601007387 */ /* 0x0001e60000100a00 */
[----:B0-----:R-:W5:Y:S01]  /*39310*/  LDL.LU.64 R6, [R1+0x1568] ;  /* 0x0015680001067983 */ /* 0x001f620000300a00 */
[----:B------:R-:W5:Y:S02]  /*39320*/  LDL.LU.64 R4, [R1+0x1560] ;  /* 0x0015600001047983 */ /* 0x000f640000300a00 */
[----:B------:R-:W3:Y:S02]  /*39330*/  LDL.LU.64 R26, [R1+0x1558] ;  /* 0x00155800011a7983 */ /* 0x000ee40000300a00 */
[----:B------:R-:W3:Y:S02]  /*39340*/  LDL.LU.64 R24, [R1+0x1550] ;  /* 0x0015500001187983 */ /* 0x000ee40000300a00 */
[----:B---3--:R-:W-:Y:S11]  /*39350*/  HMMA.16816.F32.BF16 R24, R16, R22, R24 ;  /* 0x000000161018723c */ /* 0x008ff60000041818 */
[----:B------:R-:W-:Y:S11]  /*39360*/  @!UPT UIADD3 URZ, URZ, URZ, URZ ;  /* 0x0000003f3f3ff290 */ /* 0x000ff6000fffe03f */
[----:B------:R-:W-:Y:S01]  /*39370*/  @!UPT UIADD3 URZ, URZ, URZ, URZ ;  /* 0x0000003f3f3ff290 */ /* 0x000fe2000fffe03f */
[----:B------:R-:W-:Y:S01]  /*39380*/  STL.64 [R1+0x480], R24 ;  /* 0x0004801801007387 */ /* 0x000fe20000100a00 */
[----:B------:R0:W-:Y:S03]  /*39390*/  STL.64 [R1+0x488], R26 ;  /* 0x0004881a01007387 */ /* 0x0001e60000100a00 */
[----:B0-----:R-:W5:Y:S01]  /*393a0*/  LDL.LU.64 R26, [R1+0x1548] ;  /* 0x00154800011a7983 */ /* 0x001f620000300a00 */
[----:B------:R0:W-:Y:S02]  /*393b0*/  STL.64 [R1+0x14c8], R22 ;  /* 0x0014c81601007387 */ /* 0x0001e40000100a00 */
[----:B0-----:R-:W-:Y:S01]  /*393c0*/  IMAD.MOV.U32 R22, RZ, RZ, R2 ;  /* 0x000000ffff167224 */ /* 0x001fe200078e0002 */
[----:B------:R-:W-:-:S05]  /*393d0*/  MOV R23, R0 ;  /* 0x0000000000177202 */ /* 0x000fca0000000f00 */
[----:B------:R0:W-:Y:S04]  /*393e0*/  STL.64 [R1+0x14e0], R22 ;  /* 0x0014e01601007387 */ /* 0x0001e80000100a00 */
[----:B0-----:R-:W3:Y:S01]  /*393f0*/  LDL.64 R22, [R1+0x68] ;  /* 0x0000680001167983 */ /* 0x001ee20000100a00 */
[C---:B-----5:R-:W-:Y:S11]  /*39400*/  HMMA.16816.F32.BF16 R4, R16.reuse, R26, R4 ;  /* 0x0000001a1004723c */ /* 0x060ff60000041804 */
[----:B------:R-:W-:Y:S11]  /*39410*/  @!UPT UIADD3 URZ, URZ, URZ, URZ ;  /* 0x0000003f3f3ff290 */ /* 0x000ff6000fffe03f */
[----:B------:R-:W-:Y:S01]  /*39420*/  @!UPT UIADD3 URZ, URZ, URZ, URZ ;  /* 0x0000003f3f3ff290 */ /* 0x000fe2000fffe03f */
[----:B------:R-:W-:Y:S01]  /*39430*/  STL.64 [R1+0x4b0], R4 ;  /* 0x0004b00401007387 */ /* 0x000fe20000100a00 */
[----:B------:R0:W-:Y:S03]  /*39440*/  STL.64 [R1+0x4b8], R6 ;  /* 0x0004b80601007387 */ /* 0x0001e60000100a00 */
[----:B0-----:R-:W4:Y:S01]  /*39450*/  LDL.LU.64 R6, [R1+0x1540] ;  /* 0x0015400001067983 */ /* 0x001f220000300a00 */
[----:B------:R0:W-:Y:S02]  /*39460*/  STL.64 [R1+0x14c0], R26 ;  /* 0x0014c01a01007387 */ /* 0x0001e40000100a00 */
[----:B------:R-:W5:Y:S02]  /*39470*/  LDL.LU R24, [R1+0x380] ;  /* 0x0003800001187983 */ /* 0x000f640000300800 */
[----:B------:R-:W5:Y:S01]  /*39480*/  LDL.LU R25, [R1+0x384] ;  /* 0x0003840001197983 */ /* 0x000f620000300800 */
[----:B0-----:R-:W2:Y:S01]  /*39490*/  LDL.LU R26, [R1+0x388] ;  /* 0x00038800011a7983 */ /* 0x001ea20000300800 */
[----:B------:R-:W2:Y:S03]  /*394a0*/  LDL.LU R27, [R1+0x38c] ;  /* 0x00038c00011b7983 */ /* 0x000ea60000300800 */
[----:B--2---:R-:W-:Y:S01]  /*394b0*/  STL.64 [R1+0x14d8], R26 ;  /* 0x0014d81a01007387 */ /* 0x004fe20000100a00 */
[----:B-----5:R0:W-:Y:S03]  /*394c0*/  STL.64 [R1+0x14d0], R24 ;  /* 0x0014d01801007387 */ /* 0x0201e60000100a00 */
[----:B0-----:R-:W2:Y:S01]  /*394d0*/  LDL.LU R24, [R1+0x390] ;  /* 0x0003900001187983 */ /* 0x001ea20000300800 */
[----:B------:R-:W2:Y:S02]  /*394e0*/  LDL.LU R25, [R1+0x394] ;  /* 0x0003940001197983 */ /* 0x000ea40000300800 */
[----:B------:R-:W5:Y:S02]  /*394f0*/  LDL.LU R26, [R1+0x398] ;  /* 0x00039800011a7983 */ /* 0x000f640000300800 */
[----:B------:R-:W5:Y:S01]  /*39500*/  LDL.LU R27, [R1+0x39c] ;  /* 0x00039c00011b7983 */ /* 0x000f620000300800 */
[C---:B----4-:R-:W-:Y:S01]  /*39510*/  HMMA.16816.F32.BF16 R8, R16.reuse, R6, R8 ;  /* 0x000000061008723c */ /* 0x050fe20000041808 */
[----:B-----5:R-:W-:Y:S01]  /*39520*/  STL.64 [R1+0x14f0], R26 ;  /* 0x0014f01a01007387 */ /* 0x020fe20000100a00 */
[----:B--2---:R0:W-:Y:S03]  /*39530*/  STL.64 [R1+0x14e8], R24 ;  /* 0x0014e81801007387 */ /* 0x0041e60000100a00 */
[----:B0-----:R-:W2:Y:S01]  /*39540*/  LDL.LU R24, [R1+0x3a0] ;  /* 0x0003a00001187983 */ /* 0x001ea20000300800 */
[----:B------:R-:W2:Y:S02]  /*39550*/  LDL.LU R25, [R1+0x3a4] ;  /* 0x0003a40001197983 */ /* 0x000ea40000300800 */
[----:B------:R-:W2:Y:S02]  /*39560*/  LDL.LU R26, [R1+0x3a8] ;  /* 0x0003a800011a7983 */ /* 0x000ea40000300800 */
[----:B------:R-:W2:Y:S11]  /*39570*/  LDL.LU R27, [R1+0x3ac] ;  /* 0x0003ac00011b7983 */ /* 0x000eb60000300800 */
[----:B------:R-:W-:Y:S02]  /*39580*/  @!UPT UIADD3 URZ, URZ, URZ, URZ ;  /* 0x0000003f3f3ff290 */ /* 0x000fe4000fffe03f */
[----:B------:R-:W-:Y:S01]  /*39590*/  STL.64 [R1+0x4c0], R8 ;  /* 0x0004c00801007387 */ /* 0x000fe20000100a00 */
[----:B------:R0:W-:Y:S03]  /*395a0*/  STL.64 [R1+0x4c8], R10 ;  /* 0x0004c80a01007387 */ /* 0x0001e60000100a00 */
[----:B0-----:R-:W4:Y:S02]  /*395b0*/  LDL.LU.64 R10, [R1+0x1538] ;  /* 0x00153800010a7983 */ /* 0x001f240000300a00 */
[C---:B----4-:R-:W-:Y:S02]  /*395c0*/  HMMA.16816.F32.BF16 R8, R16.reuse, R10, R12 ;  /* 0x0000000a1008723c */ /* 0x050fe4000004180c */
[----:B------:R-:W4:Y:S01]  /*395d0*/  LDL.LU.64 R14, [R1+0x1530] ;  /* 0x00153000010e7983 */ /* 0x000f220000300a00 */
[----:B------:R-:W4:Y:S11]  /*395e0*/  LDL.LU.64 R12, [R1+0x1528] ;  /* 0x00152800010c7983 */ /* 0x000f360000300a00 */
[----:B------:R-:W-:Y:S09]  /*395f0*/  @!UPT UIADD3 URZ, URZ, URZ, URZ ;  /* 0x0000003f3f3ff290 */ /* 0x000ff2000fffe03f */
        /* <DEDUP_REMOVED lines=10> */
[----:B----4-:R-:W-:Y:S02]  /*396a0*/  HMMA.16816.F32.BF16 R16, R16, R10, R12 ;  /* 0x0000000a1010723c */ /* 0x010fe4000004180c */
[----:B------:R-:W2:Y:S01]  /*396b0*/  LDL.LU.64 R14, [R1+0x1500] ;  /* 0x00150000010e7983 */ /* 0x000ea20000300a00 */
[----:B------:R-:W2:Y:S11]  /*396c0*/  LDL.LU.64 R12, [R1+0x14f8] ;  /* 0x0014f800010c7983 */ /* 0x000eb60000300a00 */
[----:B------:R-:W-:Y:S09]  /*396d0*/  @!UPT UIADD3 URZ, URZ, URZ, URZ ;  /* 0x0000003f3f3ff290 */ /* 0x000ff2000fffe03f */
[----:B------:R-:W-:Y:S01]  /*396e0*/  STL.64 [R1+0x4f0], R16 ;  /* 0x0004f01001007387 */ /* 0x000fe20000100a00 */
[----:B------:R0:W-:Y:S03]  /*396f0*/  STL.64 [R1+0x4f8], R18 ;  /* 0x0004f81201007387 */ /* 0x0001e60000100a00 */
[----:B0-----:R-:W4:Y:S01]  /*39700*/  LDL.64 R18, [R1+0x18] ;  /* 0x0000180001127983 */ /* 0x001f220000100a00 */
[----:B---3--:R-:W-:Y:S01]  /*39710*/  IMAD.MOV.U32 R8, RZ, RZ, R22 ;  /* 0x000000ffff087224 */ /* 0x008fe200078e0016 */
[----:B------:R-:W-:Y:S01]  /*39720*/  MOV R3, R23 ;  /* 0x0000001700037202 */ /* 0x000fe20000000f00 */
[C---:B--2---:R-:W-:Y:S01]  /*39730*/  HMMA.16816.F32.BF16 R24, R12.reuse, R22, R24 ;  /* 0x000000160c18723c */ /* 0x044fe20000041818 */
[----:B----4-:R0:W-:Y:S01]  /*39740*/  STL.64 [R1+0x14b8], R18 ;  /* 0x0014b81201007387 */ /* 0x0101e20000100a00 */
[----:B------:R-:W2:Y:S02]  /*39750*/  LDL.LU R16, [R1+0x360] ;  /* 0x0003600001107983 */ /* 0x000ea40000300800 */
[----:B------:R-:W2:Y:S01]  /*39760*/  LDL.LU R17, [R1+0x364] ;  /* 0x0003640001117983 */ /* 0x000ea20000300800 */
[----:B0-----:R-:W2:Y:S01]  /*39770*/  LDL.LU R18, [R1+0x368] ;  /* 0x0003680001127983 */ /* 0x001ea20000300800 */
[----:B------:R-:W2:Y:S11]  /*39780*/  LDL.LU R19, [R1+0x36c] ;  /* 0x00036c0001137983 */ /* 0x000eb60000300800 */
[----:B------:R-:W-:Y:S06]  /*39790*/  @!UPT UIADD3 URZ, URZ, URZ, URZ ;  /* 0x0000003f3f3ff290 */ /* 0x000fec000fffe03f */
[----:B------:R-:W-:Y:S02]  /*397a0*/  STL.64 [R1+0x3a0], R24 ;  /* 0x0003a01801007387 */ /* 0x000fe40000100a00 */
[----:B------:R0:W-:Y:S02]  /*397b0*/  STL.64 [R1+0x3a8], R26 ;  /* 0x0003a81a01007387 */ /* 0x0001e40000100a00 */
        /* <DEDUP_REMOVED lines=10> */
[C---:B---3--:R-:W-:Y:S11]  /*39860*/  HMMA.16816.F32.BF16 R24, R12.reuse, R22, R24 ;  /* 0x000000160c18723c */ /* 0x048ff60000041818 */
[----:B------:R-:W-:Y:S11]  /*39870*/  @!UPT UIADD3 URZ, URZ, URZ, URZ ;  /* 0x0000003f3f3ff290 */ /* 0x000ff6000fffe03f */
[----:B------:R-:W-:Y:S01]  /*39880*/  @!UPT UIADD3 URZ, URZ, URZ, URZ ;  /* 0x0000003f3f3ff290 */ /* 0x000fe2000fffe03f */
[----:B------:R-:W-:Y:S01]  /*39890*/  STL.64 [R1+0x380], R24 ;  /* 0x0003801801007387 */ /* 0x000fe20000100a00 */
[----:B------:R0:W-:Y:S03]  /*398a0*/  STL.64 [R1+0x388], R26 ;  /* 0x0003881a01007387 */ /* 0x0001e60000100a00 */
[----:B0-----:R-:W3:Y:S01]  /*398b0*/  LDL.LU.64 R26, [R1+0x14c0] ;  /* 0x0014c000011a7983 */ /* 0x001ee20000300a00 */
[----:B------:R0:W-:Y:S02]  /*398c0*/  STL.64 [R1+0x1468], R22 ;  /* 0x0014681601007387 */ /* 0x0001e40000100a00 */
[----:B------:R-:W3:Y:S02]  /*398d0*/  LDL.LU R20, [R1+0x370] ;  /* 0x0003700001147983 */ /* 0x000ee40000300800 */
[----:B------:R-:W3:Y:S01]  /*398e0*/  LDL.LU R21, [R1+0x374] ;  /* 0x0003740001157983 */ /* 0x000ee20000300800 */
[----:B0-----:R-:W3:Y:S01]  /*398f0*/  LDL.LU R22, [R1+0x378] ;  /* 0x0003780001167983 */ /* 0x001ee20000300800 */
[----:B------:R-:W3:Y:S01]  /*39900*/  LDL.LU R23, [R1+0x37c] ;  /* 0x00037c0001177983 */ /* 0x000ee20000300800 */
[C---:B--2---:R-:W-:Y:S08]  /*39910*/  HMMA.16816.F32.BF16 R4, R12.reuse, R6, R16 ;  /* 0x000000060c04723c */ /* 0x044ff00000041810 */
[C---:B---3--:R-:W-:Y:S01]  /*39920*/  HMMA.16816.F32.BF16 R20, R12.reuse, R26, R20 ;  /* 0x0000001a0c14723c */ /* 0x048fe20000041814 */
[----:B------:R0:W-:Y:S01]  /*39930*/  STL.64 [R1+0x1470], R26 ;  /* 0x0014701a01007387 */ /* 0x0001e20000100a00 */
[----:B------:R-:W2:Y:S11]  /*39940*/  LDL.LU R24, [R1+0x2f0] ;  /* 0x0002f00001187983 */ /* 0x000eb60000300800 */
[----:B------:R-:W-:Y:S10]  /*39950*/  @!UPT UIADD3 URZ, URZ, URZ, URZ ;  /* 0x0000003f3f3ff290 */ /* 0x000ff4000fffe03f */
[----:B------:R-:W-:Y:S01]  /*39960*/  STL.64 [R1+0x370], R20 ;  /* 0x0003701401007387 */ /* 0x000fe20000100a00 */
[----:B------:R1:W-:Y:S02]  /*39970*/  STL.64 [R1+0x378], R22 ;  /* 0x0003781601007387 */ /* 0x0003e40000100a00 */
[----:B------:R-:W2:Y:S02]  /*39980*/  LDL.LU R25, [R1+0x2f4] ;  /* 0x0002f40001197983 */ /* 0x000ea40000300800 */
[----:B0-----:R-:W2:Y:S01]  /*39990*/  LDL.LU R26, [R1+0x2f8] ;  /* 0x0002f800011a7983 */ /* 0x001ea20000300800 */
[----:B------:R-:W2:Y:S04]  /*399a0*/  LDL.LU R27, [R1+0x2fc] ;  /* 0x0002fc00011b7983 */ /* 0x000ea80000300800 */
[----:B-1----:R-:W2:Y:S01]  /*399b0*/  LDL.64 R22, [R1+0x58] ;  /* 0x0000580001167983 */ /* 0x002ea20000100a00 */
[----:B------:R-:W3:Y:S02]  /*399c0*/  LDL.LU.64 R18, [R1+0x14b8] ;  /* 0x0014b80001127983 */ /* 0x000ee40000300a00 */
[----:B------:R-:W-:Y:S02]  /*399d0*/  STL.64 [R1+0x3b0], R4 ;  /* 0x0003b00401007387 */ /* 0x000fe40000100a00 */
[----:B------:R0:W-:Y:S02]  /*399e0*/  STL.64 [R1+0x3b8], R6 ;  /* 0x0003b80601007387 */ /* 0x0001e40000100a00 */
        /* <DEDUP_REMOVED lines=8> */
[----:B------:R-:W3:Y:S02]  /*39a70*/  LDL.LU.64 R4, [R1+0x1498] ;  /* 0x0014980001047983 */ /* 0x000ee40000300a00 */
[----:B------:R0:W-:Y:S02]  /*39a80*/  STL.64 [R1+0x1440], R18 ;  /* 0x0014401201007387 */ /* 0x0001e40000100a00 */
[----:B0-----:R-:W3:Y:S02]  /*39a90*/  LDL.64 R18, [R1+0x8] ;  /* 0x0000080001127983 */ /* 0x001ee40000100a00 */
[C---:B---3--:R-:W-:Y:S01]  /*39aa0*/  HMMA.16816.F32.BF16 R4, R12.reuse, R18, R4 ;  /* 0x000000120c04723c */ /* 0x048fe20000041804 */
[----:B------:R-:W-:Y:S11]  /*39ab0*/  IMAD.MOV.U32 R2, RZ, RZ, R18 ;  /* 0x000000ffff027224 */ /* 0x000ff600078e0012 */
[----:B------:R-:W-:Y:S11]  /*39ac0*/  @!UPT UIADD3 URZ, URZ, URZ, URZ ;  /* 0x0000003f3f3ff290 */ /* 0x000ff6000fffe03f */
[----:B------:R-:W-:Y:S01]  /*39ad0*/  STL.64 [R1+0x460], R4 ;  /* 0x0004600401007387 */ /* 0x000fe20000100a00 */
[----:B------:R0:W-:Y:S03]  /*39ae0*/  STL.64 [R1+0x468], R6 ;  /* 0x0004680601007387 */ /* 0x0001e60000100a00 */
[----:B0-----:R-:W3:Y:S01]  /*39af0*/  LDL.LU.64 R6, [R1+0x1490] ;  /* 0x0014900001067983 */ /* 0x001ee20000300a00 */
[----:B------:R-:W3:Y:S01]  /*39b00*/  LDL.LU.64 R4, [R1+0x1488] ;  /* 0x0014880001047983 */ /* 0x000ee20000300a00 */
[----:B------:R-:W-:Y:S02]  /*39b10*/  MOV R0, R19 ;  /* 0x0000001300007202 */ /* 0x000fe40000000f00 */
[----:B------:R-:W4:Y:S01]  /*39b20*/  LDL.64 R18, [R1+0x28] ;  /* 0x0000280001127983 */ /* 0x000f220000100a00 */
[----:B---3--:R-:W-:Y:S03]  /*39b30*/  HMMA.16816.F32.BF16 R12, R12, R10, R4 ;  /* 0x0000000a0c0c723c */ /* 0x008fe60000041804 */
[----:B----4-:R-:W-:Y:S01]  /*39b40*/  STL.64 [R1+0x1458], R18 ;  /* 0x0014581201007387 */ /* 0x010fe20000100a00 */
[----:B------:R-:W3:Y:S02]  /*39b50*/  LDL.LU.64 R6, [R1+0x1480] ;  /* 0x0014800001067983 */ /* 0x000ee40000300a00 */
[----:B------:R-:W3:Y:S11]  /*39b60*/  LDL.LU.64 R4, [R1+0x1478] ;  /* 0x0014780001047983 */ /* 0x000ef60000300a00 */
[----:B------:R-:W-:Y:S06]  /*39b70*/  @!UPT UIADD3 URZ, URZ, URZ, URZ ;  /* 0x0000003f3f3ff290 */ /* 0x000fec000fffe03f */
[----:B------:R0:W-:Y:S01]  /*39b80*/  STL.64 [R1+0x470], R12 ;  /* 0x0004700c01007387 */ /* 0x0001e20000100a00 */
[----:B------:R1:W-:Y:S03]  /*39b90*/  STL.64 [R1+0x478], R14 ;  /* 0x0004780e01007387 */ /* 0x0003e60000100a00 */
[----:B0-----:R-:W3:Y:S01]  /*39ba0*/  LDL.LU R12, [R1+0x300] ;  /* 0x00030000010c7983 */ /* 0x001ee20000300800 */
[----:B------:R-:W3:Y:S02]  /*39bb0*/  LDL.LU R13, [R1+0x304] ;  /* 0x00030400010d7983 */ /* 0x000ee40000300800 */
[----:B-1----:R-:W3:Y:S02]  /*39bc0*/  LDL.LU R14, [R1+0x308] ;  /* 0x00030800010e7983 */ /* 0x002ee40000300800 */
[----:B------:R-:W3:Y:S02]  /*39bd0*/  LDL.LU R15, [R1+0x30c] ;  /* 0x00030c00010f7983 */ /* 0x000ee40000300800 */
[----:B------:R-:W-:Y:S01]  /*39be0*/  IMAD.MOV.U32 R18, RZ, RZ, R8 ;  /* 0x000000ffff127224 */ /* 0x000fe200078e0008 */
[----:B------:R-:W-:Y:S01]  /*39bf0*/  MOV R19, R3 ;  /* 0x0000000300137202 */ /* 0x000fe20000000f00 */
[----:B------:R0:W-:Y:S01]  /*39c00*/  STL.64 [R1+0x1460], R10 ;  /* 0x0014600a01007387 */ /* 0x0001e20000100a00 */
[----:B------:R-:W4:Y:S02]  /*39c10*/  LDL.LU R8, [R1+0x2e0] ;  /* 0x0002e00001087983 */ /* 0x000f240000300800 */
[----:B------:R-:W4:Y:S01]  /*39c20*/  LDL.LU R9, [R1+0x2e4] ;  /* 0x0002e40001097983 */ /* 0x000f220000300800 */
[----:B0-----:R-:W4:Y:S01]  /*39c30*/  LDL.LU R10, [R1+0x2e8] ;  /* 0x0002e800010a7983 */ /* 0x001f220000300800 */
[----:B------:R-:W4:Y:S02]  /*39c40*/  LDL.LU R11, [R1+0x2ec] ;  /* 0x0002ec00010b7983 */ /* 0x000f240000300800 */
[----:B------:R-:W5:Y:S01]  /*39c50*/  LDL.LU R16, [R1+0x2d0] ;  /* 0x0002d00001107983 */ /* 0x000f620000300800 */
[----:B---3--:R-:W-:Y:S11]  /*39c60*/  HMMA.16816.F32.BF16 R12, R4, R18, R12 ;  /* 0x00000012040c723c */ /* 0x008ff6000004180c */
[----:B------:R-:W-:Y:S11]  /*39c70*/  @!UPT UIADD3 URZ, URZ, URZ, URZ ;  /* 0x0000003f3f3ff290 */ /* 0x000ff6000fffe03f */
[----:B------:R-:W-:Y:S01]  /*39c80*/  @!UPT UIADD3 URZ, URZ, URZ, URZ ;  /* 0x0000003f3f3ff290 */ /* 0x000fe2000fffe03f */
[----:B------:R-:W-:Y:S01]  /*39c90*/  STL.64 [R1+0x360], R12 ;  /* 0x0003600c01007387 */ /* 0x000fe20000100a00 */
[----:B------:R0:W-:Y:S02]  /*39ca0*/  STL.64 [R1+0x368], R14 ;  /* 0x0003680e01007387 */ /* 0x0001e40000100a00 */
[----:B------:R-:W5:Y:S02]  /*39cb0*/  LDL.LU R17, [R1+0x2d4] ;  /* 0x0002d40001117983 */ /* 0x000f640000300800 */
[----:B------:R-:W5:Y:S01]  /*39cc0*/  LDL.LU R18, [R1+0x2d8] ;  /* 0x0002d80001127983 */ /* 0x000f620000300800 */
[----:B------:R-:W5:Y:S01]  /*39cd0*/  LDL.LU R19, [R1+0x2dc] ;  /* 0x0002dc0001137983 */ /* 0x000f620000300800 */
[----:B0-----:R-:W-:Y:S01]  /*39ce0*/  IMAD.MOV.U32 R14, RZ, RZ, R2 ;  /* 0x000000ffff0e7224 */ /* 0x001fe200078e0002 */
[----:B------:R-:W-:-:S05]  /*39cf0*/  MOV R15, R0 ;  /* 0x00000000000f7202 */ /* 0x000fca0000000f00 */
[----:B------:R0:W-:Y:S01]  /*39d00*/  STL.64 [R1+0x1438], R14 ;  /* 0x0014380e01007387 */ /* 0x0001e20000100a00 */
[----:B------:R-:W3:Y:S02]  /*39d10*/  LDL.LU R12, [R1+0x3e0] ;  /* 0x0003e000010c7983 */ /* 0x000ee40000300800 */
[----:B------:R-:W3:Y:S01]  /*39d20*/  LDL.LU R13, [R1+0x3e4] ;  /* 0x0003e400010d7983 */ /* 0x000ee20000300800 */
[----:B0-----:R-:W3:Y:S01]  /*39d30*/  LDL.LU R14, [R1+0x3e8] ;  /* 0x0003e800010e7983 */ /* 0x001ee20000300800 */
[----:B------:R-:W3:Y:S01]  /*39d40*/  LDL.LU R15, [R1+0x3ec] ;  /* 0x0003ec00010f7983 */ /* 0x000ee20000300800 */
[C---:B--2---:R-:W-:Y:S01]  /*39d50*/  HMMA.16816.F32.BF16 R24, R4.reuse, R22, R24 ;  /* 0x000000160418723c */ /* 0x044fe20000041818 */
[----:B------:R-:W-:Y:S01]  /*39d60*/  IMAD.MOV.U32 R3, RZ, RZ, R22 ;  /* 0x000000ffff037224 */ /* 0x000fe200078e0016 */
[----:B------:R-:W-:Y:S01]  /*39d70*/  MOV R0, R23 ;  /* 0x0000001700007202 */ /* 0x000fe20000000f00 */
[----:B---3--:R-:W-:Y:S01]  /*39d80*/  STL.64 [R1+0x1450], R14 ;  /* 0x0014500e01007387 */ /* 0x008fe20000100a00 */
[----:B------:R0:W-:Y:S03]  /*39d90*/  STL.64 [R1+0x1448], R12 ;  /* 0x0014480c01007387 */ /* 0x0001e60000100a00 */
[----:B0-----:R-:W2:Y:S01]  /*39da0*/  LDL.LU R12, [R1+0x330] ;  /* 0x00033000010c7983 */ /* 0x001ea20000300800 */
[----:B------:R-:W2:Y:S02]  /*39db0*/  LDL.LU R13, [R1+0x334] ;  /* 0x00033400010d7983 */ /* 0x000ea40000300800 */
[----:B------:R-:W2:Y:S02]  /*39dc0*/  LDL.LU R14, [R1+0x338] ;  /* 0x00033800010e7983 */ /* 0x000ea40000300800 */
[----:B------:R-:W2:Y:S11]  /*39dd0*/  LDL.LU R15, [R1+0x33c] ;  /* 0x00033c00010f7983 */ /* 0x000eb60000300800 */
[----:B------:R-:W-:Y:S01]  /*39de0*/  STL.64 [R1+0x350], R24 ;  /* 0x0003501801007387 */ /* 0x000fe20000100a00 */
[----:B------:R0:W-:Y:S03]  /*39df0*/  STL.64 [R1+0x358], R26 ;  /* 0x0003581a01007387 */ /* 0x0001e60000100a00 */
[----:B0-----:R-:W5:Y:S01]  /*39e00*/  LDL.LU.64 R26, [R1+0x1470] ;  /* 0x00147000011a7983 */ /* 0x001f620000300a00 */
[----:B------:R-:W4:Y:S02]  /*39e10*/  LDL.LU.64 R22, [R1+0x1468] ;  /* 0x0014680001167983 */ /* 0x000f240000300a00 */
[----:B------:R-:W-:Y:S01]  /*39e20*/  STL [R1+0x1424], R3 ;  /* 0x0014240301007387 */ /* 0x000fe20000100800 */
[C---:B----4-:R-:W-:Y:S11]  /*39e30*/  HMMA.16816.F32.BF16 R8, R4.reuse, R22, R8 ;  /* 0x000000160408723c */ /* 0x050ff60000041808 */
[----:B------:R-:W-:Y:S11]  /*39e40*/  @!UPT UIADD3 URZ, URZ, URZ, URZ ;  /* 0x0000003f3f3ff290 */ /* 0x000ff6000fffe03f */
[----:B------:R-:W-:Y:S01]  /*39e50*/  @!UPT UIADD3 URZ, URZ, URZ, URZ ;  /* 0x0000003f3f3ff290 */ /* 0x000fe2000fffe03f */
[----:B------:R-:W-:Y:S01]  /*39e60*/  STL.64 [R1+0x340], R8 ;  /* 0x0003400801007387 */ /* 0x000fe20000100a00 */
[----:B------:R0:W-:Y:S03]  /*39e70*/  STL.64 [R1+0x348], R10 ;  /* 0x0003480a01007387 */ /* 0x0001e60000100a00 */
[----:B0-----:R-:W3:Y:S01]  /*39e80*/  LDL.LU.64 R10, [R1+0x1460] ;  /* 0x00146000010a7983 */ /* 0x001ee20000300a00 */
[----:B-----5:R-:W-:Y:S01]  /*39e90*/  HMMA.16816.F32.BF16 R16, R4, R26, R16 ;  /* 0x0000001a0410723c */ /* 0x020fe20000041810 */
[----:B------:R-:W-:Y:S01]  /*39ea0*/  IMAD.MOV.U32 R9, RZ, RZ, R22 ;  /* 0x000000ffff097224 */ /* 0x000fe200078e0016 */
[----:B------:R-:W-:Y:S01]  /*39eb0*/  MOV R8, R23 ;  /* 0x0000001700087202 */ /* 0x000fe20000000f00 */
[----:B------:R-:W0:Y:S04]  /*39ec0*/  S2R R25, SR_TID.X ;  /* 0x0000000000197919 */ /* 0x000e280000002100 */
[----:B---3--:R-:W-:Y:S01]  /*39ed0*/  STL.64 [R1+0x1430], R10 ;  /* 0x0014300a01007387 */ /* 0x008fe20000100a00 */
[----:B------:R1:W-:Y:S03]  /*39ee0*/  STL.64 [R1+0x1428], R8 ;  /* 0x0014280801007387 */ /* 0x0003e60000100a00 */
[----:B-1----:R-:W3:Y:S01]  /*39ef0*/  LDL.LU R8, [R1+0x420] ;  /* 0x0004200001087983 */ /* 0x002ee20000300800 */
[----:B------:R-:W3:Y:S02]  /*39f00*/  LDL.LU R9, [R1+0x424] ;  /* 0x0004240001097983 */ /* 0x000ee40000300800 */
[----:B------:R-:W3:Y:S02]  /*39f10*/  LDL.LU R10, [R1+0x428] ;  /* 0x00042800010a7983 */ /* 0x000ee40000300800 */
[----:B------:R-:W3:Y:S07]  /*39f20*/  LDL.LU R11, [R1+0x42c] ;  /* 0x00042c00010b7983 */ /* 0x000eee0000300800 */
[----:B------:R-:W-:Y:S01]  /*39f30*/  STL.64 [R1+0x310], R16 ;  /* 0x0003101001007387 */ /* 0x000fe20000100a00 */
[----:B------:R1:W-:Y:S03]  /*39f40*/  STL.64 [R1+0x318], R18 ;  /* 0x0003181201007387 */ /* 0x0003e60000100a00 */
[----:B-1----:R-:W2:Y:S04]  /*39f50*/  LDL.LU.64 R18, [R1+0x1458] ;  /* 0x0014580001127983 */ /* 0x002ea80000300a00 */
[----:B------:R-:W1:Y:S04]  /*39f60*/  S2R R24, SR_TID.X ;  /* 0x0000000000187919 */ /* 0x000e680000002100 */
[----:B------:R-:W4:Y:S01]  /*39f70*/  S2R R2, SR_TID.X ;  /* 0x0000000000027919 */ /* 0x000f220000002100 */
[----:B0-----:R-:W-:-:S05]  /*39f80*/  LOP3.LUT R25, R25, 0x7, RZ, 0xc0, !PT ;  /* 0x0000000719197812 */ /* 0x001fca00078ec0ff */
[----:B------:R-:W-:Y:S01]  /*39f90*/  IMAD.SHL.U32 R25, R25, 0x10, RZ ;  /* 0x0000001019197824 */ /* 0x000fe200078e00ff */
[----:B-1----:R-:W-:-:S04]  /*39fa0*/  SHF.L.U32 R24, R24, 0x7, RZ ;  /* 0x0000000718187819 */ /* 0x002fc800000006ff */
[----:B------:R-:W-:Y:S02]  /*39fb0*/  LOP3.LUT R23, R25, 0x780, R24, 0xf8, !PT ;  /* 0x0000078019177812 */ /* 0x000fe400078ef818 */
[----:B----4-:R-:W-:Y:S02]  /*39fc0*/  LOP3.LUT R22, R2, 0x7, RZ, 0xc0, !PT ;  /* 0x0000000702167812 */ /* 0x010fe400078ec0ff */
[----:B------:R-:W-:Y:S01]  /*39fd0*/  LOP3.LUT R23, R23, 0x10, R2, 0x78, !PT ;  /* 0x0000001017177812 */ /* 0x000fe200078e7802 */
[----:B--2---:R-:W-:Y:S01]  /*39fe0*/  HMMA.16816.F32.BF16 R12, R4, R18, R12 ;  /* 0x00000012040c723c */ /* 0x004fe2000004180c */
[----:B------:R-:W-:Y:S01]  /*39ff0*/  IMAD.MOV.U32 R3, RZ, RZ, R18 ;  /* 0x000000ffff037224 */ /* 0x000fe200078e0012 */
[----:B------:R-:W-:Y:S11]  /*3a000*/  MOV R2, R19 ;  /* 0x0000001300027202 */ /* 0x000ff60000000f00 */
[----:B------:R-:W-:Y:S10]  /*3a010*/  @!UPT UIADD3 URZ, URZ, URZ, URZ ;  /* 0x0000003f3f3ff290 */ /* 0x000ff4000fffe03f */
[----:B------:R-:W-:Y:S01]  /*3a020*/  STL.64 [R1+0x2e0], R12 ;  /* 0x0002e00c01007387 */ /* 0x000fe20000100a00 */
[----:B------:R0:W-:Y:S03]  /*3a030*/  STL.64 [R1+0x2e8], R14 ;  /* 0x0002e80e01007387 */ /* 0x0001e60000100a00 */
[----:B0-----:R-:W2:Y:S01]  /*3a040*/  LDL.LU.64 R14, [R1+0x1450] ;  /* 0x00145000010e7983 */ /* 0x001ea20000300a00 */
[----:B------:R-:W2:Y:S02]  /*3a050*/  LDL.LU.64 R12, [R1+0x1448] ;  /* 0x00144800010c7983 */ /* 0x000ea40000300a00 */
[----:B------:R-:W2:Y:S01]  /*3a060*/  LDL.LU.64 R18, [R1+0x1440] ;  /* 0x0014400001127983 */ /* 0x000ea20000300a00 */
[----:B------:R-:W-:Y:S01]  /*3a070*/  LOP3.LUT R23, R23, 0x60, RZ, 0x3c, !PT ;  /* 0x0000006017177812 */ /* 0x000fe200078e3cff */
[----:B------:R-:W-:Y:S01]  /*3a080*/  IMAD.MOV.U32 R29, RZ, RZ, R26 ;  /* 0x000000ffff1d7224 */ /* 0x000fe200078e001a */
[----:B------:R-:W-:Y:S01]  /*3a090*/  MOV R28, R27 ;  /* 0x0000001b001c7202 */ /* 0x000fe20000000f00 */
[----:B------:R-:W-:-:S02]  /*3a0a0*/  IMAD.SHL.U32 R16, R22, 0x10, RZ ;  /* 0x0000001016107824 */ /* 0x000fc400078e00ff */
[----:B------:R-:W-:Y:S02]  /*3a0b0*/  LDSM.16.M88.4 R24, [R23+0x31800] ;  /* 0x031800001718783b */ /* 0x000fe40000000200 */
[----:B------:R-:W0:Y:S02]  /*3a0c0*/  LDSM.16.M88.4 R20, [R23+0x32000] ;  /* 0x032000001714783b */ /* 0x000e240000000200 */
[----:B0-----:R0:W-:Y:S02]  /*3a0d0*/  STL.64 [R1+0x1398], R22 ;  /* 0x0013981601007387 */ /* 0x0011e40000100a00 */
[----:B------:R-:W-:Y:S02]  /*3a0e0*/  STL.64 [R1+0x1390], R20 ;  /* 0x0013901401007387 */ /* 0x000fe40000100a00 */
[----:B------:R-:W1:Y:S04]  /*3a0f0*/  S2R R17, SR_TID.X ;  /* 0x0000000000117919 */ /* 0x000e680000002100 */
[----:B0-----:R-:W0:Y:S01]  /*3a100*/  S2R R23, SR_TID.X ;  /* 0x0000000000177919 */ /* 0x001e220000002100 */
[----:B--2---:R-:W-:Y:S11]  /*3a110*/  HMMA.16816.F32.BF16 R12, R4, R18, R12 ;  /* 0x00000012040c723c */ /* 0x004ff6000004180c */
[----:B------:R-:W-:Y:S11]  /*3a120*/  @!UPT UIADD3 URZ, URZ, URZ, URZ ;  /* 0x0000003f3f3ff290 */ /* 0x000ff6000fffe03f */
[----:B------:R-:W-:Y:S01]  /*3a130*/  @!UPT UIADD3 URZ, URZ, URZ, URZ ;  /* 0x0000003f3f3ff290 */ /* 0x000fe2000fffe03f */
[----:B------:R-:W-:Y:S01]  /*3a140*/  STL.64 [R1+0x300], R12 ;  /* 0x0003000c01007387 */ /* 0x000fe20000100a00 */
[----:B------:R2:W-:Y:S03]  /*3a150*/  STL.64 [R1+0x308], R14 ;  /* 0x0003080e01007387 */ /* 0x0005e60000100a00 */
[----:B--2---:R-:W3:Y:S01]  /*3a160*/  LDL.LU.64 R14, [R1+0x1438] ;  /* 0x00143800010e7983 */ /* 0x004ee20000300a00 */
[----:B0-----:R-:W-:-:S04]  /*3a170*/  SHF.L.U32 R23, R23, 0x7, RZ ;  /* 0x0000000717177819 */ /* 0x001fc800000006ff */
[----:B------:R-:W-:-:S04]  /*3a180*/  LOP3.LUT R23, R16, 0x780, R23, 0xf8, !PT ;  /* 0x0000078010177812 */ /* 0x000fc800078ef817 */
[----:B-1----:R-:W-:-:S04]  /*3a190*/  LOP3.LUT R23, R23, 0x10, R17, 0x78, !PT ;  /* 0x0000001017177812 */ /* 0x002fc800078e7811 */
[----:B------:R-:W-:Y:S01]  /*3a1a0*/  LOP3.LUT R23, R23, 0x60, RZ, 0x3c, !PT ;  /* 0x0000006017177812 */ /* 0x000fe200078e3cff */
[----:B------:R-:W-:Y:S01]  /*3a1b0*/  IMAD.MOV.U32 R21, RZ, RZ, R18 ;  /* 0x000000ffff157224 */ /* 0x000fe200078e0012 */
[----:B------:R-:W-:-:S03]  /*3a1c0*/  MOV R20, R19 ;  /* 0x0000001300147202 */ /* 0x000fc60000000f00 */
[----:B------:R-:W0:Y:S04]  /*3a1d0*/  LDSM.16.M88.4 R16, [R23+0x32800] ;  /* 0x032800001710783b */ /* 0x000e280000000200 */
[----:B0-----:R-:W-:Y:S01]  /*3a1e0*/  STL.64 [R1+0x1310], R18 ;  /* 0x0013101201007387 */ /* 0x001fe20000100a00 */
[----:B------:R0:W-:Y:S03]  /*3a1f0*/  STL.64 [R1+0x1308], R16 ;  /* 0x0013081001007387 */ /* 0x0001e60000100a00 */
[----:B0-----:R-:W2:Y:S01]  /*3a200*/  LDL.LU R16, [R1+0x3d0] ;  /* 0x0003d00001107983 */ /* 0x001ea20000300800 */
[----:B------:R-:W2:Y:S02]  /*3a210*/  LDL.LU R17, [R1+0x3d4] ;  /* 0x0003d40001117983 */ /* 0x000ea40000300800 */
[----:B------:R-:W2:Y:S02]  /*3a220*/  LDL.LU R18, [R1+0x3d8] ;  /* 0x0003d80001127983 */ /* 0x000ea40000300800 */
[----:B------:R-:W2:Y:S01]  /*3a230*/  LDL.LU R19, [R1+0x3dc] ;  /* 0x0003dc0001137983 */ /* 0x000ea20000300800 */
[C---:B---3--:R-:W-:Y:S01]  /*3a240*/  HMMA.16816.F32.BF16 R12, R4.reuse, R14, R8 ;  /* 0x0000000e040c723c */ /* 0x048fe20000041808 */
[----:B------:R-:W2:Y:S01]  /*3a250*/  LDL.LU.64 R10, [R1+0x1430] ;  /* 0x00143000010a7983 */ /* 0x000ea20000300a00 */
[----:B------:R-:W3:Y:S11]  /*3a260*/  LDL.LU.64 R8, [R1+0x1428] ;  /* 0x0014280001087983 */ /* 0x000ef60000300a00 */
[----:B------:R-:W-:Y:S10]  /*3a270*/  @!UPT UIADD3 URZ, URZ, URZ, URZ ;  /* 0x0000003f3f3ff290 */ /* 0x000ff4000fffe03f */
[----:B------:R-:W-:Y:S01]  /*3a280*/  STL.64 [R1+0x2f0], R12 ;  /* 0x0002f00c01007387 */ /* 0x000fe20000100a00 */
[----:B------:R-:W-:Y:S02]  /*3a290*/  STL.64 [R1+0x2f8], R14 ;  /* 0x0002f80e01007387 */ /* 0x000fe40000100a00 */
[----:B------:R-:W0:Y:S02]  /*3a2a0*/  LDSM.16.M88.4 R12, [R23+0x33000] ;  /* 0x03300000170c783b */ /* 0x000e240000000200 */
[----:B0-----:R0:W-:Y:S02]  /*3a2b0*/  STL.64 [R1+0x1290], R14 ;  /* 0x0012900e01007387 */ /* 0x0011e40000100a00 */
[----:B------:R-:W-:Y:S02]  /*3a2c0*/  STL.64 [R1+0x1288], R12 ;  /* 0x0012880c01007387 */ /* 0x000fe40000100a00 */
[----:B0-----:R-:W4:Y:S04]  /*3a2d0*/  LDL R14, [R1+0x68] ;  /* 0x00006800010e7983 */ /* 0x001f280000100800 */
[----:B------:R-:W4:Y:S01]  /*3a2e0*/  LDL R15, [R1+0x6c] ;  /* 0x00006c00010f7983 */ /* 0x000f220000100800 */
[----:B--2---:R-:W-:Y:S03]  /*3a2f0*/  HMMA.16816.F32.BF16 R4, R4, R10, R16 ;  /* 0x0000000a0404723c */ /* 0x004fe60000041810 */
[----:B------:R0:W-:Y:S04]  /*3a300*/  STL.64 [R1+0x13a0], R10 ;  /* 0x0013a00a01007387 */ /* 0x0001e80000100a00 */
[----:B0-----:R-:W-:Y:S01]  /*3a310*/  IMAD.MOV.U32 R10, RZ, RZ, R21 ;  /* 0x000000ffff0a7224 */ /* 0x001fe200078e0015 */
[----:B------:R-:W-:Y:S11]  /*3a320*/  MOV R11, R20 ;  /* 0x00000014000b7202 */ /* 0x000ff60000000f00 */
[----:B------:R-:W-:Y:S04]  /*3a330*/  @!UPT UIADD3 URZ, URZ, URZ, URZ ;  /* 0x0000003f3f3ff290 */ /* 0x000fe8000fffe03f */
[----:B------:R-:W-:Y:S01]  /*3a340*/  STL.64 [R1+0x2d0], R4 ;  /* 0x0002d00401007387 */ /* 0x000fe20000100a00 */
[----:B------:R-:W-:Y:S02]  /*3a350*/  STL.64 [R1+0x2d8], R6 ;  /* 0x0002d80601007387 */ /* 0x000fe40000100a00 */
[----:B------:R0:W-:Y:S02]  /*3a360*/  STL.64 [R1+0x13b8], R10 ;  /* 0x0013b80a01007387 */ /* 0x0001e40000100a00 */
[----:B------:R-:W1:Y:S04]  /*3a370*/  LDSM.16.M88.4 R4, [R23+0x33800] ;  /* 0x033800001704783b */ /* 0x000e680000000200 */
[----:B0-----:R-:W-:Y:S01]  /*3a380*/  IMAD.MOV.U32 R10, RZ, RZ, R3 ;  /* 0x000000ffff0a7224 */ /* 0x001fe200078e0003 */
[----:B------:R-:W-:Y:S01]  /*3a390*/  MOV R11, R2 ;  /* 0x00000002000b7202 */ /* 0x000fe20000000f00 */
[----:B------:R-:W2:Y:S01]  /*3a3a0*/  LDL.LU R3, [R1+0x1424] ;  /* 0x0014240001037983 */ /* 0x000ea20000300800 */
[----:B------:R-:W5:Y:S03]  /*3a3b0*/  LDL.LU R2, [R1+0x1420] ;  /* 0x0014200001027983 */ /* 0x000f660000300800 */
[----:B------:R0:W-:Y:S02]  /*3a3c0*/  STL.64 [R1+0x13d0], R10 ;  /* 0x0013d00a01007387 */ /* 0x0001e40000100a00 */
[----:B0-----:R-:W-:Y:S01]  /*3a3d0*/  IMAD.MOV.U32 R10, RZ, RZ, R29 ;  /* 0x000000ffff0a7224 */ /* 0x001fe200078e001d */
[----:B------:R-:W-:-:S05]  /*3a3e0*/  MOV R11, R28 ;  /* 0x0000001c000b7202 */ /* 0x000fca0000000f00 */
[----:B------:R3:W-:Y:S01]  /*3a3f0*/  STL.64 [R1+0x13e8], R10 ;  /* 0x0013e80a01007387 */ /* 0x0007e20000100a00 */
[----:B------:R-:W4:Y:S02]  /*3a400*/  LDL.LU R16, [R1+0x1f0] ;  /* 0x0001f00001107983 */ /* 0x000f240000300800 */
[----:B------:R-:W4:Y:S02]  /*3a410*/  LDL.LU R17, [R1+0x1f4] ;  /* 0x0001f40001117983 */ /* 0x000f240000300800 */
[----:B------:R-:W4:Y:S01]  /*3a420*/  LDL.LU R18, [R1+0x1f8] ;  /* 0x0001f80001127983 */ /* 0x000f220000300800 */
[----:B------:R-:W4:Y:S01]  /*3a430*/  LDL.LU R19, [R1+0x1fc] ;  /* 0x0001fc0001137983 */ /* 0x000f220000300800 */
[----:B---3--:R-:W-:Y:S01]  /*3a440*/  IMAD.MOV.U32 R10, RZ, RZ, R9 ;  /* 0x000000ffff0a7224 */ /* 0x008fe200078e0009 */
[----:B------:R-:W-:-:S05]  /*3a450*/  MOV R11, R8 ;  /* 0x00000008000b7202 */ /* 0x000fca0000000f00 */
[----:B------:R0:W-:Y:S01]  /*3a460*/  STL.64 [R1+0x1400], R10 ;  /* 0x0014000a01007387 */ /* 0x0001e20000100a00 */
[----:B------:R-:W3:Y:S02]  /*3a470*/  LDL.LU R20, [R1+0x270] ;  /* 0x0002700001147983 */ /* 0x000ee40000300800 */
[----:B------:R-:W3:Y:S02]  /*3a480*/  LDL.LU R21, [R1+0x274] ;  /* 0x0002740001157983 */ /* 0x000ee40000300800 */
[----:B------:R-:W3:Y:S01]  /*3a490*/  LDL.LU R22, [R1+0x278] ;  /* 0x0002780001167983 */ /* 0x000ee20000300800 */
[----:B------:R-:W3:Y:S01]  /*3a4a0*/  LDL.LU R23, [R1+0x27c] ;  /* 0x00027c0001177983 */ /* 0x000ee20000300800 */
[----:B0-----:R-:W-:Y:S01]  /*3a4b0*/  MOV R11, R0 ;  /* 0x00000000000b7202 */ /* 0x001fe20000000f00 */
[----:B--2---:R-:W-:-:S05]  /*3a4c0*/  IMAD.MOV.U32 R10, RZ, RZ, R3 ;  /* 0x000000ffff0a7224 */ /* 0x004fca00078e0003 */
[----:B------:R-:W-:Y:S04]  /*3a4d0*/  STL.64 [R1+0x1418], R10 ;  /* 0x0014180a01007387 */ /* 0x000fe80000100a00 */
[----:B---3--:R-:W-:Y:S01]  /*3a4e0*/  STL.64 [R1+0x13b0], R22 ;  /* 0x0013b01601007387 */ /* 0x008fe20000100a00 */
[----:B------:R0:W-:Y:S03]  /*3a4f0*/  STL.64 [R1+0x13a8], R20 ;  /* 0x0013a81401007387 */ /* 0x0001e60000100a00 */
[----:B0-----:R-:W2:Y:S01]  /*3a500*/  LDL.LU R20, [R1+0x290] ;  /* 0x0002900001147983 */ /* 0x001ea20000300800 */
[----:B------:R-:W2:Y:S02]  /*3a510*/  LDL.LU R21, [R1+0x294] ;  /* 0x0002940001157983 */ /* 0x000ea40000300800 */
[----:B------:R-:W3:Y:S02]  /*3a520*/  LDL.LU R22, [R1+0x298] ;  /* 0x0002980001167983 */ /* 0x000ee40000300800 */
[----:B------:R-:W3:Y:S01]  /*3a530*/  LDL.LU R23, [R1+0x29c] ;  /* 0x00029c0001177983 */ /* 0x000ee20000300800 */
        /* <DEDUP_REMOVED lines=16> */
[C---:B----4-:R-:W-:Y:S01]  /*3a640*/  HMMA.16816.F32.BF16 R8, R24.reuse, R14, R8 ;  /* 0x0000000e1808723c */ /* 0x050fe20000041808 */
        /* <DEDUP_REMOVED lines=12> */
[----:B------:R0:W-:Y:S01]  /*3a710*/  STL.64 [R1+0x1320], R18 ;  /* 0x0013201201007387 */ /* 0x0001e20000100a00 */
[----:B------:R-:W-:Y:S03]  /*3a720*/  STL.64 [R1+0x1318], R16 ;  /* 0x0013181001007387 */ /* 0x000fe60000100a00 */
[----:B0-----:R-:W3:Y:S01]  /*3a730*/  LDL.64 R18, [R1+0x8] ;  /* 0x0000080001127983 */ /* 0x001ee20000100a00 */
[----:B-1----:R-:W-:Y:S02]  /*3a740*/  STL.64 [R1+0x11c8], R6 ;  /* 0x0011c80601007387 */ /* 0x002fe40000100a00 */
[----:B------:R0:W-:Y:S02]  /*3a750*/  STL.64 [R1+0x11c0], R4 ;  /* 0x0011c00401007387 */ /* 0x0001e40000100a00 */
[----:B0-----:R-:W3:Y:S01]  /*3a760*/  LDL.LU R4, [R1+0x280] ;  /* 0x0002800001047983 */ /* 0x001ee20000300800 */
[----:B------:R-:W3:Y:S02]  /*3a770*/  LDL.LU R5, [R1+0x284] ;  /* 0x0002840001057983 */ /* 0x000ee40000300800 */
[----:B------:R-:W3:Y:S02]  /*3a780*/  LDL.LU R6, [R1+0x288] ;  /* 0x0002880001067983 */ /* 0x000ee40000300800 */
[----:B------:R-:W3:Y:S01]  /*3a790*/  LDL.LU R7, [R1+0x28c] ;  /* 0x00028c0001077983 */ /* 0x000ee20000300800 */
        /* <DEDUP_REMOVED lines=30> */
[----:B0-----:R-:W2:Y:S01]  /*3a980*/  LDL.LU.64 R10, [R1+0x13b8] ;  /* 0x0013b800010a7983 */ /* 0x001ea20000300a00 */
[C---:B---3--:R-:W-:Y:S08]  /*3a990*/  HMMA.16816.F32.BF16 R4, R24.reuse, R18, R4 ;  /* 0x000000121804723c */ /* 0x048ff00000041804 */
[C---:B--2---:R-:W-:Y:S01]  /*3a9a0*/  HMMA.16816.F32.BF16 R8, R24.reuse, R10, R20 ;  /* 0x0000000a1808723c */ /* 0x044fe20000041814 */
[----:B------:R-:W2:Y:S01]  /*3a9b0*/  LDL.LU.64 R22, [R1+0x13b0] ;  /* 0x0013b00001167983 */ /* 0x000ea20000300a00 */
[----:B------:R-:W2:Y:S11]  /*3a9c0*/  LDL.LU.64 R20, [R1+0x13a8] ;  /* 0x0013a80001147983 */ /* 0x000eb60000300a00 */
[----:B------:R-:W-:Y:S10]  /*3a9d0*/  @!UPT UIADD3 URZ, URZ, URZ, URZ ;  /* 0x0000003f3f3ff290 */ /* 0x000ff4000fffe03f */
[----:B------:R-:W-:Y:S01]  /*3a9e0*/  STL.64 [R1+0x420], R8 ;  /* 0x0004200801007387 */ /* 0x000fe20000100a00 */
[----:B------:R0:W-:Y:S03]  /*3a9f0*/  STL.64 [R1+0x428], R10 ;  /* 0x0004280a01007387 */ /* 0x0001e60000100a00 */
[----:B0-----:R-:W2:Y:S01]  /*3aa00*/  LDL.LU.64 R10, [R1+0x13a0] ;  /* 0x0013a000010a7983 */ /* 0x001ea20000300a00 */
[----:B------:R0:W-:Y:S02]  /*3aa10*/  STL.64 [R1+0x410], R4 ;  /* 0x0004100401007387 */ /* 0x0001e40000100a00 */
[----:B------:R1:W-:Y:S01]  /*3aa20*/  STL.64 [R1+0x418], R6 ;  /* 0x0004180601007387 */ /* 0x0003e20000100a00 */
[----:B0-----:R-:W3:Y:S01]  /*3aa30*/  LDL.LU R4, [R1+0x250] ;  /* 0x0002500001047983 */ /* 0x001ee20000300800 */
[----:B------:R-:W3:Y:S02]  /*3aa40*/  LDL.LU R5, [R1+0x254] ;  /* 0x0002540001057983 */ /* 0x000ee40000300800 */
[----:B-1----:R-:W4:Y:S02]  /*3aa50*/  LDL.LU R6, [R1+0x258] ;  /* 0x0002580001067983 */ /* 0x002f240000300800 */
[----:B------:R-:W4:Y:S02]  /*3aa60*/  LDL.LU R7, [R1+0x25c] ;  /* 0x00025c0001077983 */ /* 0x000f240000300800 */
[----:B----4-:R-:W-:Y:S01]  /*3aa70*/  STL.64 [R1+0x1388], R6 ;  /* 0x0013880601007387 */ /* 0x010fe20000100a00 */
[----:B---3--:R0:W-:Y:S03]  /*3aa80*/  STL.64 [R1+0x1380], R4 ;  /* 0x0013800401007387 */ /* 0x0081e60000100a00 */
[----:B0-----:R-:W3:Y:S01]  /*3aa90*/  LDL.LU R4, [R1+0x260] ;  /* 0x0002600001047983 */ /* 0x001ee20000300800 */
[----:B------:R-:W3:Y:S02]  /*3aaa0*/  LDL.LU R5, [R1+0x264] ;  /* 0x0002640001057983 */ /* 0x000ee40000300800 */
[----:B------:R-:W3:Y:S02]  /*3aab0*/  LDL.LU R6, [R1+0x268] ;  /* 0x0002680001067983 */ /* 0x000ee40000300800 */
[----:B------:R-:W3:Y:S01]  /*3aac0*/  LDL.LU R7, [R1+0x26c] ;  /* 0x00026c0001077983 */ /* 0x000ee20000300800 */
[----:B------:R0:W-:Y:S04]  /*3aad0*/  STL.64 [R1+0x1330], R18 ;  /* 0x0013301201007387 */ /* 0x0001e80000100a00 */
[----:B0-----:R-:W4:Y:S04]  /*3aae0*/  LDL.LU.64 R18, [R1+0x18] ;  /* 0x0000180001127983 */ /* 0x001f280000300a00 */
[----:B----4-:R0:W-:Y:S04]  /*3aaf0*/  STL.64 [R1+0x1348], R18 ;  /* 0x0013481201007387 */ /* 0x0101e80000100a00 */
[----:B0-----:R-:W4:Y:S04]  /*3ab00*/  LDL.LU.64 R18, [R1+0x28] ;  /* 0x0000280001127983 */ /* 0x001f280000300a00 */
[----:B----4-:R0:W-:Y:S04]  /*3ab10*/  STL.64 [R1+0x1360], R18 ;  /* 0x0013601201007387 */ /* 0x0101e80000100a00 */
[----:B0-----:R-:W4:Y:S04]  /*3ab20*/  LDL.64 R18, [R1+0x38] ;  /* 0x0000380001127983 */ /* 0x001f280000100a00 */
[----:B----4-:R0:W-:Y:S04]  /*3ab30*/  STL.64 [R1+0x1368], R18 ;  /* 0x0013681201007387 */ /* 0x0101e80000100a00 */
[----:B0-----:R-:W4:Y:S01]  /*3ab40*/  LDL.64 R18, [R1+0x48] ;  /* 0x0000480001127983 */ /* 0x001f220000100a00 */
[----:B--2---:R-:W-:Y:S03]  /*3ab50*/  HMMA.16816.F32.BF16 R24, R24, R10, R20 ;  /* 0x0000000a1818723c */ /* 0x004fe60000041814 */
[----:B----4-:R0:W-:Y:S04]  /*3ab60*/  STL.64 [R1+0x1378], R18 ;  /* 0x0013781201007387 */ /* 0x0101e80000100a00 */
[----:B0-----:R-:W2:Y:S01]  /*3ab70*/  LDL.64 R18, [R1+0x58] ;  /* 0x0000580001127983 */ /* 0x001ea20000100a00 */
[----:B------:R-:W3:Y:S02]  /*3ab80*/  LDL.LU.64 R22, [R1+0x1398] ;  /* 0x0013980001167983 */ /* 0x000ee40000300a00 */
[----:B------:R-:W3:Y:S02]  /*3ab90*/  LDL.LU.64 R20, [R1+0x1390] ;  /* 0x0013900001147983 */ /* 0x000ee40000300a00 */
[----:B------:R0:W-:Y:S01]  /*3aba0*/  STL.64 [R1+0x1370], R10 ;  /* 0x0013700a01007387 */ /* 0x0001e20000100a00 */
[----:B------:R-:W4:Y:S10]  /*3abb0*/  LDL.LU R8, [R1+0x240] ;  /* 0x0002400001087983 */ /* 0x000f340000300800 */
[----:B------:R1:W-:Y:S02]  /*3abc0*/  STL.64 [R1+0x270], R24 ;  /* 0x0002701801007387 */ /* 0x0003e40000100a00 */
[----:B------:R5:W-:Y:S02]  /*3abd0*/  STL.64 [R1+0x278], R26 ;  /* 0x0002781a01007387 */ /* 0x000be40000100a00 */
[----:B------:R-:W4:Y:S01]  /*3abe0*/  LDL.LU R9, [R1+0x244] ;  /* 0x0002440001097983 */ /* 0x000f220000300800 */
[----:B0-----:R-:W4:Y:S01]  /*3abf0*/  LDL.LU R10, [R1+0x248] ;  /* 0x00024800010a7983 */ /* 0x001f220000300800 */
[----:B------:R-:W4:Y:S02]  /*3ac00*/  LDL.LU R11, [R1+0x24c] ;  /* 0x00024c00010b7983 */ /* 0x000f240000300800 */
[----:B-1----:R-:W2:Y:S02]  /*3ac10*/  LDL.LU R24, [R1+0x230] ;  /* 0x0002300001187983 */ /* 0x002ea40000300800 */
[----:B------:R-:W2:Y:S01]  /*3ac20*/  LDL.LU R25, [R1+0x234] ;  /* 0x0002340001197983 */ /* 0x000ea20000300800 */
[----:B-----5:R-:W5:Y:S01]  /*3ac30*/  LDL.LU R26, [R1+0x238] ;  /* 0x00023800011a7983 */ /* 0x020f620000300800 */
[----:B------:R-:W5:Y:S01]  /*3ac40*/  LDL.LU R27, [R1+0x23c] ;  /* 0x00023c00011b7983 */ /* 0x000f620000300800 */
[C---:B---3--:R-:W-:Y:S11]  /*3ac50*/  HMMA.16816.F32.BF16 R4, R20.reuse, R14, R4 ;  /* 0x0000000e1404723c */ /* 0x048ff60000041804 */
[----:B------:R-:W-:Y:S11]  /*3ac60*/  @!UPT UIADD3 URZ, URZ, URZ, URZ ;  /* 0x0000003f3f3ff290 */ /* 0x000ff6000fffe03f */
[----:B------:R-:W-:Y:S01]  /*3ac70*/  @!UPT UIADD3 URZ, URZ, URZ, URZ ;  /* 0x0000003f3f3ff290 */ /* 0x000fe2000fffe03f */
[----:B------:R-:W-:Y:S01]  /*3ac80*/  STL.64 [R1+0x570], R4 ;  /* 0x0005700401007387 */ /* 0x000fe20000100a00 */
[----:B------:R0:W-:Y:S03]  /*3ac90*/  STL.64 [R1+0x578], R6 ;  /* 0x0005780601007387 */ /* 0x0001e60000100a00 */
[----:B0-----:R-:W2:Y:S01]  /*3aca0*/  LDL.LU.64 R6, [R1+0x1388] ;  /* 0x0013880001067983 */ /* 0x001ea20000300a00 */
[----:B------:R-:W2:Y:S02]  /*3acb0*/  LDL.LU.64 R4, [R1+0x1380] ;  /* 0x0013800001047983 */ /* 0x000ea40000300a00 */
[----:B------:R0:W-:Y:S02]  /*3acc0*/  STL.64 [R1+0x1328], R14 ;  /* 0x0013280e01007387 */ /* 0x0001e40000100a00 */
[----:B------:R-:W3:Y:S01]  /*3acd0*/  LDL.LU R12, [R1+0x200] ;  /* 0x00020000010c7983 */ /* 0x000ee20000300800 */
[----:B------:R-:W3:Y:S04]  /*3ace0*/  LDL.LU R13, [R1+0x204] ;  /* 0x00020400010d7983 */ /* 0x000ee80000300800 */
[----:B0-----:R-:W2:Y:S01]  /*3acf0*/  LDL.LU R14, [R1+0x208] ;  /* 0x00020800010e7983 */ /* 0x001ea20000300800 */
[----:B------:R-:W2:Y:S03]  /*3ad00*/  LDL.LU R15, [R1+0x20c] ;  /* 0x00020c00010f7983 */ /* 0x000ea60000300800 */
[----:B--2---:R-:W-:Y:S01]  /*3ad10*/  STL.64 [R1+0x1340], R14 ;  /* 0x0013400e01007387 */ /* 0x004fe20000100a00 */
[----:B---3--:R0:W-:Y:S03]  /*3ad20*/  STL.64 [R1+0x1338], R12 ;  /* 0x0013380c01007387 */ /* 0x0081e60000100a00 */
[----:B0-----:R-:W2:Y:S01]  /*3ad30*/  LDL.LU R12, [R1+0x210] ;  /* 0x00021000010c7983 */ /* 0x001ea20000300800 */
[----:B------:R-:W2:Y:S02]  /*3ad40*/  LDL.LU R13, [R1+0x214] ;  /* 0x00021400010d7983 */ /* 0x000ea40000300800 */
[----:B------:R-:W3:Y:S02]  /*3ad50*/  LDL.LU R14, [R1+0x218] ;  /* 0x00021800010e7983 */ /* 0x000ee40000300800 */
[----:B------:R-:W3:Y:S01]  /*3ad60*/  LDL.LU R15, [R1+0x21c] ;  /* 0x00021c00010f7983 */ /* 0x000ee20000300800 */
[C---:B------:R-:W-:Y:S01]  /*3ad70*/  HMMA.16816.F32.BF16 R4, R20.reuse, R18, R4 ;  /* 0x000000121404723c */ /* 0x040fe20000041804 */
[----:B---3--:R-:W-:Y:S01]  /*3ad80*/  STL.64 [R1+0x1358], R14 ;  /* 0x0013580e01007387 */ /* 0x008fe20000100a00 */
[----:B--2---:R0:W-:Y:S03]  /*3ad90*/  STL.64 [R1+0x1350], R12 ;  /* 0x0013500c01007387 */ /* 0x0041e60000100a00 */
[----:B0-----:R-:W2:Y:S01]  /*3ada0*/  LDL.LU R12, [R1+0x220] ;  /* 0x00022000010c7983 */ /* 0x001ea20000300800 */
[----:B------:R-:W2:Y:S02]  /*3adb0*/  LDL.LU R13, [R1+0x224] ;  /* 0x00022400010d7983 */ /* 0x000ea40000300800 */
[----:B------:R-:W2:Y:S02]  /*3adc0*/  LDL.LU R14, [R1+0x228] ;  /* 0x00022800010e7983 */ /* 0x000ea40000300800 */
[----:B------:R-:W2:Y:S11]  /*3add0*/  LDL.LU R15, [R1+0x22c] ;  /* 0x00022c00010f7983 */ /* 0x000eb60000300800 */
[----:B------:R-:W-:Y:S02]  /*3ade0*/  @!UPT UIADD3 URZ, URZ, URZ, URZ ;  /* 0x0000003f3f3ff290 */ /* 0x000fe4000fffe03f */
[----:B------:R-:W-:Y:S01]  /*3adf0*/  STL.64 [R1+0x560], R4 ;  /* 0x0005600401007387 */ /* 0x000fe20000100a00 */
[----:B------:R0:W-:Y:S02]  /*3ae00*/  STL.64 [R1+0x568], R6 ;  /* 0x0005680601007387 */ /* 0x0001e40000100a00 */
[----:B0-----:R-:W-:Y:S01]  /*3ae10*/  IMAD.MOV.U32 R7, RZ, RZ, R18 ;  /* 0x000000ffff077224 */ /* 0x001fe200078e0012 */
[----:B------:R-:W-:Y:S02]  /*3ae20*/  MOV R6, R19 ;  /* 0x0000001300067202 */ /* 0x000fe40000000f00 */
[----:B------:R-:W4:Y:S02]  /*3ae30*/  LDL.LU.64 R18, [R1+0x1378] ;  /* 0x0013780001127983 */ /* 0x000f240000300a00 */
[C---:B----4-:R-:W-:Y:S11]  /*3ae40*/  HMMA.16816.F32.BF16 R8, R20.reuse, R18, R8 ;  /* 0x000000121408723c */ /* 0x050ff60000041808 */
[----:B------:R-:W-:Y:S11]  /*3ae50*/  @!UPT UIADD3 URZ, URZ, URZ, URZ ;  /* 0x0000003f3f3ff290 */ /* 0x000ff6000fffe03f */
[----:B------:R-:W-:Y:S01]  /*3ae60*/  @!UPT UIADD3 URZ, URZ, URZ, URZ ;  /* 0x0000003f3f3ff290 */ /* 0x000fe2000fffe03f */
[----:B------:R0:W-:Y:S01]  /*3ae70*/  STL.64 [R1+0x550], R8 ;  /* 0x0005500801007387 */ /* 0x0001e20000100a00 */
[----:B------:R1:W-:Y:S02]  /*3ae80*/  STL.64 [R1+0x558], R10 ;  /* 0x0005580a01007387 */ /* 0x0003e40000100a00 */
[----:B0-----:R-:W-:Y:S01]  /*3ae90*/  IMAD.MOV.U32 R9, RZ, RZ, R18 ;  /* 0x000000ffff097224 */ /* 0x001fe200078e0012 */
[----:B-1----:R-:W3:Y:S01]  /*3aea0*/  LDL.LU.64 R10, [R1+0x1370] ;  /* 0x00137000010a7983 */ /* 0x002ee20000300a00 */
[----:B------:R-:W-:Y:S02]  /*3aeb0*/  MOV R8, R19 ;  /* 0x0000001300087202 */ /* 0x000fe40000000f00 */
[----:B------:R-:W5:Y:S02]  /*3aec0*/  LDL.LU.64 R18, [R1+0x1368] ;  /* 0x0013680001127983 */ /* 0x000f640000300a00 */
[C---:B-----5:R-:W-:Y:S11]  /*3aed0*/  HMMA.16816.F32.BF16 R24, R20.reuse, R18, R24 ;  /* 0x000000121418723c */ /* 0x060ff60000041818 */
[----:B------:R-:W-:Y:S11]  /*3aee0*/  @!UPT UIADD3 URZ, URZ, URZ, URZ ;  /* 0x0000003f3f3ff290 */ /* 0x000ff6000fffe03f */
[----:B------:R-:W-:Y:S01]  /*3aef0*/  @!UPT UIADD3 URZ, URZ, URZ, URZ ;  /* 0x0000003f3f3ff290 */ /* 0x000fe2000fffe03f */
[----:B------:R0:W-:Y:S01]  /*3af00*/  STL.64 [R1+0x540], R24 ;  /* 0x0005401801007387 */ /* 0x0001e20000100a00 */
[----:B------:R-:W-:Y:S02]  /*3af10*/  STL.64 [R1+0x548], R26 ;  /* 0x0005481a01007387 */ /* 0x000fe40000100a00 */
[----:B0-----:R-:W-:Y:S01]  /*3af20*/  IMAD.MOV.U32 R25, RZ, RZ, R18 ;  /* 0x000000ffff197224 */ /* 0x001fe200078e0012 */
[----:B------:R-:W-:Y:S02]  /*3af30*/  MOV R24, R19 ;  /* 0x0000001300187202 */ /* 0x000fe40000000f00 */
[----:B------:R-:W2:Y:S02]  /*3af40*/  LDL.LU.64 R18, [R1+0x1360] ;  /* 0x0013600001127983 */ /* 0x000ea40000300a00 */
        /* <DEDUP_REMOVED lines=25> */
[----:B------:R-:W3:Y:S02]  /*3b0e0*/  LDL.LU.64 R18, [R1+0x1320] ;  /* 0x0013200001127983 */ /* 0x000ee40000300a00 */
[----:B------:R-:W3:Y:S02]  /*3b0f0*/  LDL.LU.64 R16, [R1+0x1318] ;  /* 0x0013180001107983 */ /* 0x000ee40000300a00 */
[----:B------:R-:W-:Y:S01]  /*3b100*/  STL.64 [R1+0x12b8], R4 ;  /* 0x0012b80401007387 */ /* 0x000fe20000100a00 */
[----:B---3--:R-:W-:Y:S01]  /*3b110*/  HMMA.16816.F32.BF16 R20, R20, R10, R16 ;  /* 0x0000000a1414723c */ /* 0x008fe20000041810 */
[----:B------:R-:W2:Y:S01]  /*3b120*/  LDL.LU.64 R18, [R1+0x1310] ;  /* 0x0013100001127983 */ /* 0x000ea20000300a00 */
[----:B------:R-:W2:Y:S11]  /*3b130*/  LDL.LU.64 R16, [R1+0x1308] ;  /* 0x0013080001107983 */ /* 0x000eb60000300a00 */
[----:B------:R-:W-:Y:S10]  /*3b140*/  @!UPT UIADD3 URZ, URZ, URZ, URZ ;  /* 0x0000003f3f3ff290 */ /* 0x000ff4000fffe03f */
[----:B------:R0:W-:Y:S01]  /*3b150*/  STL.64 [R1+0x500], R20 ;  /* 0x0005001401007387 */ /* 0x0001e20000100a00 */
[----:B------:R1:W-:Y:S03]  /*3b160*/  STL.64 [R1+0x508], R22 ;  /* 0x0005081601007387 */ /* 0x0003e60000100a00 */
[----:B0-----:R-:W2:Y:S01]  /*3b170*/  LDL.LU R20, [R1+0x1e0] ;  /* 0x0001e00001147983 */ /* 0x001ea20000300800 */
[----:B------:R-:W2:Y:S02]  /*3b180*/  LDL.LU R21, [R1+0x1e4] ;  /* 0x0001e40001157983 */ /* 0x000ea40000300800 */
[----:B-1----:R-:W2:Y:S02]  /*3b190*/  LDL.LU R22, [R1+0x1e8] ;  /* 0x0001e80001167983 */ /* 0x002ea40000300800 */
[----:B------:R-:W2:Y:S01]  /*3b1a0*/  LDL.LU R23, [R1+0x1ec] ;  /* 0x0001ec0001177983 */ /* 0x000ea20000300800 */
[----:B------:R0:W-:Y:S01]  /*3b1b0*/  STL.64 [R1+0x1298], R10 ;  /* 0x0012980a01007387 */ /* 0x0001e20000100a00 */
[----:B------:R-:W3:Y:S01]  /*3b1c0*/  LDL.LU R12, [R1+0x1a0] ;  /* 0x0001a000010c7983 */ /* 0x000ee20000300800 */
[----:B--2---:R-:W-:Y:S11]  /*3b1d0*/  HMMA.16816.F32.BF16 R20, R16, R14, R20 ;  /* 0x0000000e1014723c */ /* 0x004ff60000041814 */
[----:B------:R-:W-:Y:S11]  /*3b1e0*/  @!UPT UIADD3 URZ, URZ, URZ, URZ ;  /* 0x0000003f3f3ff290 */ /* 0x000ff6000fffe03f */
[----:B------:R-:W-:Y:S01]  /*3b1f0*/  @!UPT UIADD3 URZ, URZ, URZ, URZ ;  /* 0x0000003f3f3ff290 */ /* 0x000fe2000fffe03f */
[----:B------:R-:W-:Y:S01]  /*3b200*/  STL.64 [R1+0x5f0], R20 ;  /* 0x0005f01401007387 */ /* 0x000fe20000100a00 */
[----:B------:R-:W-:Y:S02]  /*3b210*/  STL.64 [R1+0x5f8], R22 ;  /* 0x0005f81601007387 */ /* 0x000fe40000100a00 */
[----:B------:R-:W3:Y:S02]  /*3b220*/  LDL.LU R13, [R1+0x1a4] ;  /* 0x0001a400010d7983 */ /* 0x000ee40000300800 */
[----:B------:R-:W2:Y:S01]  /*3b230*/  LDL.LU R14, [R1+0x1a8] ;  /* 0x0001a800010e7983 */ /* 0x000ea20000300800 */
[----:B------:R-:W2:Y:S01]  /*3b240*/  LDL.LU R15, [R1+0x1ac] ;  /* 0x0001ac00010f7983 */ /* 0x000ea20000300800 */
[----:B0-----:R-:W-:Y:S01]  /*3b250*/  IMAD.MOV.U32 R10, RZ, RZ, R25 ;  /* 0x000000ffff0a7224 */ /* 0x001fe200078e0019 */
[----:B------:R-:W-:Y:S02]  /*3b260*/  MOV R11, R24 ;  /* 0x00000018000b7202 */ /* 0x000fe40000000f00 */
[----:B--2---:R0:W-:Y:S01]  /*3b270*/  STL.64 [R1+0x12c8], R14 ;  /* 0x0012c80e01007387 */ /* 0x0041e20000100a00 */
[----:B---3--:R-:W-:Y:S02]  /*3b280*/  STL.64 [R1+0x12c0], R12 ;  /* 0x0012c00c01007387 */ /* 0x008fe40000100a00 */
[----:B------:R1:W-:Y:S02]  /*3b290*/  STL.64 [R1+0x12d0], R10 ;  /* 0x0012d00a01007387 */ /* 0x0003e40000100a00 */
[----:B0-----:R-:W-:Y:S01]  /*3b2a0*/  IMAD.MOV.U32 R14, RZ, RZ, R9 ;  /* 0x000000ffff0e7224 */ /* 0x001fe200078e0009 */
[----:B------:R-:W-:-:S05]  /*3b2b0*/  MOV R15, R8 ;  /* 0x00000008000f7202 */ /* 0x000fca0000000f00 */
[----:B------:R0:W-:Y:S01]  /*3b2c0*/  STL.64 [R1+0x12d8], R14 ;  /* 0x0012d80e01007387 */ /* 0x0001e20000100a00 */
[----:B------:R-:W2:Y:S02]  /*3b2d0*/  LDL.LU R8, [R1+0x1c0] ;  /* 0x0001c00001087983 */ /* 0x000ea40000300800 */
[----:B------:R-:W2:Y:S02]  /*3b2e0*/  LDL.LU R9, [R1+0x1c4] ;  /* 0x0001c40001097983 */ /* 0x000ea40000300800 */
[----:B-1----:R-:W3:Y:S01]  /*3b2f0*/  LDL.LU R10, [R1+0x1c8] ;  /* 0x0001c800010a7983 */ /* 0x002ee20000300800 */
[----:B------:R-:W3:Y:S01]  /*3b300*/  LDL.LU R11, [R1+0x1cc] ;  /* 0x0001cc00010b7983 */ /* 0x000ee20000300800 */
[----:B0-----:R-:W-:Y:S01]  /*3b310*/  MOV R15, R6 ;  /* 0x00000006000f7202 */ /* 0x001fe20000000f00 */
[----:B------:R-:W-:Y:S02]  /*3b320*/  IMAD.MOV.U32 R14, RZ, RZ, R7 ;  /* 0x000000ffff0e7224 */ /* 0x000fe400078e0007 */
[----:B---3--:R-:W-:Y:S01]  /*3b330*/  STL.64 [R1+0x12e8], R10 ;  /* 0x0012e80a01007387 */ /* 0x008fe20000100a00 */
[----:B--2---:R0:W-:Y:S03]  /*3b340*/  STL.64 [R1+0x12e0], R8 ;  /* 0x0012e00801007387 */ /* 0x0041e60000100a00 */
        /* <DEDUP_REMOVED lines=8> */
[----:B------:R-:W4:Y:S01]  /*3b3d0*/  LDL.LU R24, [R1+0x70] ;  /* 0x0000700001187983 */ /* 0x000f220000300800 */
[----:B------:R-:W4:Y:S02]  /*3b3e0*/  LDL.LU R25, [R1+0x74] ;  /* 0x0000740001197983 */ /* 0x000f240000300800 */
[----:B------:R-:W5:Y:S02]  /*3b3f0*/  LDL.LU R26, [R1+0x78] ;  /* 0x00007800011a7983 */ /* 0x000f640000300800 */
[----:B------:R-:W5:Y:S02]  /*3b400*/  LDL.LU R27, [R1+0x7c] ;  /* 0x00007c00011b7983 */ /* 0x000f640000300800 */
[----:B-----5:R-:W-:Y:S01]  /*3b410*/  STL.64 [R1+0x1118], R26 ;  /* 0x0011181a01007387 */ /* 0x020fe20000100a00 */
[----:B----4-:R0:W-:Y:S03]  /*3b420*/  STL.64 [R1+0x1110], R24 ;  /* 0x0011101801007387 */ /* 0x0101e60000100a00 */
[----:B0-----:R-:W4:Y:S01]  /*3b430*/  LDL.LU R24, [R1+0x80] ;  /* 0x0000800001187983 */ /* 0x001f220000300800 */
[----:B------:R-:W4:Y:S02]  /*3b440*/  LDL.LU R25, [R1+0x84] ;  /* 0x0000840001197983 */ /* 0x000f240000300800 */
[----:B------:R-:W5:Y:S02]  /*3b450*/  LDL.LU R26, [R1+0x88] ;  /* 0x00008800011a7983 */ /* 0x000f640000300800 */
[----:B------:R-:W-:-:S02]  /*3b460*/  IMAD.MOV.U32 R27, RZ, RZ, R2 ;  /* 0x000000ffff1b7224 */ /* 0x000fc400078e0002 */
[----:B------:R-:W2:Y:S04]  /*3b470*/  LDL.LU R2, [R1+0x1300] ;  /* 0x0013000001027983 */ /* 0x000ea80000300800 */
[----:B-----5:R0:W-:Y:S01]  /*3b480*/  STL.64 [R1+0x1128], R26 ;  /* 0x0011281a01007387 */ /* 0x0201e20000100a00 */
[----:B----4-:R-:W-:Y:S01]  /*3b490*/  STL.64 [R1+0x1120], R24 ;  /* 0x0011201801007387 */ /* 0x010fe20000100a00 */
[----:B0-----:R-:W-:Y:S01]  /*3b4a0*/  MOV R26, R29 ;  /* 0x0000001d001a7202 */ /* 0x001fe20000000f00 */
[----:B------:R-:W-:Y:S01]  /*3b4b0*/  IMAD.MOV.U32 R27, RZ, RZ, R28 ;  /* 0x000000ffff1b7224 */ /* 0x000fe200078e001c */
[----:B------:R-:W4:Y:S01]  /*3b4c0*/  LDL.LU R29, [R1+0x12fc] ;  /* 0x0012fc00011d7983 */ /* 0x000f220000300800 */
[----:B------:R-:W5:Y:S02]  /*3b4d0*/  LDL.LU R28, [R1+0x12f8] ;  /* 0x0012f800011c7983 */ /* 0x000f640000300800 */
[----:B------:R-:W3:Y:S02]  /*3b4e0*/  LDL.LU R20, [R1+0x434] ;  /* 0x0004340001147983 */ /* 0x000ee40000300800 */
[----:B------:R-:W3:Y:S01]  /*3b4f0*/  LDL.LU R21, [R1+0x850] ;  /* 0x0008500001157983 */ /* 0x000ee20000300800 */
[----:B------:R-:W3:Y:S01]  /*3b500*/  LDL.LU R22, [R1+0x84c] ;  /* 0x00084c0001167983 */ /* 0x000ee20000300800 */
[----:B------:R-:W3:Y:S01]  /*3b510*/  LDL.LU R23, [R1+0x848] ;  /* 0x0008480001177983 */ /* 0x000ee20000300800 */
[C---:B--2---:R-:W-:Y:S02]  /*3b520*/  HMMA.16816.F32.BF16 R12, R16.reuse, R14, R8 ;  /* 0x0000000e100c723c */ /* 0x044fe40000041808 */
[----:B---3--:R-:W-:Y:S01]  /*3b530*/  STL.64 [R1+0x1138], R22 ;  /* 0x0011381601007387 */ /* 0x008fe20000100a00 */
[----:B------:R0:W-:Y:S03]  /*3b540*/  STL.64 [R1+0x1130], R20 ;  /* 0x0011301401007387 */ /* 0x0001e60000100a00 */
[----:B0-----:R-:W2:Y:S01]  /*3b550*/  LDL.LU R20, [R1+0x90] ;  /* 0x0000900001147983 */ /* 0x001ea20000300800 */
[----:B------:R-:W2:Y:S02]  /*3b560*/  LDL.LU R21, [R1+0x94] ;  /* 0x0000940001157983 */ /* 0x000ea40000300800 */
[----:B------:R-:W3:Y:S02]  /*3b570*/  LDL.LU R22, [R1+0x98] ;  /* 0x0000980001167983 */ /* 0x000ee40000300800 */
[----:B------:R-:W3:Y:S02]  /*3b580*/  LDL.LU R23, [R1+0x9c] ;  /* 0x00009c0001177983 */ /* 0x000ee40000300800 */
[----:B---3--:R0:W-:Y:S01]  /*3b590*/  STL.64 [R1+0x1148], R22 ;  /* 0x0011481601007387 */ /* 0x0081e20000100a00 */
[----:B--2---:R-:W-:Y:S01]  /*3b5a0*/  STL.64 [R1+0x1140], R20 ;  /* 0x0011401401007387 */ /* 0x004fe20000100a00 */
[----:B0-----:R-:W-:Y:S01]  /*3b5b0*/  MOV R22, R3 ;  /* 0x0000000300167202 */ /* 0x001fe20000000f00 */
[----:B------:R-:W-:Y:S01]  /*3b5c0*/  IMAD.MOV.U32 R23, RZ, RZ, R0 ;  /* 0x000000ffff177224 */ /* 0x000fe200078e0000 */
[----:B------:R-:W2:Y:S01]  /*3b5d0*/  LDL.LU R3, [R1+0x12f4] ;  /* 0x0012f40001037983 */ /* 0x000ea20000300800 */
[----:B------:R-:W3:Y:S02]  /*3b5e0*/  LDL.LU R0, [R1+0x12f0] ;  /* 0x0012f00001007983 */ /* 0x000ee40000300800 */
[----:B------:R-:W2:Y:S02]  /*3b5f0*/  LDL.LU.64 R10, [R1+0x12e8] ;  /* 0x0012e800010a7983 */ /* 0x000ea40000300a00 */
[----:B------:R-:W2:Y:S01]  /*3b600*/  LDL.LU.64 R8, [R1+0x12e0] ;  /* 0x0012e00001087983 */ /* 0x000ea20000300a00 */
[----:B------:R-:W-:Y:S01]  /*3b610*/  STL.64 [R1+0x5e0], R12 ;  /* 0x0005e00c01007387 */ /* 0x000fe20000100a00 */
[----:B------:R0:W-:Y:S03]  /*3b620*/  STL.64 [R1+0x5e8], R14 ;  /* 0x0005e80e01007387 */ /* 0x0001e60000100a00 */
[----:B0-----:R-:W2:Y:S02]  /*3b630*/  LDL.LU.64 R14, [R1+0x12d8] ;  /* 0x0012d800010e7983 */ /* 0x001ea40000300a00 */
[C---:B--2---:R-:W-:Y:S02]  /*3b640*/  HMMA.16816.F32.BF16 R12, R16.reuse, R14, R8 ;  /* 0x0000000e100c723c */ /* 0x044fe40000041808 */
[----:B------:R-:W2:Y:S11]  /*3b650*/  LDL.LU.64 R10, [R1+0x12d0] ;  /* 0x0012d000010a7983 */ /* 0x000eb60000300a00 */
[----:B------:R-:W-:Y:S10]  /*3b660*/  @!UPT UIADD3 URZ, URZ, URZ, URZ ;  /* 0x0000003f3f3ff290 */ /* 0x000ff4000fffe03f */
[----:B------:R-:W-:Y:S01]  /*3b670*/  STL.64 [R1+0x5d0], R12 ;  /* 0x0005d00c01007387 */ /* 0x000fe20000100a00 */
[----:B------:R0:W-:Y:S03]  /*3b680*/  STL.64 [R1+0x5d8], R14 ;  /* 0x0005d80e01007387 */ /* 0x0001e60000100a00 */
[----:B0-----:R-:W3:Y:S01]  /*3b690*/  LDL.LU.64 R14, [R1+0x12c8] ;  /* 0x0012c800010e7983 */ /* 0x001ee20000300a00 */
[----:B------:R-:W3:Y:S01]  /*3b6a0*/  LDL.LU.64 R12, [R1+0x12c0] ;  /* 0x0012c000010c7983 */ /* 0x000ee20000300a00 */
[C---:B--2---:R-:W-:Y:S02]  /*3b6b0*/  HMMA.16816.F32.BF16 R8, R16.reuse, R10, R4 ;  /* 0x0000000a1008723c */ /* 0x044fe40000041804 */
[----:B------:R-:W2:Y:S11]  /*3b6c0*/  LDL.LU.64 R4, [R1+0x12b8] ;  /* 0x0012b80001047983 */ /* 0x000eb60000300a00 */
[----:B------:R-:W-:Y:S10]  /*3b6d0*/  @!UPT UIADD3 URZ, URZ, URZ, URZ ;  /* 0x0000003f3f3ff290 */ /* 0x000ff4000fffe03f */
[----:B------:R-:W-:Y:S01]  /*3b6e0*/  STL.64 [R1+0x5c0], R8 ;  /* 0x0005c00801007387 */ /* 0x000fe20000100a00 */
[----:B------:R3:W-:Y:S02]  /*3b6f0*/  STL.64 [R1+0x5c8], R10 ;  /* 0x0005c80a01007387 */ /* 0x0007e40000100a00 */
[----:B---3--:R-:W-:Y:S01]  /*3b700*/  HMMA.16816.F32.BF16 R8, R16, R22, R12 ;  /* 0x000000161008723c */ /* 0x008fe2000004180c */
[----:B------:R0:W-:Y:S01]  /*3b710*/  STL.64 [R1+0x1248], R22 ;  /* 0x0012481601007387 */ /* 0x0001e20000100a00 */
[----:B------:R-:W3:Y:S11]  /*3b720*/  LDL.LU R20, [R1+0x130] ;  /* 0x0001300001147983 */ /* 0x000ef60000300800 */
[----:B------:R-:W-:Y:S10]  /*3b730*/  @!UPT UIADD3 URZ, URZ, URZ, URZ ;  /* 0x0000003f3f3ff290 */ /* 0x000ff4000fffe03f */
[----:B------:R-:W-:Y:S01]  /*3b740*/  STL.64 [R1+0x5b0], R8 ;  /* 0x0005b00801007387 */ /* 0x000fe20000100a00 */
[----:B------:R2:W-:Y:S02]  /*3b750*/  STL.64 [R1+0x5b8], R10 ;  /* 0x0005b80a01007387 */ /* 0x0005e40000100a00 */
[----:B------:R-:W3:Y:S02]  /*3b760*/  LDL.LU R21, [R1+0x134] ;  /* 0x0001340001157983 */ /* 0x000ee40000300800 */
[----:B0-----:R-:W3:Y:S01]  /*3b770*/  LDL.LU R22, [R1+0x138] ;  /* 0x0001380001167983 */ /* 0x001ee20000300800 */
[----:B------:R-:W3:Y:S01]  /*3b780*/  LDL.LU R23, [R1+0x13c] ;  /* 0x00013c0001177983 */ /* 0x000ee20000300800 */
[----:B------:R-:W3:Y:S02]  /*3b790*/  LDL.LU R12, [R1+0x170] ;  /* 0x00017000010c7983 */ /* 0x000ee40000300800 */
[----:B------:R-:W3:Y:S02]  /*3b7a0*/  LDL.LU R13, [R1+0x174] ;  /* 0x00017400010d7983 */ /* 0x000ee40000300800 */
[----:B------:R-:W3:Y:S01]  /*3b7b0*/  LDL.LU R14, [R1+0x178] ;  /* 0x00017800010e7983 */ /* 0x000ee20000300800 */
[----:B------:R-:W3:Y:S01]  /*3b7c0*/  LDL.LU R15, [R1+0x17c] ;  /* 0x00017c00010f7983 */ /* 0x000ee20000300800 */
[----:B--2---:R-:W-:Y:S01]  /*3b7d0*/  MOV R10, R5 ;  /* 0x00000005000a7202 */ /* 0x004fe20000000f00 */
[----:B------:R-:W-:-:S02]  /*3b7e0*/  IMAD.MOV.U32 R11, RZ, RZ, R4 ;  /* 0x000000ffff0b7224 */ /* 0x000fc400078e0004 */
[----:B---3--:R-:W-:Y:S01]  /*3b7f0*/  STL.64 [R1+0x12a8], R14 ;  /* 0x0012a80e01007387 */ /* 0x008fe20000100a00 */
[----:B------:R-:W-:Y:S02]  /*3b800*/  STL.64 [R1+0x12a0], R12 ;  /* 0x0012a00c01007387 */ /* 0x000fe40000100a00 */
[----:B------:R0:W-:Y:S02]  /*3b810*/  STL.64 [R1+0x12b0], R10 ;  /* 0x0012b00a01007387 */ /* 0x0001e40000100a00 */
[----:B------:R-:W2:Y:S01]  /*3b820*/  LDL.LU R8, [R1+0x190] ;  /* 0x0001900001087983 */ /* 0x000ea20000300800 */
[----:B------:R-:W2:Y:S04]  /*3b830*/  LDL.LU R9, [R1+0x194] ;  /* 0x0001940001097983 */ /* 0x000ea80000300800 */
[----:B0-----:R-:W2:Y:S01]  /*3b840*/  LDL.LU R10, [R1+0x198] ;  /* 0x00019800010a7983 */ /* 0x001ea20000300800 */
[----:B------:R-:W2:Y:S02]  /*3b850*/  LDL.LU R11, [R1+0x19c] ;  /* 0x00019c00010b7983 */ /* 0x000ea40000300800 */
[----:B------:R-:W3:Y:S02]  /*3b860*/  LDL.LU R12, [R1+0x180] ;  /* 0x00018000010c7983 */ /* 0x000ee40000300800 */
[----:B------:R-:W3:Y:S01]  /*3b870*/  LDL.LU R13, [R1+0x184] ;  /* 0x00018400010d7983 */ /* 0x000ee20000300800 */
[----:B------:R-:W3:Y:S01]  /*3b880*/  LDL.LU R14, [R1+0x188] ;  /* 0x00018800010e7983 */ /* 0x000ee20000300800 */
[----:B------:R-:W3:Y:S02]  /*3b890*/  LDL.LU R15, [R1+0x18c] ;  /* 0x00018c00010f7983 */ /* 0x000ee40000300800 */
[----:B------:R-:W2:Y:S02]  /*3b8a0*/  LDL.LU R4, [R1+0x160] ;  /* 0x0001600001047983 */ /* 0x000ea40000300800 */
[----:B------:R-:W2:Y:S01]  /*3b8b0*/  LDL.LU R5, [R1+0x164] ;  /* 0x0001640001057983 */ /* 0x000ea20000300800 */
[----:B------:R-:W2:Y:S01]  /*3b8c0*/  LDL.LU R6, [R1+0x168] ;  /* 0x0001680001067983 */ /* 0x000ea20000300800 */
[----:B------:R-:W2:Y:S02]  /*3b8d0*/  LDL.LU R7, [R1+0x16c] ;  /* 0x00016c0001077983 */ /* 0x000ea40000300800 */
[----:B------:R0:W-:Y:S02]  /*3b8e0*/  STL.64 [R1+0x1258], R22 ;  /* 0x0012581601007387 */ /* 0x0001e40000100a00 */
[----:B------:R-:W-:Y:S01]  /*3b8f0*/  STL.64 [R1+0x1250], R20 ;  /* 0x0012501401007387 */ /* 0x000fe20000100a00 */
[----:B0-----:R-:W2:Y:S04]  /*3b900*/  LDL.LU.64 R22, [R1+0x48] ;  /* 0x0000480001167983 */ /* 0x001ea80000300a00 */
[----:B--2---:R0:W-:Y:S04]  /*3b910*/  STL.64 [R1+0x1268], R22 ;  /* 0x0012681601007387 */ /* 0x0041e80000100a00 */
[----:B0-----:R-:W2:Y:S01]  /*3b920*/  LDL.LU.64 R22, [R1+0x58] ;  /* 0x0000580001167983 */ /* 0x001ea20000300a00 */
[C---:B------:R-:W-:Y:S03]  /*3b930*/  HMMA.16816.F32.BF16 R8, R16.reuse, R26, R8 ;  /* 0x0000001a1008723c */ /* 0x040fe60000041808 */
[----:B--2---:R0:W-:Y:S04]  /*3b940*/  STL.64 [R1+0x1280], R22 ;  /* 0x0012801601007387 */ /* 0x0041e80000100a00 */
[----:B0-----:R-:W2:Y:S11]  /*3b950*/  LDL.LU.64 R22, [R1+0x68] ;  /* 0x0000680001167983 */ /* 0x001eb60000300a00 */
[----:B------:R-:W-:Y:S05]  /*3b960*/  @!UPT UIADD3 URZ, URZ, URZ, URZ ;  /* 0x0000003f3f3ff290 */ /* 0x000fea000fffe03f */
[----:B------:R-:W-:Y:S02]  /*3b970*/  STL.64 [R1+0x5a0], R8 ;  /* 0x0005a00801007387 */ /* 0x000fe40000100a00 */
[----:B------:R0:W-:Y:S02]  /*3b980*/  STL.64 [R1+0x5a8], R10 ;  /* 0x0005a80a01007387 */ /* 0x0001e40000100a00 */
[----:B0-----:R-:W3:Y:S01]  /*3b990*/  LDL.LU.64 R10, [R1+0x12b0] ;  /* 0x0012b000010a7983 */ /* 0x001ee20000300a00 */
[----:B------:R0:W-:Y:S02]  /*3b9a0*/  STL.64 [R1+0x1230], R26 ;  /* 0x0012301a01007387 */ /* 0x0001e40000100a00 */
[----:B------:R-:W2:Y:S02]  /*3b9b0*/  LDL.LU R24, [R1+0x120] ;  /* 0x0001200001187983 */ /* 0x000ea40000300800 */
[----:B------:R-:W2:Y:S01]  /*3b9c0*/  LDL.LU R25, [R1+0x124] ;  /* 0x0001240001197983 */ /* 0x000ea20000300800 */
[----:B0-----:R-:W2:Y:S01]  /*3b9d0*/  LDL.LU R26, [R1+0x128] ;  /* 0x00012800011a7983 */ /* 0x001ea20000300800 */
[----:B------:R-:W2:Y:S03]  /*3b9e0*/  LDL.LU R27, [R1+0x12c] ;  /* 0x00012c00011b7983 */ /* 0x000ea60000300800 */
[----:B--2---:R0:W-:Y:S01]  /*3b9f0*/  STL.64 [R1+0x1240], R26 ;  /* 0x0012401a01007387 */ /* 0x0041e20000100a00 */
[----:B------:R1:W-:Y:S03]  /*3ba00*/  STL.64 [R1+0x1238], R24 ;  /* 0x0012381801007387 */ /* 0x0003e60000100a00 */
[----:B0-----:R-:W2:Y:S01]  /*3ba10*/  LDL.LU.64 R26, [R1+0x38] ;  /* 0x00003800011a7983 */ /* 0x001ea20000300a00 */
[C---:B---3--:R-:W-:Y:S03]  /*3ba20*/  HMMA.16816.F32.BF16 R8, R16.reuse, R10, R12 ;  /* 0x0000000a1008723c */ /* 0x048fe6000004180c */
[----:B--2---:R0:W-:Y:S01]  /*3ba30*/  STL.64 [R1+0x1260], R26 ;  /* 0x0012601a01007387 */ /* 0x0041e20000100a00 */
[----:B-1----:R-:W2:Y:S02]  /*3ba40*/  LDL.LU R24, [R1+0x140] ;  /* 0x0001400001187983 */ /* 0x002ea40000300800 */
[----:B------:R-:W2:Y:S01]  /*3ba50*/  LDL.LU R25, [R1+0x144] ;  /* 0x0001440001197983 */ /* 0x000ea20000300800 */
[----:B0-----:R-:W3:Y:S01]  /*3ba60*/  LDL.LU R26, [R1+0x148] ;  /* 0x00014800011a7983 */ /* 0x001ee20000300800 */
[----:B------:R-:W3:Y:S03]  /*3ba70*/  LDL.LU R27, [R1+0x14c] ;  /* 0x00014c00011b7983 */ /* 0x000ee60000300800 */
        /* <DEDUP_REMOVED lines=8> */
[----:B------:R-:W-:Y:S02]  /*3bb00*/  STL.64 [R1+0x590], R8 ;  /* 0x0005900801007387 */ /* 0x000fe40000100a00 */
[----:B------:R0:W-:Y:S02]  /*3bb10*/  STL.64 [R1+0x598], R10 ;  /* 0x0005980a01007387 */ /* 0x0001e40000100a00 */
[----:B0-----:R-:W3:Y:S02]  /*3bb20*/  LDL.LU.64 R10, [R1+0x1298] ;  /* 0x00129800010a7983 */ /* 0x001ee40000300a00 */
[----:B---3--:R-:W-:Y:S02]  /*3bb30*/  HMMA.16816.F32.BF16 R16, R16, R10, R12 ;  /* 0x0000000a1010723c */ /* 0x008fe4000004180c */
[----:B------:R-:W3:Y:S01]  /*3bb40*/  LDL.LU.64 R14, [R1+0x1290] ;  /* 0x00129000010e7983 */ /* 0x000ee20000300a00 */
[----:B------:R-:W3:Y:S11]  /*3bb50*/  LDL.LU.64 R12, [R1+0x1288] ;  /* 0x00128800010c7983 */ /* 0x000ef60000300a00 */
[----:B------:R-:W-:Y:S09]  /*3bb60*/  @!UPT UIADD3 URZ, URZ, URZ, URZ ;  /* 0x0000003f3f3ff290 */ /* 0x000ff2000fffe03f */
[----:B------:R-:W-:Y:S01]  /*3bb70*/  STL.64 [R1+0x580], R16 ;  /* 0x0005801001007387 */ /* 0x000fe20000100a00 */
[----:B------:R0:W-:Y:S03]  /*3bb80*/  STL.64 [R1+0x588], R18 ;  /* 0x0005881201007387 */ /* 0x0001e60000100a00 */
[----:B0-----:R-:W2:Y:S01]  /*3bb90*/  LDL.LU R19, [R1+0x438] ;  /* 0x0004380001137983 */ /* 0x001ea20000300800 */
[C---:B---3--:R-:W-:Y:S11]  /*3bba0*/  HMMA.16816.F32.BF16 R4, R12.reuse, R22, R4 ;  /* 0x000000160c04723c */ /* 0x048ff60000041804 */
[----:B------:R-:W-:Y:S11]  /*3bbb0*/  @!UPT UIADD3 URZ, URZ, URZ, URZ ;  /* 0x0000003f3f3ff290 */ /* 0x000ff6000fffe03f */
[----:B------:R-:W-:Y:S01]  /*3bbc0*/  @!UPT UIADD3 URZ, URZ, URZ, URZ ;  /* 0x0000003f3f3ff290 */ /* 0x000fe2000fffe03f */
[----:B------:R0:W-:Y:S01]  /*3bbd0*/  STL.64 [R1+0x600], R4 ;  /* 0x0006000401007387 */ /* 0x0001e20000100a00 */
[----:B------:R1:W-:Y:S01]  /*3bbe0*/  STL.64 [R1+0x608], R6 ;  /* 0x0006080601007387 */ /* 0x0003e20000100a00 */
[----:B0-----:R-:W-:Y:S01]  /*3bbf0*/  MOV R5, R22 ;  /* 0x0000001600057202 */ /* 0x001fe20000000f00 */
[----:B------:R-:W-:Y:S02]  /*3bc00*/  IMAD.MOV.U32 R4, RZ, RZ, R23 ;  /* 0x000000ffff047224 */ /* 0x000fe400078e0017 */
[----:B------:R-:W2:Y:S02]  /*3bc10*/  LDL.LU.64 R22, [R1+0x1280] ;  /* 0x0012800001167983 */ /* 0x000ea40000300a00 */
[C---:B--2---:R-:W-:Y:S01]  /*3bc20*/  HMMA.16816.F32.BF16 R24, R12.reuse, R22, R24 ;  /* 0x000000160c18723c */ /* 0x044fe20000041818 */
[----:B-1----:R-:W-:Y:S01]  /*3bc30*/  MOV R7, R22 ;  /* 0x0000001600077202 */ /* 0x002fe20000000f00 */
        /* <DEDUP_REMOVED lines=17> */
[----:B------:R-:W-:Y:S11]  /*3bd50*/  IMAD.MOV.U32 R18, RZ, RZ, R27 ;  /* 0x000000ffff127224 */ /* 0x000ff600078e001b */
[----:B------:R-:W-:Y:S11]  /*3bd60*/  @!UPT UIADD3 URZ, URZ, URZ, URZ ;  /* 0x0000003f3f3ff290 */ /* 0x000ff6000fffe03f */
[----:B------:R0:W-:Y:S01]  /*3bd70*/  STL.64 [R1+0x630], R20 ;  /* 0x0006301401007387 */ /* 0x0001e20000100a00 */
[----:B------:R1:W-:Y:S01]  /*3bd80*/  STL.64 [R1+0x638], R22 ;  /* 0x0006381601007387 */ /* 0x0003e20000100a00 */
[----:B0-----:R-:W-:Y:S02]  /*3bd90*/  MOV R20, R26 ;  /* 0x0000001a00147202 */ /* 0x001fe40000000f00 */
[----:B-1----:R-:W2:Y:S01]  /*3bda0*/  LDL.LU.64 R22, [R1+0x1248] ;  /* 0x0012480001167983 */ /* 0x002ea20000300a00 */
[----:B------:R-:W2:Y:S02]  /*3bdb0*/  LDL.LU.64 R26, [R1+0x1240] ;  /* 0x00124000011a7983 */ /* 0x000ea40000300a00 */
[----:B------:R-:W2:Y:S02]  /*3bdc0*/  LDL.LU.64 R24, [R1+0x1238] ;  /* 0x0012380001187983 */ /* 0x000ea40000300a00 */
[----:B------:R-:W3:Y:S01]  /*3bdd0*/  LDL.LU R17, [R1+0x8d8] ;  /* 0x0008d80001117983 */ /* 0x000ee20000300800 */
[----:B------:R-:W3:Y:S01]  /*3bde0*/  LDL.LU R8, [R1+0x890] ;  /* 0x0008900001087983 */ /* 0x000ee20000300800 */
[----:B--2---:R-:W-:Y:S11]  /*3bdf0*/  HMMA.16816.F32.BF16 R24, R12, R22, R24 ;  /* 0x000000160c18723c */ /* 0x004ff60000041818 */
[----:B------:R-:W-:Y:S11]  /*3be00*/  @!UPT UIADD3 URZ, URZ, URZ, URZ ;  /* 0x0000003f3f3ff290 */ /* 0x000ff6000fffe03f */
[----:B------:R-:W-:Y:S01]  /*3be10*/  @!UPT UIADD3 URZ, URZ, URZ, URZ ;  /* 0x0000003f3f3ff290 */ /* 0x000fe2000fffe03f */
[----:B------:R-:W-:Y:S01]  /*3be20*/  STL.64 [R1+0x640], R24 ;  /* 0x0006401801007387 */ /* 0x000fe20000100a00 */
[----:B------:R0:W-:Y:S03]  /*3be30*/  STL.64 [R1+0x648], R26 ;  /* 0x0006481a01007387 */ /* 0x0001e60000100a00 */
[----:B0-----:R-:W2:Y:S01]  /*3be40*/  LDL.LU.64 R26, [R1+0x1230] ;  /* 0x00123000011a7983 */ /* 0x001ea20000300a00 */
[----:B------:R0:W-:Y:S02]  /*3be50*/  STL.64 [R1+0x1160], R22 ;  /* 0x0011601601007387 */ /* 0x0001e40000100a00 */
[----:B0-----:R-:W-:Y:S01]  /*3be60*/  MOV R22, R20 ;  /* 0x0000001400167202 */ /* 0x001fe20000000f00 */
[----:B------:R-:W-:-:S05]  /*3be70*/  IMAD.MOV.U32 R23, RZ, RZ, R18 ;  /* 0x000000ffff177224 */ /* 0x000fca00078e0012 */
        /* <DEDUP_REMOVED lines=9> */
[----:B------:R0:W-:Y:S01]  /*3bf10*/  STL.64 [R1+0x11e0], R22 ;  /* 0x0011e01601007387 */ /* 0x0001e20000100a00 */
[----:B------:R-:W2:Y:S02]  /*3bf20*/  LDL.LU R4, [R1+0xf0] ;  /* 0x0000f00001047983 */ /* 0x000ea40000300800 */
[----:B------:R-:W2:Y:S02]  /*3bf30*/  LDL.LU R5, [R1+0xf4] ;  /* 0x0000f40001057983 */ /* 0x000ea40000300800 */
[----:B------:R-:W2:Y:S01]  /*3bf40*/  LDL.LU R6, [R1+0xf8] ;  /* 0x0000f80001067983 */ /* 0x000ea20000300800 */
[----:B------:R-:W2:Y:S01]  /*3bf50*/  LDL.LU R7, [R1+0xfc] ;  /* 0x0000fc0001077983 */ /* 0x000ea20000300800 */
[----:B------:R-:W2:Y:S02]  /*3bf60*/  LDL.LU R20, [R1+0x100] ;  /* 0x0001000001147983 */ /* 0x000ea40000300800 */
[----:B------:R-:W2:Y:S01]  /*3bf70*/  LDL.LU R21, [R1+0x104] ;  /* 0x0001040001157983 */ /* 0x000ea20000300800 */
[----:B0-----:R-:W2:Y:S01]  /*3bf80*/  LDL.LU R22, [R1+0x108] ;  /* 0x0001080001167983 */ /* 0x001ea20000300800 */
[----:B------:R-:W2:Y:S03]  /*3bf90*/  LDL.LU R23, [R1+0x10c] ;  /* 0x00010c0001177983 */ /* 0x000ea60000300800 */
[----:B--2---:R-:W-:Y:S01]  /*3bfa0*/  STL.64 [R1+0x11f0], R22 ;  /* 0x0011f01601007387 */ /* 0x004fe20000100a00 */
[----:B------:R0:W-:Y:S03]  /*3bfb0*/  STL.64 [R1+0x11e8], R20 ;  /* 0x0011e81401007387 */ /* 0x0001e60000100a00 */
[----:B0-----:R-:W2:Y:S01]  /*3bfc0*/  LDL.LU R20, [R1+0x110] ;  /* 0x0001100001147983 */ /* 0x001ea20000300800 */
[----:B------:R-:W2:Y:S02]  /*3bfd0*/  LDL.LU R21, [R1+0x114] ;  /* 0x0001140001157983 */ /* 0x000ea40000300800 */
[----:B------:R-:W2:Y:S02]  /*3bfe0*/  LDL.LU R22, [R1+0x118] ;  /* 0x0001180001167983 */ /* 0x000ea40000300800 */
[----:B------:R-:W2:Y:S01]  /*3bff0*/  LDL.LU R23, [R1+0x11c] ;  /* 0x00011c0001177983 */ /* 0x000ea20000300800 */
[----:B------:R0:W-:Y:S01]  /*3c000*/  STL.64 [R1+0x11d8], R6 ;  /* 0x0011d80601007387 */ /* 0x0001e20000100a00 */
[----:B------:R-:W-:Y:S03]  /*3c010*/  STL.64 [R1+0x11d0], R4 ;  /* 0x0011d00401007387 */ /* 0x000fe60000100a00 */
[----:B0-----:R-:W2:Y:S01]  /*3c020*/  LDL.LU.64 R6, [R1+0x8] ;  /* 0x0000080001067983 */ /* 0x001ea20000300a00 */
[----:B------:R-:W3:Y:S02]  /*3c030*/  LDL.LU R16, [R1+0x8dc] ;  /* 0x0008dc0001107983 */ /* 0x000ee40000300800 */
[----:B------:R0:W-:Y:S01]  /*3c040*/  STL [R1+0x1158], R19 ;  /* 0x0011581301007387 */ /* 0x0001e20000100800 */
[----:B----4-:R-:W-:Y:S01]  /*3c050*/  MOV R18, R29 ;  /* 0x0000001d00127202 */ /* 0x010fe20000000f00 */
[----:B0-----:R-:W-:Y:S01]  /*3c060*/  IMAD.MOV.U32 R19, RZ, RZ, R2 ;  /* 0x000000ffff137224 */ /* 0x001fe200078e0002 */
[----:B---3--:R0:W-:Y:S02]  /*3c070*/  STL.64 [R1+0x1150], R16 ;  /* 0x0011501001007387 */ /* 0x0081e40000100a00 */
[----:B0-----:R-:W-:Y:S01]  /*3c080*/  MOV R16, R3 ;  /* 0x0000000300107202 */ /* 0x001fe20000000f00 */
[----:B-----5:R-:W-:Y:S01]  /*3c090*/  IMAD.MOV.U32 R17, RZ, RZ, R28 ;  /* 0x000000ffff117224 */ /* 0x020fe200078e001c */
[----:B------:R-:W3:Y:S01]  /*3c0a0*/  LDL.LU R3, [R1+0x1228] ;  /* 0x0012280001037983 */ /* 0x000ee20000300800 */
[----:B------:R-:W4:Y:S02]  /*3c0b0*/  LDL.LU R28, [R1+0x1224] ;  /* 0x00122400011c7983 */ /* 0x000f240000300800 */
[----:B------:R-:W5:Y:S02]  /*3c0c0*/  LDL.LU R29, [R1+0x1220] ;  /* 0x00122000011d7983 */ /* 0x000f640000300800 */
[----:B------:R-:W3:Y:S01]  /*3c0d0*/  LDL.LU R2, [R1+0x121c] ;  /* 0x00121c0001027983 */ /* 0x000ee20000300800 */
[----:B------:R-:W-:Y:S01]  /*3c0e0*/  STL.64 [R1+0x1170], R18 ;  /* 0x0011701201007387 */ /* 0x000fe20000100a00 */
[----:B------:R0:W-:Y:S03]  /*3c0f0*/  STL.64 [R1+0x1168], R16 ;  /* 0x0011681001007387 */ /* 0x0001e60000100a00 */
[----:B0-----:R-:W3:Y:S01]  /*3c100*/  LDL.LU R16, [R1+0xb0] ;  /* 0x0000b00001107983 */ /* 0x001ee20000300800 */
[----:B------:R-:W3:Y:S02]  /*3c110*/  LDL.LU R17, [R1+0xb4] ;  /* 0x0000b40001117983 */ /* 0x000ee40000300800 */
[----:B------:R-:W3:Y:S01]  /*3c120*/  LDL.LU R18, [R1+0xb8] ;  /* 0x0000b80001127983 */ /* 0x000ee20000300800 */
[----:B------:R-:W-:-:S02]  /*3c130*/  MOV R19, R0 ;  /* 0x0000000000137202 */ /* 0x000fc40000000f00 */
[----:B------:R-:W4:Y:S01]  /*3c140*/  LDL.LU R0, [R1+0x1218] ;  /* 0x0012180001007983 */ /* 0x000f220000300800 */
[----:B--2---:R-:W-:Y:S03]  /*3c150*/  HMMA.16816.F32.BF16 R20, R12, R26, R20 ;  /* 0x0000001a0c14723c */ /* 0x004fe60000041814 */
[----:B---3--:R4:W-:Y:S01]  /*3c160*/  STL.64 [R1+0x1188], R18 ;  /* 0x0011881201007387 */ /* 0x0089e20000100a00 */
[----:B------:R0:W-:Y:S02]  /*3c170*/  STL.64 [R1+0x1180], R16 ;  /* 0x0011801001007387 */ /* 0x0001e40000100a00 */
[----:B----4-:R-:W-:Y:S02]  /*3c180*/  IMAD.MOV.U32 R18, RZ, RZ, R28 ;  /* 0x000000ffff127224 */ /* 0x010fe400078e001c */
[----:B0-----:R-:W-:Y:S01]  /*3c190*/  IMAD.MOV.U32 R16, RZ, RZ, R2 ;  /* 0x000000ffff107224 */ /* 0x001fe200078e0002 */
[----:B------:R-:W-:Y:S01]  /*3c1a0*/  MOV R19, R3 ;  /* 0x0000000300137202 */ /* 0x000fe20000000f00 */
[----:B------:R-:W2:Y:S01]  /*3c1b0*/  LDL.LU R2, [R1+0x1214] ;  /* 0x0012140001027983 */ /* 0x000ea20000300800 */
[----:B-----5:R-:W-:-:S02]  /*3c1c0*/  MOV R17, R29 ;  /* 0x0000001d00117202 */ /* 0x020fc40000000f00 */
[----:B------:R-:W3:Y:S02]  /*3c1d0*/  LDL.LU R29, [R1+0x1210] ;  /* 0x00121000011d7983 */ /* 0x000ee40000300800 */
[----:B------:R-:W4:Y:S01]  /*3c1e0*/  LDL.LU R28, [R1+0x120c] ;  /* 0x00120c00011c7983 */ /* 0x000f220000300800 */
[----:B------:R-:W5:Y:S01]  /*3c1f0*/  LDL.LU R3, [R1+0x1208] ;  /* 0x0012080001037983 */ /* 0x000f620000300800 */
[----:B------:R-:W-:Y:S02]  /*3c200*/  STL.64 [R1+0x11a0], R18 ;  /* 0x0011a01201007387 */ /* 0x000fe40000100a00 */
[----:B------:R0:W-:Y:S02]  /*3c210*/  STL.64 [R1+0x1198], R16 ;  /* 0x0011981001007387 */ /* 0x0001e40000100a00 */
[----:B0-----:R-:W2:Y:S01]  /*3c220*/  LDL.LU R16, [R1+0xd0] ;  /* 0x0000d00001107983 */ /* 0x001ea20000300800 */
[----:B------:R-:W2:Y:S02]  /*3c230*/  LDL.LU R17, [R1+0xd4] ;  /* 0x0000d40001117983 */ /* 0x000ea40000300800 */
[----:B------:R-:W2:Y:S02]  /*3c240*/  LDL.LU R18, [R1+0xd8] ;  /* 0x0000d80001127983 */ /* 0x000ea40000300800 */
[----:B------:R-:W-:-:S02]  /*3c250*/  IMAD.MOV.U32 R19, RZ, RZ, R0 ;  /* 0x000000ffff137224 */ /* 0x000fc400078e0000 */
[----:B------:R-:W3:Y:S04]  /*3c260*/  LDL.LU R0, [R1+0x1204] ;  /* 0x0012040001007983 */ /* 0x000ee80000300800 */
[----:B--2---:R-:W-:Y:S01]  /*3c270*/  STL.64 [R1+0x11b8], R18 ;  /* 0x0011b81201007387 */ /* 0x004fe20000100a00 */
[----:B------:R5:W-:Y:S02]  /*3c280*/  STL.64 [R1+0x11b0], R16 ;  /* 0x0011b01001007387 */ /* 0x000be40000100a00 */
[----:B-----5:R-:W-:Y:S01]  /*3c290*/  MOV R16, R3 ;  /* 0x0000000300107202 */ /* 0x020fe20000000f00 */
[----:B----4-:R-:W-:Y:S01]  /*3c2a0*/  IMAD.MOV.U32 R17, RZ, RZ, R28 ;  /* 0x000000ffff117224 */ /* 0x010fe200078e001c */
[----:B------:R-:W2:Y:S01]  /*3c2b0*/  LDL.LU R3, [R1+0x1200] ;  /* 0x0012000001037983 */ /* 0x000ea20000300800 */
[----:B------:R-:W4:Y:S01]  /*3c2c0*/  LDL.LU R28, [R1+0x11fc] ;  /* 0x0011fc00011c7983 */ /* 0x000f220000300800 */
[----:B---3--:R-:W-:-:S02]  /*3c2d0*/  MOV R18, R29 ;  /* 0x0000001d00127202 */ /* 0x008fc40000000f00 */
[----:B------:R-:W3:Y:S01]  /*3c2e0*/  LDL.LU R29, [R1+0x11f8] ;  /* 0x0011f800011d7983 */ /* 0x000ee20000300800 */
[----:B------:R-:W5:Y:S02]  /*3c2f0*/  LDL.LU R9, [R1+0x8e0] ;  /* 0x0008e00001097983 */ /* 0x000f640000300800 */
[----:B------:R-:W-:Y:S02]  /*3c300*/  STL.64 [R1+0x6c0], R20 ;  /* 0x0006c01401007387 */ /* 0x000fe40000100a00 */
[----:B------:R0:W-:Y:S02]  /*3c310*/  STL.64 [R1+0x6c8], R22 ;  /* 0x0006c81601007387 */ /* 0x0001e40000100a00 */
[----:B0-----:R-:W2:Y:S01]  /*3c320*/  LDL.LU.64 R22, [R1+0x11f0] ;  /* 0x0011f00001167983 */ /* 0x001ea20000300a00 */
[----:B------:R-:W2:Y:S02]  /*3c330*/  LDL.LU.64 R20, [R1+0x11e8] ;  /* 0x0011e80001147983 */ /* 0x000ea40000300a00 */
[----:B------:R-:W-:-:S02]  /*3c340*/  IMAD.MOV.U32 R19, RZ, RZ, R2 ;  /* 0x000000ffff137224 */ /* 0x000fc400078e0002 */
[----:B------:R-:W-:Y:S01]  /*3c350*/  IMAD.MOV.U32 R2, RZ, RZ, R7 ;  /* 0x000000ffff027224 */ /* 0x000fe200078e0007 */
[C---:B--2---:R-:W-:Y:S11]  /*3c360*/  HMMA.16816.F32.BF16 R20, R12.reuse, R6, R20 ;  /* 0x000000060c14723c */ /* 0x044ff60000041814 */
[----:B------:R-:W-:Y:S11]  /*3c370*/  @!UPT UIADD3 URZ, URZ, URZ, URZ ;  /* 0x0000003f3f3ff290 */ /* 0x000ff6000fffe03f */
[----:B------:R-:W-:Y:S01]  /*3c380*/  @!UPT UIADD3 URZ, URZ, URZ, URZ ;  /* 0x0000003f3f3ff290 */ /* 0x000fe2000fffe03f */
[----:B------:R0:W-:Y:S01]  /*3c390*/  STL.64 [R1+0x700], R20 ;  /* 0x0007001401007387 */ /* 0x0001e20000100a00 */
[----:B------:R1:W-:Y:S01]  /*3c3a0*/  STL.64 [R1+0x708], R22 ;  /* 0x0007081601007387 */ /* 0x0003e20000100a00 */
[----:B0-----:R-:W-:Y:S02]  /*3c3b0*/  MOV R20, R6 ;  /* 0x0000000600147202 */ /* 0x001fe40000000f00 */
[----:B-1----:R-:W2:Y:S01]  /*3c3c0*/  LDL.LU.64 R22, [R1+0x11e0] ;  /* 0x0011e00001167983 */ /* 0x002ea20000300a00 */
[----:B------:R-:W2:Y:S02]  /*3c3d0*/  LDL.LU.64 R6, [R1+0x11d8] ;  /* 0x0011d80001067983 */ /* 0x000ea40000300a00 */
[----:B------:R-:W2:Y:S02]  /*3c3e0*/  LDL.LU.64 R4, [R1+0x11d0] ;  /* 0x0011d00001047983 */ /* 0x000ea40000300a00 */
[----:B--2---:R-:W-:Y:S01]  /*3c3f0*/  HMMA.16816.F32.BF16 R12, R12, R10, R4 ;  /* 0x0000000a0c0c723c */ /* 0x004fe20000041804 */
[----:B------:R-:W2:Y:S01]  /*3c400*/  LDL.LU.64 R6, [R1+0x11c8] ;  /* 0x0011c80001067983 */ /* 0x000ea20000300a00 */
[----:B------:R-:W2:Y:S11]  /*3c410*/  LDL.LU.64 R4, [R1+0x11c0] ;  /* 0x0011c00001047983 */ /* 0x000eb60000300a00 */
[----:B------:R-:W-:Y:S10]  /*3c420*/  @!UPT UIADD3 URZ, URZ, URZ, URZ ;  /* 0x0000003f3f3ff290 */ /* 0x000ff4000fffe03f */
[----:B------:R-:W-:Y:S01]  /*3c430*/  STL.64 [R1+0x6f0], R12 ;  /* 0x0006f00c01007387 */ /* 0x000fe20000100a00 */
[----:B------:R0:W-:Y:S02]  /*3c440*/  STL.64 [R1+0x6f8], R14 ;  /* 0x0006f80e01007387 */ /* 0x0001e40000100a00 */
[----:B0-----:R-:W-:Y:S02]  /*3c450*/  MOV R14, R20 ;  /* 0x00000014000e7202 */ /* 0x001fe40000000f00 */
        /* <DEDUP_REMOVED lines=29> */
[----:B------:R-:W2:Y:S01]  /*3c630*/  LDL.LU R19, [R1+0x1158] ;  /* 0x0011580001137983 */ /* 0x000ea20000300800 */
[----:B------:R-:W4:Y:S11]  /*3c640*/  LDL.LU.64 R16, [R1+0x1150] ;  /* 0x0011500001107983 */ /* 0x000f360000300a00 */
[----:B------:R-:W-:Y:S09]  /*3c650*/  @!UPT UIADD3 URZ, URZ, URZ, URZ ;  /* 0x0000003f3f3ff290 */ /* 0x000ff2000fffe03f */
[----:B------:R-:W-:Y:S01]  /*3c660*/  STL.64 [R1+0x650], R20 ;  /* 0x0006501401007387 */ /* 0x000fe20000100a00 */
[----:B------:R0:W-:Y:S03]  /*3c670*/  STL.64 [R1+0x658], R22 ;  /* 0x0006581601007387 */ /* 0x0001e60000100a00 */
[----:B0-----:R-:W2:Y:S01]  /*3c680*/  LDL.LU.64 R22, [R1+0x1148] ;  /* 0x0011480001167983 */ /* 0x001ea20000300a00 */
[----:B------:R-:W2:Y:S02]  /*3c690*/  LDL.LU.64 R20, [R1+0x1140] ;  /* 0x0011400001147983 */ /* 0x000ea40000300a00 */
[----:B--2---:R-:W-:Y:S01]  /*3c6a0*/  HMMA.16816.F32.BF16 R24, R4, R26, R20 ;  /* 0x0000001a0418723c */ /* 0x004fe20000041814 */
[----:B------:R-:W2:Y:S01]  /*3c6b0*/  LDL.LU.64 R22, [R1+0x1138] ;  /* 0x0011380001167983 */ /* 0x000ea20000300a00 */
[----:B------:R-:W4:Y:S11]  /*3c6c0*/  LDL.LU.64 R20, [R1+0x1130] ;  /* 0x0011300001147983 */ /* 0x000f360000300a00 */
[----:B------:R-:W-:Y:S10]  /*3c6d0*/  @!UPT UIADD3 URZ, URZ, URZ, URZ ;  /* 0x0000003f3f3ff290 */ /* 0x000ff4000fffe03f */
[----:B------:R-:W-:Y:S01]  /*3c6e0*/  STL.64 [R1+0x6e0], R24 ;  /* 0x0006e01801007387 */ /* 0x000fe20000100a00 */
[----:B------:R0:W-:Y:S03]  /*3c6f0*/  STL.64 [R1+0x6e8], R26 ;  /* 0x0006e81a01007387 */ /* 0x0001e60000100a00 */
[----:B0-----:R-:W2:Y:S01]  /*3c700*/  LDL.LU.64 R26, [R1+0x1128] ;  /* 0x00112800011a7983 */ /* 0x001ea20000300a00 */
[----:B------:R-:W2:Y:S02]  /*3c710*/  LDL.LU.64 R24, [R1+0x1120] ;  /* 0x0011200001187983 */ /* 0x000ea40000300a00 */
[----:B------:R-:W-:-:S07]  /*3c720*/  IMAD.MOV.U32 R15, RZ, RZ, R2 ;  /* 0x000000ffff0f7224 */ /* 0x000fce00078e0002 */
[----:B--2---:R-:W-:Y:S01]  /*3c730*/  HMMA.16816.F32.BF16 R12, R4, R14, R24 ;  /* 0x0000000e040c723c */ /* 0x004fe20000041818 */
[----:B------:R-:W2:Y:S01]  /*3c740*/  LDL.LU.64 R26, [R1+0x1118] ;  /* 0x00111800011a7983 */ /* 0x000ea20000300a00 */
[----:B------:R-:W2:Y:S01]  /*3c750*/  LDL.LU.64 R24, [R1+0x1110] ;  /* 0x0011100001187983 */ /* 0x000ea20000300a00 */
[----:B------:R-:W-:Y:S01]  /*3c760*/  MOV R2, 0x40 ;  /* 0x0000004000027802 */ /* 0x000fe20000000f00 */
[----:B----4-:R-:W-:Y:S01]  /*3c770*/  FFMA R17, R28, R17, R21 ;  /* 0x000000111c117223 */ /* 0x010fe20000000015 */
[----:B------:R-:W-:-:S03]  /*3c780*/  IADD3 R8, R8, 0x40, RZ ;  /* 0x0000004008087810 */ /* 0x000fc60007ffe0ff */
[C---:B------:R-:W-:Y:S02]  /*3c790*/  IMAD R19, R2.reuse, c[0x0][0x1a4], R19 ;  /* 0x0000690002137a24 */ /* 0x040fe400078e0213 */
[----:B------:R-:W-:Y:S02]  /*3c7a0*/  IMAD R20, R2, c[0x0][0x1b4], R20 ;  /* 0x00006d0002147a24 */ /* 0x000fe400078e0214 */
[----:B------:R-:W-:Y:S02]  /*3c7b0*/  FFMA R16, R3, R16, R22 ;  /* 0x0000001003107223 */ /* 0x000fe40000000016 */
[----:B-----5:R-:W-:-:S09]  /*3c7c0*/  FFMA R9, R0, R9, R23 ;  /* 0x0000000900097223 */ /* 0x020fd20000000017 */
[----:B------:R-:W-:Y:S01]  /*3c7d0*/  STL.64 [R1+0x710], R12 ;  /* 0x0007100c01007387 */ /* 0x000fe20000100a00 */
[----:B------:R-:W-:Y:S02]  /*3c7e0*/  STL.64 [R1+0x718], R14 ;  /* 0x0007180e01007387 */ /* 0x000fe40000100a00 */
[----:B------:R-:W-:Y:S02]  /*3c7f0*/  STL [R1+0x438], R19 ;  /* 0x0004381301007387 */ /* 0x000fe40000100800 */
[----:B------:R-:W-:Y:S01]  /*3c800*/  STL [R1+0x434], R20 ;  /* 0x0004341401007387 */ /* 0x000fe20000100800 */
[----:B------:R-:W-:Y:S01]  /*3c810*/  STL [R1+0x8d8], R17 ;  /* 0x0008d81101007387 */ /* 0x000fe20000100800 */
[----:B------:R-:W-:Y:S02]  /*3c820*/  STL [R1+0x890], R8 ;  /* 0x0008900801007387 */ /* 0x000fe40000100800 */
[----:B------:R-:W-:Y:S02]  /*3c830*/  STL [R1+0x8dc], R16 ;  /* 0x0008dc1001007387 */ /* 0x000fe40000100800 */
[----:B------:R-:W-:Y:S01]  /*3c840*/  STL [R1+0x8e0], R9 ;  /* 0x0008e00901007387 */ /* 0x000fe20000100800 */
[----:B--2---:R-:W-:Y:S11]  /*3c850*/  HMMA.16816.F32.BF16 R4, R4, R10, R24 ;  /* 0x0000000a0404723c */ /* 0x004ff60000041818 */
[----:B------:R-:W-:Y:S11]  /*3c860*/  @!UPT UIADD3 URZ, URZ, URZ, URZ ;  /* 0x0000003f3f3ff290 */ /* 0x000ff6000fffe03f */
[----:B------:R-:W-:Y:S01]  /*3c870*/  @!UPT UIADD3 URZ, URZ, URZ, URZ ;  /* 0x0000003f3f3ff290 */ /* 0x000fe2000fffe03f */
[----:B------:R-:W-:Y:S01]  /*3c880*/  STL.64 [R1+0x6d0], R4 ;  /* 0x0006d00401007387 */ /* 0x000fe20000100a00 */
[----:B------:R-:W-:Y:S02]  /*3c890*/  STL.64 [R1+0x6d8], R6 ;  /* 0x0006d80601007387 */ /* 0x000fe40000100a00 */
[----:B------:R-:W2:Y:S02]  /*3c8a0*/  LDL R2, [R1+0x844] ;  /* 0x0008440001027983 */ /* 0x000ea40000100800 */
[----:B------:R-:W4:Y:S01]  /*3c8b0*/  LDL R0, [R1+0x840] ;  /* 0x0008400001007983 */ /* 0x000f220000100800 */
[----:B--2---:R0:W-:Y:S04]  /*3c8c0*/  STL [R1+0x190], R2 ;  /* 0x0001900201007387 */ /* 0x0041e80000100800 */
[----:B0-----:R-:W2:Y:S01]  /*3c8d0*/  LDL R2, [R1+0x83c] ;  /* 0x00083c0001027983 */ /* 0x001ea20000100800 */
[----:B----4-:R0:W-:Y:S03]  /*3c8e0*/  STL [R1+0x194], R0 ;  /* 0x0001940001007387 */ /* 0x0101e60000100800 */
[----:B0-----:R-:W4:Y:S04]  /*3c8f0*/  LDL R0, [R1+0x838] ;  /* 0x0008380001007983 */ /* 0x001f280000100800 */
        /* <DEDUP_REMOVED lines=22> */
[----:B----4-:R3:W-:Y:S02]  /*3ca60*/  STL [R1+0x884], R0 ;  /* 0x0008840001007387 */ /* 0x0107e40000100800 */
[----:B---3--:R-:W-:-:S05]  /*3ca70*/  IMAD.MOV.U32 R0, RZ, RZ, R29 ;  /* 0x000000ffff007224 */ /* 0x008fca00078e001d */
[----:B------:R0:W-:Y:S01]  /*3ca80*/  STL [R1+0x88c], R0 ;  /* 0x00088c0001007387 */ /* 0x0001e20000100800 */
[----:B------:R-:W-:-:S03]  /*3ca90*/  ISETP.GE.AND P2, PT, R8, c[0x0][0x1d0], PT ;  /* 0x0000740008007a0c */ /* 0x000fc60003f46270 */
[----:B--2---:R0:W-:Y:S10]  /*3caa0*/  STL [R1+0x888], R2 ;  /* 0x0008880201007387 */ /* 0x0041f40000100800 */
[----:B------:R-:W-:Y:S01]  /*3cab0*/  @P2 CALL.REL.NOINC `(.L_x_0) ;  /* 0x0000001000002944 */ /* 0x000fe20003c00000 */
[----:B------:R-:W-:Y:S05]  /*3cac0*/  BRA `(.L_x_1) ;  /* 0xfffd331000007947 */ /* 0x000fea000383ffff */
.L_x_0:
[----:B01----:R-:W2:Y:S01]  /*3cad0*/  LDL.LU R0, [R1+0x8a4] ;  /* 0x0008a40001007983 */ /* 0x003ea20000300800 */
[----:B------:R-:W-:Y:S01]  /*3cae0*/  IMAD.MOV.U32 R16, RZ, RZ, 0x3dc6b27f ;  /* 0x3dc6b27fff107424 */ /* 0x000fe200078e00ff */
[----:B------:R-:W-:-:S02]  /*3caf0*/  LOP3.LUT R2, R2, 0xfffffeff, RZ, 0xc0, !PT ;  /* 0xfffffeff02027812 */ /* 0x000fc400078ec0ff */
[----:B------:R-:W-:Y:S06]  /*3cb00*/  BAR.SYNC.DEFER_BLOCKING 0x0 ;  /* 0x0000000000007b1d */ /* 0x000fec0000010000 */
[----:B--2---:R0:W-:Y:S01]  /*3cb10*/  STL [R1+0x148], R0 ;  /* 0x0001480001007387 */ /* 0x0041e20000100800 */
[C---:B------:R-:W-:Y:S01]  /*3cb20*/  FMUL R3, R0.reuse, 8388608 ;  /* 0x4b00000000037820 */ /* 0x040fe20000400000 */
[----:B------:R-:W-:Y:S02]  /*3cb30*/  FSETP.GEU.AND P0, PT, R0, 1.175494350822287508e-38, PT ;  /* 0x008000000000780b */ /* 0x000fe40003f0e000 */
[----:B------:R-:W2:Y:S02]  /*3cb40*/  LDL.LU R27, [R1+0x8a8] ;  /* 0x0008a800011b7983 */ /* 0x000ea40000300800 */
[----:B------:R-:W-:-:S04]  /*3cb50*/  FSEL R3, R3, R0, !P0 ;  /* 0x0000000003037208 */ /* 0x000fc80004000000 */
[----:B------:R-:W-:-:S04]  /*3cb60*/  IADD3 R4, R3, -0x3f3504f3, RZ ;  /* 0xc0cafb0d03047810 */ /* 0x000fc80007ffe0ff */
[----:B------:R-:W-:-:S04]  /*3cb70*/  LOP3.LUT R4, R4, 0xff800000, RZ, 0xc0, !PT ;  /* 0xff80000004047812 */ /* 0x000fc800078ec0ff */
[----:B0-----:R-:W-:Y:S01]  /*3cb80*/  IADD3 R0, R3, -R4, RZ ;  /* 0x8000000403007210 */ /* 0x001fe20007ffe0ff */
[----:B------:R0:W1:Y:S04]  /*3cb90*/  I2F R6, R4 ;  /* 0x0000000400067306 */ /* 0x0000680000201400 */
[----:B------:R-:W-:-:S04]  /*3cba0*/  FADD R0, R0, -1 ;  /* 0xbf80000000007421 */ /* 0x000fc80000000000 */
[----:B------:R-:W-:-:S04]  /*3cbb0*/  FFMA.FTZ R5, R0, R16, -0.16845393180847167969 ;  /* 0xbe2c7f3000057423 */ /* 0x000fc80000010010 */
[----:B------:R-:W-:-:S04]  /*3cbc0*/  FFMA.FTZ R5, R0, R5, 0.1716887056827545166 ;  /* 0x3e2fcf2a00057423 */ /* 0x000fc80000010005 */
[----:B------:R-:W-:-:S04]  /*3cbd0*/  FFMA.FTZ R5, R0, R5, -0.17900948226451873779 ;  /* 0xbe374e4300057423 */ /* 0x000fc80000010005 */
[----:B------:R-:W-:-:S04]  /*3cbe0*/  FFMA.FTZ R5, R0, R5, 0.20512372255325317383 ;  /* 0x3e520bf400057423 */ /* 0x000fc80000010005 */
[----:B------:R-:W-:-:S04]  /*3cbf0*/  FFMA.FTZ R5, R0, R5, -0.24046532809734344482 ;  /* 0xbe763c8b00057423 */ /* 0x000fc80000010005 */
[----:B------:R-:W-:-:S04]  /*3cc00*/  FFMA.FTZ R5, R0, R5, 0.28857114911079406738 ;  /* 0x3e93bf9900057423 */ /* 0x000fc80000010005 */
[----:B------:R-:W-:-:S04]  /*3cc10*/  FFMA.FTZ R5, R0, R5, -0.36067417263984680176 ;  /* 0xbeb8aa4900057423 */ /* 0x000fc80000010005 */
[----:B------:R-:W-:-:S04]  /*3cc20*/  FFMA.FTZ R5, R0, R5, 0.48089820146560668945 ;  /* 0x3ef6384a00057423 */ /* 0x000fc80000010005 */
[----:B------:R-:W-:-:S04]  /*3cc30*/  FFMA.FTZ R5, R0, R5, -0.72134751081466674805 ;  /* 0xbf38aa3b00057423 */ /* 0x000fc80000010005 */
[C---:B------:R-:W-:Y:S01]  /*3cc40*/  FMUL R5, R0.reuse, R5 ;  /* 0x0000000500057220 */ /* 0x040fe20000400000 */
[----:B--2---:R-:W-:Y:S03]  /*3cc50*/  STL [R1+0x1830], R27 ;  /* 0x0018301b01007387 */ /* 0x004fe60000100800 */
[C---:B0-----:R-:W-:Y:S01]  /*3cc60*/  FMUL R4, R0.reuse, R5 ;  /* 0x0000000500047220 */ /* 0x041fe20000400000 */
[----:B------:R-:W2:Y:S01]  /*3cc70*/  LDL.LU R28, [R1+0x8ac] ;  /* 0x0008ac00011c7983 */ /* 0x000ea20000300800 */
[----:B------:R-:W-:Y:S02]  /*3cc80*/  ISETP.GE.U32.AND P1, PT, R3, 0x7f800000, PT ;  /* 0x7f8000000300780c */ /* 0x000fe40003f26070 */
[----:B------:R-:W-:Y:S01]  /*3cc90*/  FFMA.FTZ R5, R0, 1.4426950216293334961, R4 ;  /* 0x3fb8aa3b00057823 */ /* 0x000fe20000010004 */
[----:B------:R-:W-:-:S05]  /*3cca0*/  FSEL R0, RZ, -23, P0 ;  /* 0xc1b80000ff007808 */ /* 0x000fca0000000000 */
[----:B-1----:R-:W-:-:S04]  /*3ccb0*/  FFMA.FTZ R0, R6, 1.1920928955078125e-07, R0 ;  /* 0x3400000006007823 */ /* 0x002fc80000010000 */
[----:B------:R-:W-:Y:S01]  /*3ccc0*/  FADD R5, R0, R5 ;  /* 0x0000000500057221 */ /* 0x000fe20000000000 */
[----:B------:R-:W-:-:S05]  /*3ccd0*/  @P1 MOV R0, 0x7f800000 ;  /* 0x7f80000000001802 */ /* 0x000fca0000000f00 */
[----:B------:R-:W-:-:S05]  /*3cce0*/  @P1 FFMA.FTZ R5, R3, R0, +INF ;  /* 0x7f80000003051423 */ /* 0x000fca0000010000 */
[----:B------:R0:W-:Y:S01]  /*3ccf0*/  STL [R1+0x720], R5 ;  /* 0x0007200501007387 */ /* 0x0001e20000100800 */
[C---:B------:R-:W-:Y:S01]  /*3cd00*/  FMUL R4, R27.reuse, 8388608 ;  /* 0x4b0000001b047820 */ /* 0x040fe20000400000 */
[----:B------:R-:W-:-:S04]  /*3cd10*/  FSETP.GEU.AND P2, PT, R27, 1.175494350822287508e-38, PT ;  /* 0x008000001b00780b */ /* 0x000fc80003f4e000 */
[----:B------:R-:W-:-:S04]  /*3cd20*/  FSEL R4, R4, R27, !P2 ;  /* 0x0000001b04047208 */ /* 0x000fc80005000000 */
[----:B------:R-:W-:-:S04]  /*3cd30*/  IADD3 R7, R4, -0x3f3504f3, RZ ;  /* 0xc0cafb0d04077810 */ /* 0x000fc80007ffe0ff */
[----:B------:R-:W-:-:S05]  /*3cd40*/  LOP3.LUT R7, R7, 0xff800000, RZ, 0xc0, !PT ;  /* 0xff80000007077812 */ /* 0x000fca00078ec0ff */
[----:B------:R-:W-:Y:S01]  /*3cd50*/  IMAD.IADD R0, R4, 0x1, -R7 ;  /* 0x0000000104007824 */ /* 0x000fe200078e0a07 */
[----:B------:R-:W-:-:S03]  /*3cd60*/  FSETP.NEU.AND P0, PT, R3, RZ, PT ;  /* 0x000000ff0300720b */ /* 0x000fc60003f0d000 */
[----:B------:R-:W-:-:S04]  /*3cd70*/  FADD R0, R0, -1 ;  /* 0xbf80000000007421 */ /* 0x000fc80000000000 */
[----:B------:R-:W-:-:S04]  /*3cd80*/  FFMA.FTZ R3, R0, R16, -0.16845393180847167969 ;  /* 0xbe2c7f3000037423 */ /* 0x000fc80000010010 */
[----:B------:R-:W-:Y:S01]  /*3cd90*/  FFMA.FTZ R3, R0, R3, 0.1716887056827545166 ;  /* 0x3e2fcf2a00037423 */ /* 0x000fe20000010003 */
[----:B--2---:R-:W-:Y:S04]  /*3cda0*/  STL [R1+0x1834], R28 ;  /* 0x0018341c01007387 */ /* 0x004fe80000100800 */
[----:B------:R-:W2:Y:S01]  /*3cdb0*/  LDL.LU R29, [R1+0x8b0] ;  /* 0x0008b000011d7983 */ /* 0x000ea20000300800 */
[C---:B0-----:R-:W-:Y:S01]  /*3cdc0*/  FMUL R5, R28.reuse, 8388608 ;  /* 0x4b0000001c057820 */ /* 0x041fe20000400000 */
[----:B------:R-:W-:Y:S01]  /*3cdd0*/  FSETP.GEU.AND P1, PT, R28, 1.175494350822287508e-38, PT ;  /* 0x008000001c00780b */ /* 0x000fe20003f2e000 */
[----:B------:R-:W-:-:S03]  /*3cde0*/  FFMA.FTZ R3, R0, R3, -0.17900948226451873779 ;  /* 0xbe374e4300037423 */ /* 0x000fc60000010003 */
[----:B------:R-:W-:Y:S01]  /*3cdf0*/  FSEL R5, R5, R28, !P1 ;  /* 0x0000001c05057208 */ /* 0x000fe20004800000 */
[----:B------:R-:W-:-:S03]  /*3ce00*/  FFMA.FTZ R3, R0, R3, 0.20512372255325317383 ;  /* 0x3e520bf400037423 */ /* 0x000fc60000010003 */
[----:B------:R-:W-:Y:S01]  /*3ce10*/  IADD3 R6, R5, -0x3f3504f3, RZ ;  /* 0xc0cafb0d05067810 */ /* 0x000fe20007ffe0ff */
[----:B------:R-:W-:-:S03]  /*3ce20*/  FFMA.FTZ R8, R0, R3, -0.24046532809734344482 ;  /* 0xbe763c8b00087423 */ /* 0x000fc60000010003 */
[----:B------:R-:W-:-:S04]  /*3ce30*/  LOP3.LUT R6, R6, 0xff800000, RZ, 0xc0, !PT ;  /* 0xff80000006067812 */ /* 0x000fc800078ec0ff */
[----:B------:R-:W-:Y:S01]  /*3ce40*/  IADD3 R3, R5, -R6, RZ ;  /* 0x8000000605037210 */ /* 0x000fe20007ffe0ff */
[----:B------:R-:W-:-:S04]  /*3ce50*/  FFMA.FTZ R8, R0, R8, 0.28857114911079406738 ;  /* 0x3e93bf9900087423 */ /* 0x000fc80000010008 */
[----:B------:R-:W-:Y:S02]  /*3ce60*/  FADD R3, R3, -1 ;  /* 0xbf80000003037421 */ /* 0x000fe40000000000 */
[C---:B------:R-:W-:Y:S02]  /*3ce70*/  FFMA.FTZ R9, R0.reuse, R8, -0.36067417263984680176 ;  /* 0xbeb8aa4900097423 */ /* 0x040fe40000010008 */
[C---:B------:R-:W-:Y:S02]  /*3ce80*/  FFMA.FTZ R8, R3.reuse, R16, -0.16845393180847167969 ;  /* 0xbe2c7f3003087423 */ /* 0x040fe40000010010 */
[C---:B------:R-:W-:Y:S02]  /*3ce90*/  FFMA.FTZ R9, R0.reuse, R9, 0.48089820146560668945 ;  /* 0x3ef6384a00097423 */ /* 0x040fe40000010009 */
[----:B------:R-:W-:Y:S02]  /*3cea0*/  FFMA.FTZ R8, R3, R8, 0.1716887056827545166 ;  /* 0x3e2fcf2a03087423 */ /* 0x000fe40000010008 */
[----:B------:R-:W-:-:S02]  /*3ceb0*/  FFMA.FTZ R9, R0, R9, -0.72134751081466674805 ;  /* 0xbf38aa3b00097423 */ /* 0x000fc40000010009 */
[C---:B------:R-:W-:Y:S01]  /*3cec0*/  FFMA.FTZ R8, R3.reuse, R8, -0.17900948226451873779 ;  /* 0xbe374e4303087423 */ /* 0x040fe20000010008 */
[----:B------:R0:W1:Y:S01]  /*3ced0*/  I2F R10, R7 ;  /* 0x00000007000a7306 */ /* 0x0000620000201400 */
[C---:B------:R-:W-:Y:S02]  /*3cee0*/  FMUL R9, R0.reuse, R9 ;  /* 0x0000000900097220 */ /* 0x040fe40000400000 */
[C---:B------:R-:W-:Y:S02]  /*3cef0*/  FFMA.FTZ R8, R3.reuse, R8, 0.20512372255325317383 ;  /* 0x3e520bf403087423 */ /* 0x040fe40000010008 */
[----:B------:R-:W-:Y:S01]  /*3cf00*/  FMUL R9, R0, R9 ;  /* 0x0000000900097220 */ /* 0x000fe20000400000 */
[----:B------:R-:W-:Y:S01]  /*3cf10*/  @P0 LOP3.LUT R2, R2, 0x100, RZ, 0xfc, !PT ;  /* 0x0000010002020812 */ /* 0x000fe200078efcff */
[----:B0-----:R-:W-:Y:S01]  /*3cf20*/  FFMA.FTZ R7, R3, R8, -0.24046532809734344482 ;  /* 0xbe763c8b03077423 */ /* 0x001fe20000010008 */
[----:B------:R-:W-:Y:S01]  /*3cf30*/  ISETP.GE.U32.AND P0, PT, R4, 0x7f800000, PT ;  /* 0x7f8000000400780c */ /* 0x000fe20003f06070 */
[----:B------:R-:W-:-:S02]  /*3cf40*/  FFMA.FTZ R9, R0, 1.4426950216293334961, R9 ;  /* 0x3fb8aa3b00097823 */ /* 0x000fc40000010009 */
[----:B------:R-:W-:Y:S01]  /*3cf50*/  FFMA.FTZ R0, R3, R7, 0.28857114911079406738 ;  /* 0x3e93bf9903007423 */ /* 0x000fe20000010007 */
[----:B------:R-:W-:-:S05]  /*3cf60*/  FSEL R7, RZ, -23, P2 ;  /* 0xc1b80000ff077808 */ /* 0x000fca0001000000 */
[----:B-1----:R-:W-:-:S04]  /*3cf70*/  FFMA.FTZ R7, R10, 1.1920928955078125e-07, R7 ;  /* 0x340000000a077823 */ /* 0x002fc80000010007 */
[----:B------:R-:W-:Y:S02]  /*3cf80*/  FADD R11, R7, R9 ;  /* 0x00000009070b7221 */ /* 0x000fe40000000000 */
[----:B------:R-:W-:-:S04]  /*3cf90*/  @P0 IMAD.MOV.U32 R7, RZ, RZ, 0x7f800000 ;  /* 0x7f800000ff070424 */ /* 0x000fc800078e00ff */
[----:B------:R-:W-:-:S05]  /*3cfa0*/  @P0 FFMA.FTZ R11, R4, R7, +INF ;  /* 0x7f800000040b0423 */ /* 0x000fca0000010007 */
[----:B------:R-:W-:Y:S04]  /*3cfb0*/  STL [R1+0x6bc], R11 ;  /* 0x0006bc0b01007387 */ /* 0x000fe80000100800 */
[----:B--2---:R-:W-:Y:S04]  /*3cfc0*/  STL [R1+0x1838], R29 ;  /* 0x0018381d01007387 */ /* 0x004fe80000100800 */
[----:B------:R-:W2:Y:S01]  /*3cfd0*/  LDL.LU R22, [R1+0x8b4] ;  /* 0x0008b40001167983 */ /* 0x000ea20000300800 */
[----:B------:R-:W-:-:S04]  /*3cfe0*/  FFMA.FTZ R0, R3, R0, -0.36067417263984680176 ;  /* 0xbeb8aa4903007423 */ /* 0x000fc80000010000 */
[C---:B------:R-:W-:Y:S01]  /*3cff0*/  FFMA.FTZ R0, R3.reuse, R0, 0.48089820146560668945 ;  /* 0x3ef6384a03007423 */ /* 0x040fe20000010000 */
[----:B------:R-:W0:Y:S03]  /*3d000*/  I2F R6, R6 ;  /* 0x0000000600067306 */ /* 0x000e260000201400 */
[----:B------:R-:W-:-:S04]  /*3d010*/  FFMA.FTZ R0, R3, R0, -0.72134751081466674805 ;  /* 0xbf38aa3b03007423 */ /* 0x000fc80000010000 */
[----:B------:R-:W-:Y:S01]  /*3d020*/  FMUL R0, R3, R0 ;  /* 0x0000000003007220 */ /* 0x000fe20000400000 */
[----:B------:R-:W-:-:S03]  /*3d030*/  ISETP.GE.U32.AND P2, PT, R5, 0x7f800000, PT ;  /* 0x7f8000000500780c */ /* 0x000fc60003f46070 */
[----:B------:R-:W-:-:S04]  /*3d040*/  FMUL R0, R3, R0 ;  /* 0x0000000003007220 */ /* 0x000fc80000400000 */
[----:B------:R-:W-:Y:S01]  /*3d050*/  FFMA.FTZ R3, R3, 1.4426950216293334961, R0 ;  /* 0x3fb8aa3b03037823 */ /* 0x000fe20000010000 */
[----:B------:R-:W-:-:S05]  /*3d060*/  FSEL R0, RZ, -23, P1 ;  /* 0xc1b80000ff007808 */ /* 0x000fca0000800000 */
[----:B0-----:R-:W-:-:S04]  /*3d070*/  FFMA.FTZ R0, R6, 1.1920928955078125e-07, R0 ;  /* 0x3400000006007823 */ /* 0x001fc80000010000 */
[----:B------:R-:W-:Y:S01]  /*3d080*/  FADD R3, R0, R3 ;  /* 0x0000000300037221 */ /* 0x000fe20000000000 */
[----:B------:R-:W-:-:S05]  /*3d090*/  @P2 MOV R0, 0x7f800000 ;  /* 0x7f80000000002802 */ /* 0x000fca0000000f00 */
[----:B------:R-:W-:-:S05]  /*3d0a0*/  @P2 FFMA.FTZ R3, R5, R0, +INF ;  /* 0x7f80000005032423 */ /* 0x000fca0000010000 */
[----:B------:R0:W-:Y:S01]  /*3d0b0*/  STL [R1+0x6b8], R3 ;  /* 0x0006b80301007387 */ /* 0x0001e20000100800 */
[----:B------:R-:W-:Y:S02]  /*3d0c0*/  FSETP.NEU.AND P0, PT, R4, RZ, PT ;  /* 0x000000ff0400720b */ /* 0x000fe40003f0d000 */
[----:B------:R-:W-:Y:S01]  /*3d0d0*/  LOP3.LUT R2, R2, 0xfffffdff, RZ, 0xc0, !PT ;  /* 0xfffffdff02027812 */ /* 0x000fe200078ec0ff */
[----:B------:R-:W-:-:S10]  /*3d0e0*/  FMUL R4, R29, 8388608 ;  /* 0x4b0000001d047820 */ /* 0x000fd40000400000 */
[----:B------:R-:W-:Y:S02]  /*3d0f0*/  @P0 LOP3.LUT R2, R2, 0x200, RZ, 0xfc, !PT ;  /* 0x0000020002020812 */ /* 0x000fe400078efcff */
[----:B------:R-:W-:-:S04]  /*3d100*/  FSETP.GEU.AND P0, PT, R29, 1.175494350822287508e-38, PT ;  /* 0x008000001d00780b */ /* 0x000fc80003f0e000 */
[----:B------:R-:W-:-:S04]  /*3d110*/  FSEL R4, R4, R29, !P0 ;  /* 0x0000001d04047208 */ /* 0x000fc80004000000 */
[----:B------:R-:W-:Y:S02]  /*3d120*/  IADD3 R6, R4, -0x3f3504f3, RZ ;  /* 0xc0cafb0d04067810 */ /* 0x000fe40007ffe0ff */
[----:B------:R-:W-:Y:S02]  /*3d130*/  FSETP.NEU.AND P1, PT, R5, RZ, PT ;  /* 0x000000ff0500720b */ /* 0x000fe40003f2d000 */
[----:B------:R-:W-:-:S05]  /*3d140*/  LOP3.LUT R6, R6, 0xff800000, RZ, 0xc0, !PT ;  /* 0xff80000006067812 */ /* 0x000fca00078ec0ff */
[----:B------:R-:W-:Y:S01]  /*3d150*/  IMAD.IADD R0, R4, 0x1, -R6 ;  /* 0x0000000104007824 */ /* 0x000fe200078e0a06 */
[----:B------:R-:W-:-:S03]  /*3d160*/  LOP3.LUT R2, R2, 0xfffffbff, RZ, 0xc0, !PT ;  /* 0xfffffbff02027812 */ /* 0x000fc600078ec0ff */
[----:B------:R-:W-:Y:S02]  /*3d170*/  FADD R0, R0, -1 ;  /* 0xbf80000000007421 */ /* 0x000fe40000000000 */
[----:B------:R-:W-:Y:S02]  /*3d180*/  @P1 LOP3.LUT R2, R2, 0x400, RZ, 0xfc, !PT ;  /* 0x0000040002021812 */ /* 0x000fe400078efcff */
[----:B0-----:R-:W-:-:S04]  /*3d190*/  FFMA.FTZ R3, R0, R16, -0.16845393180847167969 ;  /* 0xbe2c7f3000037423 */ /* 0x001fc80000010010 */
[----:B------:R-:W-:-:S04]  /*3d1a0*/  FFMA.FTZ R3, R0, R3, 0.1716887056827545166 ;  /* 0x3e2fcf2a00037423 */ /* 0x000fc80000010003 */
[----:B------:R-:W-:-:S04]  /*3d1b0*/  FFMA.FTZ R3, R0, R3, -0.17900948226451873779 ;  /* 0xbe374e4300037423 */ /* 0x000fc80000010003 */
[----:B------:R-:W-:-:S04]  /*3d1c0*/  FFMA.FTZ R3, R0, R3, 0.20512372255325317383 ;  /* 0x3e520bf400037423 */ /* 0x000fc80000010003 */
[----:B------:R-:W-:-:S04]  /*3d1d0*/  FFMA.FTZ R7, R0, R3, -0.24046532809734344482 ;  /* 0xbe763c8b00077423 */ /* 0x000fc80000010003 */
[----:B------:R-:W-:-:S04]  /*3d1e0*/  FFMA.FTZ R7, R0, R7, 0.28857114911079406738 ;  /* 0x3e93bf9900077423 */ /* 0x000fc80000010007 */
[----:B------:R-:W-:-:S04]  /*3d1f0*/  FFMA.FTZ R9, R0, R7, -0.36067417263984680176 ;  /* 0xbeb8aa4900097423 */ /* 0x000fc80000010007 */
[C---:B------:R-:W-:Y:S01]  /*3d200*/  FFMA.FTZ R9, R0.reuse, R9, 0.48089820146560668945 ;  /* 0x3ef6384a00097423 */ /* 0x040fe20000010009 */
[----:B------:R0:W1:Y:S03]  /*3d210*/  I2F R10, R6 ;  /* 0x00000006000a7306 */ /* 0x0000660000201400 */
[----:B------:R-:W-:-:S04]  /*3d220*/  FFMA.FTZ R9, R0, R9, -0.72134751081466674805 ;  /* 0xbf38aa3b00097423 */ /* 0x000fc80000010009 */
[----:B------:R-:W-:Y:S01]  /*3d230*/  FMUL R9, R0, R9 ;  /* 0x0000000900097220 */ /* 0x000fe20000400000 */
[----:B------:R-:W-:-:S03]  /*3d240*/  ISETP.GE.U32.AND P2, PT, R4, 0x7f800000, PT ;  /* 0x7f8000000400780c */ /* 0x000fc60003f46070 */
[----:B------:R-:W-:Y:S01]  /*3d250*/  FMUL R9, R0, R9 ;  /* 0x0000000900097220 */ /* 0x000fe20000400000 */
[----:B--2---:R-:W-:Y:S04]  /*3d260*/  STL [R1+0x183c], R22 ;  /* 0x00183c1601007387 */ /* 0x004fe80000100800 */
[----:B------:R-:W2:Y:S01]  /*3d270*/  LDL.LU R23, [R1+0x8b8] ;  /* 0x0008b80001177983 */ /* 0x000ea20000300800 */
[C---:B------:R-:W-:Y:S01]  /*3d280*/  FMUL R5, R22.reuse, 8388608 ;  /* 0x4b00000016057820 */ /* 0x040fe20000400000 */
[----:B------:R-:W-:-:S04]  /*3d290*/  FSETP.GEU.AND P1, PT, R22, 1.175494350822287508e-38, PT ;  /* 0x008000001600780b */ /* 0x000fc80003f2e000 */
[----:B------:R-:W-:-:S04]  /*3d2a0*/  FSEL R5, R5, R22, !P1 ;  /* 0x0000001605057208 */ /* 0x000fc80004800000 */
[----:B------:R-:W-:-:S04]  /*3d2b0*/  IADD3 R8, R5, -0x3f3504f3, RZ ;  /* 0xc0cafb0d05087810 */ /* 0x000fc80007ffe0ff */
[----:B------:R-:W-:-:S04]  /*3d2c0*/  LOP3.LUT R8, R8, 0xff800000, RZ, 0xc0, !PT ;  /* 0xff80000008087812 */ /* 0x000fc800078ec0ff */
[----:B------:R-:W-:-:S05]  /*3d2d0*/  IADD3 R3, R5, -R8, RZ ;  /* 0x8000000805037210 */ /* 0x000fca0007ffe0ff */
[----:B------:R-:W-:-:S04]  /*3d2e0*/  FADD R3, R3, -1 ;  /* 0xbf80000003037421 */ /* 0x000fc80000000000 */
[----:B------:R-:W-:-:S04]  /*3d2f0*/  FFMA.FTZ R7, R3, R16, -0.16845393180847167969 ;  /* 0xbe2c7f3003077423 */ /* 0x000fc80000010010 */
[----:B------:R-:W-:-:S04]  /*3d300*/  FFMA.FTZ R7, R3, R7, 0.1716887056827545166 ;  /* 0x3e2fcf2a03077423 */ /* 0x000fc80000010007 */
[----:B------:R-:W-:-:S04]  /*3d310*/  FFMA.FTZ R7, R3, R7, -0.17900948226451873779 ;  /* 0xbe374e4303077423 */ /* 0x000fc80000010007 */
[----:B------:R-:W-:-:S04]  /*3d320*/  FFMA.FTZ R7, R3, R7, 0.20512372255325317383 ;  /* 0x3e520bf403077423 */ /* 0x000fc80000010007 */
[C---:B0-----:R-:W-:Y:S02]  /*3d330*/  FFMA.FTZ R6, R3.reuse, R7, -0.24046532809734344482 ;  /* 0xbe763c8b03067423 */ /* 0x041fe40000010007 */
[----:B------:R-:W-:Y:S02]  /*3d340*/  FFMA.FTZ R9, R0, 1.4426950216293334961, R9 ;  /* 0x3fb8aa3b00097823 */ /* 0x000fe40000010009 */
[----:B------:R-:W-:Y:S01]  /*3d350*/  FFMA.FTZ R0, R3, R6, 0.28857114911079406738 ;  /* 0x3e93bf9903007423 */ /* 0x000fe20000010006 */
[----:B------:R-:W-:-:S05]  /*3d360*/  FSEL R6, RZ, -23, P0 ;  /* 0xc1b80000ff067808 */ /* 0x000fca0000000000 */
[----:B-1----:R-:W-:-:S04]  /*3d370*/  FFMA.FTZ R6, R10, 1.1920928955078125e-07, R6 ;  /* 0x340000000a067823 */ /* 0x002fc80000010006 */
[----:B------:R-:W-:Y:S02]  /*3d380*/  FADD R11, R6, R9 ;  /* 0x00000009060b7221 */ /* 0x000fe40000000000 */
[----:B------:R-:W-:-:S04]  /*3d390*/  @P2 IMAD.MOV.U32 R6, RZ, RZ, 0x7f800000 ;  /* 0x7f800000ff062424 */ /* 0x000fc800078e00ff */
[----:B------:R-:W-:-:S05]  /*3d3a0*/  @P2 FFMA.FTZ R11, R4, R6, +INF ;  /* 0x7f800000040b2423 */ /* 0x000fca0000010006 */
[----:B------:R0:W-:Y:S04]  /*3d3b0*/  STL [R1+0x6b4], R11 ;  /* 0x0006b40b01007387 */ /* 0x0001e80000100800 */
[----:B------:R-:W3:Y:S01]  /*3d3c0*/  LDL.LU R24, [R1+0x8bc] ;  /* 0x0008bc0001187983 */ /* 0x000ee20000300800 */
[----:B------:R-:W-:Y:S01]  /*3d3d0*/  FSETP.NEU.AND P0, PT, R4, RZ, PT ;  /* 0x000000ff0400720b */ /* 0x000fe20003f0d000 */
[----:B------:R-:W-:Y:S01]  /*3d3e0*/  FFMA.FTZ R0, R3, R0, -0.36067417263984680176 ;  /* 0xbeb8aa4903007423 */ /* 0x000fe20000010000 */
[----:B------:R-:W-:-:S03]  /*3d3f0*/  LOP3.LUT R2, R2, 0xfffff7ff, RZ, 0xc0, !PT ;  /* 0xfffff7ff02027812 */ /* 0x000fc600078ec0ff */
[----:B------:R-:W-:-:S04]  /*3d400*/  FFMA.FTZ R0, R3, R0, 0.48089820146560668945 ;  /* 0x3ef6384a03007423 */ /* 0x000fc80000010000 */
[----:B------:R-:W-:-:S04]  /*3d410*/  FFMA.FTZ R0, R3, R0, -0.72134751081466674805 ;  /* 0xbf38aa3b03007423 */ /* 0x000fc80000010000 */
[----:B------:R-:W-:Y:S01]  /*3d420*/  @P0 LOP3.LUT R2, R2, 0x800, RZ, 0xfc, !PT ;  /* 0x0000080002020812 */ /* 0x000fe200078efcff */
[----:B------:R-:W-:-:S04]  /*3d430*/  FMUL R0, R3, R0 ;  /* 0x0000000003007220 */ /* 0x000fc80000400000 */
[----:B------:R-:W-:Y:S01]  /*3d440*/  FMUL R0, R3, R0 ;  /* 0x0000000003007220 */ /* 0x000fe20000400000 */
[----:B--2---:R-:W-:Y:S04]  /*3d450*/  STL [R1+0x1840], R23 ;  /* 0x0018401701007387 */ /* 0x004fe80000100800 */
[----:B------:R-:W2:Y:S01]  /*3d460*/  LDL.LU R25, [R1+0x8c0] ;  /* 0x0008c00001197983 */ /* 0x000ea20000300800 */
[C---:B------:R-:W-:Y:S01]  /*3d470*/  FMUL R4, R23.reuse, 8388608 ;  /* 0x4b00000017047820 */ /* 0x040fe20000400000 */
[----:B------:R-:W-:-:S04]  /*3d480*/  FSETP.GEU.AND P0, PT, R23, 1.175494350822287508e-38, PT ;  /* 0x008000001700780b */ /* 0x000fc80003f0e000 */
[----:B------:R-:W-:-:S04]  /*3d490*/  FSEL R4, R4, R23, !P0 ;  /* 0x0000001704047208 */ /* 0x000fc80004000000 */
[----:B------:R-:W-:Y:S01]  /*3d4a0*/  IADD3 R6, R4, -0x3f3504f3, RZ ;  /* 0xc0cafb0d04067810 */ /* 0x000fe20007ffe0ff */
[----:B------:R-:W-:-:S03]  /*3d4b0*/  FFMA.FTZ R15, R3, 1.4426950216293334961, R0 ;  /* 0x3fb8aa3b030f7823 */ /* 0x000fc60000010000 */
[----:B------:R-:W-:-:S04]  /*3d4c0*/  LOP3.LUT R6, R6, 0xff800000, RZ, 0xc0, !PT ;  /* 0xff80000006067812 */ /* 0x000fc800078ec0ff */
[----:B------:R-:W-:-:S05]  /*3d4d0*/  IADD3 R0, R4, -R6, RZ ;  /* 0x8000000604007210 */ /* 0x000fca0007ffe0ff */
[----:B------:R-:W-:-:S04]  /*3d4e0*/  FADD R0, R0, -1 ;  /* 0xbf80000000007421 */ /* 0x000fc80000000000 */
[----:B0-----:R-:W-:-:S04]  /*3d4f0*/  FFMA.FTZ R11, R0, R16, -0.16845393180847167969 ;  /* 0xbe2c7f30000b7423 */ /* 0x001fc80000010010 */
[----:B------:R-:W-:-:S04]  /*3d500*/  FFMA.FTZ R11, R0, R11, 0.1716887056827545166 ;  /* 0x3e2fcf2a000b7423 */ /* 0x000fc8000001000b */
[----:B------:R-:W-:Y:S02]  /*3d510*/  FFMA.FTZ R11, R0, R11, -0.17900948226451873779 ;  /* 0xbe374e43000b7423 */ /* 0x000fe4000001000b */
[C---:B---3--:R-:W-:Y:S01]  /*3d520*/  FMUL R9, R24.reuse, 8388608 ;  /* 0x4b00000018097820 */ /* 0x048fe20000400000 */
[----:B------:R-:W-:-:S04]  /*3d530*/  FSETP.GEU.AND P2, PT, R24, 1.175494350822287508e-38, PT ;  /* 0x008000001800780b */ /* 0x000fc80003f4e000 */
[----:B------:R-:W-:-:S04]  /*3d540*/  FSEL R9, R9, R24, !P2 ;  /* 0x0000001809097208 */ /* 0x000fc80005000000 */
[----:B------:R-:W-:-:S04]  /*3d550*/  IADD3 R7, R9, -0x3f3504f3, RZ ;  /* 0xc0cafb0d09077810 */ /* 0x000fc80007ffe0ff */
[----:B------:R-:W-:-:S05]  /*3d560*/  LOP3.LUT R7, R7, 0xff800000, RZ, 0xc0, !PT ;  /* 0xff80000007077812 */ /* 0x000fca00078ec0ff */
[----:B------:R-:W-:-:S04]  /*3d570*/  IMAD.IADD R3, R9, 0x1, -R7 ;  /* 0x0000000109037824 */ /* 0x000fc800078e0a07 */
[----:B------:R-:W-:-:S04]  /*3d580*/  FADD R3, R3, -1 ;  /* 0xbf80000003037421 */ /* 0x000fc80000000000 */
[----:B------:R-:W-:-:S04]  /*3d590*/  FFMA.FTZ R10, R3, R16, -0.16845393180847167969 ;  /* 0xbe2c7f30030a7423 */ /* 0x000fc80000010010 */
[C---:B------:R-:W-:Y:S02]  /*3d5a0*/  FFMA.FTZ R10, R3.reuse, R10, 0.1716887056827545166 ;  /* 0x3e2fcf2a030a7423 */ /* 0x040fe4000001000a */
[C---:B------:R-:W-:Y:S02]  /*3d5b0*/  FFMA.FTZ R11, R0.reuse, R11, 0.20512372255325317383 ;  /* 0x3e520bf4000b7423 */ /* 0x040fe4000001000b */
[C---:B------:R-:W-:Y:S02]  /*3d5c0*/  FFMA.FTZ R10, R3.reuse, R10, -0.17900948226451873779 ;  /* 0xbe374e43030a7423 */ /* 0x040fe4000001000a */
[C---:B------:R-:W-:Y:S02]  /*3d5d0*/  FFMA.FTZ R11, R0.reuse, R11, -0.24046532809734344482 ;  /* 0xbe763c8b000b7423 */ /* 0x040fe4000001000b */
[----:B------:R-:W-:Y:S02]  /*3d5e0*/  FFMA.FTZ R10, R3, R10, 0.20512372255325317383 ;  /* 0x3e520bf4030a7423 */ /* 0x000fe4000001000a */
[----:B------:R-:W-:-:S02]  /*3d5f0*/  FFMA.FTZ R11, R0, R11, 0.28857114911079406738 ;  /* 0x3e93bf99000b7423 */ /* 0x000fc4000001000b */
[C---:B------:R-:W-:Y:S02]  /*3d600*/  FFMA.FTZ R10, R3.reuse, R10, -0.24046532809734344482 ;  /* 0xbe763c8b030a7423 */ /* 0x040fe4000001000a */
[C---:B------:R-:W-:Y:S02]  /*3d610*/  FFMA.FTZ R11, R0.reuse, R11, -0.36067417263984680176 ;  /* 0xbeb8aa49000b7423 */ /* 0x040fe4000001000b */
[C---:B------:R-:W-:Y:S02]  /*3d620*/  FFMA.FTZ R10, R3.reuse, R10, 0.28857114911079406738 ;  /* 0x3e93bf99030a7423 */ /* 0x040fe4000001000a */
[C---:B------:R-:W-:Y:S02]  /*3d630*/  FFMA.FTZ R11, R0.reuse, R11, 0.48089820146560668945 ;  /* 0x3ef6384a000b7423 */ /* 0x040fe4000001000b */
[----:B------:R-:W-:Y:S02]  /*3d640*/  FFMA.FTZ R10, R3, R10, -0.36067417263984680176 ;  /* 0xbeb8aa49030a7423 */ /* 0x000fe4000001000a */
[----:B------:R-:W-:-:S02]  /*3d650*/  FFMA.FTZ R11, R0, R11, -0.72134751081466674805 ;  /* 0xbf38aa3b000b7423 */ /* 0x000fc4000001000b */
[C---:B------:R-:W-:Y:S02]  /*3d660*/  FFMA.FTZ R10, R3.reuse, R10, 0.48089820146560668945 ;  /* 0x3ef6384a030a7423 */ /* 0x040fe4000001000a */
[C---:B------:R-:W-:Y:S02]  /*3d670*/  FMUL R11, R0.reuse, R11 ;  /* 0x0000000b000b7220 */ /* 0x040fe40000400000 */
[C---:B------:R-:W-:Y:S01]  /*3d680*/  FFMA.FTZ R10, R3.reuse, R10, -0.72134751081466674805 ;  /* 0xbf38aa3b030a7423 */ /* 0x040fe2000001000a */
[----:B------:R0:W1:Y:S03]  /*3d690*/  I2F R12, R8 ;  /* 0x00000008000c7306 */ /* 0x0000660000201400 */
[----:B0-----:R-:W-:Y:S02]  /*3d6a0*/  FMUL R8, R3, R10 ;  /* 0x0000000a03087220 */ /* 0x001fe40000400000 */
[----:B------:R-:W-:-:S04]  /*3d6b0*/  FMUL R10, R0, R11 ;  /* 0x0000000b000a7220 */ /* 0x000fc80000400000 */
[----:B------:R-:W-:Y:S02]  /*3d6c0*/  FFMA.FTZ R14, R0, 1.4426950216293334961, R10 ;  /* 0x3fb8aa3b000e7823 */ /* 0x000fe4000001000a */
[----:B------:R0:W3:Y:S01]  /*3d6d0*/  I2F R10, R6 ;  /* 0x00000006000a7306 */ /* 0x0000e20000201400 */
[----:B------:R-:W-:Y:S02]  /*3d6e0*/  FSEL R0, RZ, -23, P1 ;  /* 0xc1b80000ff007808 */ /* 0x000fe40000800000 */
[----:B0-----:R-:W-:Y:S02]  /*3d6f0*/  FSEL R6, RZ, -23, P0 ;  /* 0xc1b80000ff067808 */ /* 0x001fe40000000000 */
[----:B------:R-:W-:Y:S01]  /*3d700*/  ISETP.GE.U32.AND P0, PT, R5, 0x7f800000, PT ;  /* 0x7f8000000500780c */ /* 0x000fe20003f06070 */
[----:B-1----:R-:W-:Y:S02]  /*3d710*/  FFMA.FTZ R0, R12, 1.1920928955078125e-07, R0 ;  /* 0x340000000c007823 */ /* 0x002fe40000010000 */
[----:B---3--:R-:W-:-:S02]  /*3d720*/  FFMA.FTZ R10, R10, 1.1920928955078125e-07, R6 ;  /* 0x340000000a0a7823 */ /* 0x008fc40000010006 */
[----:B------:R-:W-:-:S08]  /*3d730*/  FADD R11, R0, R15 ;  /* 0x0000000f000b7221 */ /* 0x000fd00000000000 */
[----:B------:R-:W-:-:S04]  /*3d740*/  @P0 IMAD.MOV.U32 R6, RZ, RZ, 0x7f800000 ;  /* 0x7f800000ff060424 */ /* 0x000fc800078e00ff */
[----:B------:R-:W-:Y:S02]  /*3d750*/  @P0 FFMA.FTZ R11, R5, R6, +INF ;  /* 0x7f800000050b0423 */ /* 0x000fe40000010006 */
[----:B------:R-:W-:-:S03]  /*3d760*/  FMUL R8, R3, R8 ;  /* 0x0000000803087220 */ /* 0x000fc60000400000 */
[----:B------:R0:W-:Y:S04]  /*3d770*/  STL [R1+0x6b0], R11 ;  /* 0x0006b00b01007387 */ /* 0x0001e80000100800 */
[----:B------:R-:W3:Y:S01]  /*3d780*/  LDL.LU R26, [R1+0x8c4] ;  /* 0x0008c400011a7983 */ /* 0x000ee20000300800 */
[----:B------:R-:W-:Y:S01]  /*3d790*/  FFMA.FTZ R13, R3, 1.4426950216293334961, R8 ;  /* 0x3fb8aa3b030d7823 */ /* 0x000fe20000010008 */
[----:B------:R-:W1:Y:S01]  /*3d7a0*/  I2F R7, R7 ;  /* 0x0000000700077306 */ /* 0x000e620000201400 */
[----:B------:R-:W-:-:S05]  /*3d7b0*/  FSEL R0, RZ, -23, P2 ;  /* 0xc1b80000ff007808 */ /* 0x000fca0001000000 */
[----:B-1----:R-:W-:Y:S01]  /*3d7c0*/  FFMA.FTZ R7, R7, 1.1920928955078125e-07, R0 ;  /* 0x3400000007077823 */ /* 0x002fe20000010000 */
[----:B------:R-:W-:Y:S02]  /*3d7d0*/  ISETP.GE.U32.AND P0, PT, R4, 0x7f800000, PT ;  /* 0x7f8000000400780c */ /* 0x000fe40003f06070 */
[----:B------:R-:W-:Y:S01]  /*3d7e0*/  FSETP.NEU.AND P2, PT, R5, RZ, PT ;  /* 0x000000ff0500720b */ /* 0x000fe20003f4d000 */
[----:B------:R-:W-:Y:S02]  /*3d7f0*/  FADD R10, R10, R14 ;  /* 0x0000000e0a0a7221 */ /* 0x000fe40000000000 */
[----:B------:R-:W-:Y:S02]  /*3d800*/  FADD R12, R7, R13 ;  /* 0x0000000d070c7221 */ /* 0x000fe40000000000 */
[C---:B--2---:R-:W-:Y:S01]  /*3d810*/  FMUL R8, R25.reuse, 8388608 ;  /* 0x4b00000019087820 */ /* 0x044fe20000400000 */
        /* <DEDUP_REMOVED lines=15> */
[----:B------:R-:W-:-:S04]  /*3d910*/  FMUL R6, R0, R6 ;  /* 0x0000000600067220 */ /* 0x000fc80000400000 */
[----:B------:R-:W-:-:S04]  /*3d920*/  FMUL R6, R0, R6 ;  /* 0x0000000600067220 */ /* 0x000fc80000400000 */
[----:B0-----:R-:W-:Y:S01]  /*3d930*/  FFMA.FTZ R11, R0, 1.4426950216293334961, R6 ;  /* 0x3fb8aa3b000b7823 */ /* 0x001fe20000010006 */
[----:B------:R-:W-:Y:S01]  /*3d940*/  @P0 MOV R0, 0x7f800000 ;  /* 0x7f80000000000802 */ /* 0x000fe20000000f00 */
[----:B------:R-:W0:Y:S04]  /*3d950*/  I2F R5, R3 ;  /* 0x0000000300057306 */ /* 0x000e280000201400 */
[----:B------:R-:W-:Y:S01]  /*3d960*/  @P0 FFMA.FTZ R10, R4, R0, +INF ;  /* 0x7f800000040a0423 */ /* 0x000fe20000010000 */
[----:B------:R-:W-:Y:S02]  /*3d970*/  FSEL R0, RZ, -23, P1 ;  /* 0xc1b80000ff007808 */ /* 0x000fe40000800000 */
[----:B------:R-:W-:-:S03]  /*3d980*/  ISETP.GE.U32.AND P1, PT, R9, 0x7f800000, PT ;  /* 0x7f8000000900780c */ /* 0x000fc60003f26070 */
[----:B0-----:R-:W-:-:S10]  /*3d990*/  FFMA.FTZ R6, R5, 1.1920928955078125e-07, R0 ;  /* 0x3400000005067823 */ /* 0x001fd40000010000 */
[----:B------:R-:W-:Y:S01]  /*3d9a0*/  @P1 MOV R5, 0x7f800000 ;  /* 0x7f80000000051802 */ /* 0x000fe20000000f00 */
[----:B------:R-:W-:Y:S04]  /*3d9b0*/  STL [R1+0x6ac], R10 ;  /* 0x0006ac0a01007387 */ /* 0x000fe80000100800 */
[----:B------:R-:W-:-:S05]  /*3d9c0*/  @P1 FFMA.FTZ R12, R9, R5, +INF ;  /* 0x7f800000090c1423 */ /* 0x000fca0000010005 */
[----:B------:R-:W-:Y:S04]  /*3d9d0*/  STL [R1+0x6a8], R12 ;  /* 0x0006a80c01007387 */ /* 0x000fe80000100800 */
[----:B------:R-:W2:Y:S01]  /*3d9e0*/  LDL.LU R27, [R1+0x8c8] ;  /* 0x0008c800011b7983 */ /* 0x000ea20000300800 */
[----:B------:R-:W-:Y:S01]  /*3d9f0*/  ISETP.GE.U32.AND P1, PT, R8, 0x7f800000, PT ;  /* 0x7f8000000800780c */ /* 0x000fe20003f26070 */
        /* <DEDUP_REMOVED lines=17> */
[C---:B------:R-:W-:Y:S01]  /*3db10*/  FMUL R5, R0.reuse, R5 ;  /* 0x0000000500057220 */ /* 0x040fe20000400000 */
[----:B------:R-:W0:Y:S03]  /*3db20*/  I2F R3, R3 ;  /* 0x0000000300037306 */ /* 0x000e260000201400 */
[----:B------:R-:W-:Y:S02]  /*3db30*/  FFMA.FTZ R5, R0, 1.4426950216293334961, R5 ;  /* 0x3fb8aa3b00057823 */ /* 0x000fe40000010005 */
[----:B------:R-:W-:Y:S02]  /*3db40*/  @P1 IMAD.MOV.U32 R0, RZ, RZ, 0x7f800000 ;  /* 0x7f800000ff001424 */ /* 0x000fe400078e00ff */
[----:B------:R-:W-:Y:S02]  /*3db50*/  FADD R6, R6, R11 ;  /* 0x0000000b06067221 */ /* 0x000fe40000000000 */
[----:B------:R-:W-:Y:S01]  /*3db60*/  @P1 FFMA.FTZ R6, R8, R0, +INF ;  /* 0x7f80000008061423 */ /* 0x000fe20000010000 */
[----:B------:R-:W-:-:S02]  /*3db70*/  ISETP.GE.U32.AND P1, PT, R7, 0x7f800000, PT ;  /* 0x7f8000000700780c */ /* 0x000fc40003f26070 */
[----:B------:R-:W-:-:S05]  /*3db80*/  FSEL R0, RZ, -23, P0 ;  /* 0xc1b80000ff007808 */ /* 0x000fca0000000000 */
[----:B0-----:R-:W-:-:S06]  /*3db90*/  FFMA.FTZ R0, R3, 1.1920928955078125e-07, R0 ;  /* 0x3400000003007823 */ /* 0x001fcc0000010000 */
[----:B------:R-:W-:Y:S01]  /*3dba0*/  @P1 MOV R3, 0x7f800000 ;  /* 0x7f80000000031802 */ /* 0x000fe20000000f00 */
[----:B------:R-:W-:-:S04]  /*3dbb0*/  FADD R5, R0, R5 ;  /* 0x0000000500057221 */ /* 0x000fc80000000000 */
[----:B------:R-:W-:Y:S01]  /*3dbc0*/  @P1 FFMA.FTZ R5, R7, R3, +INF ;  /* 0x7f80000007051423 */ /* 0x000fe20000010003 */
[----:B------:R2:W-:Y:S04]  /*3dbd0*/  STL [R1+0x6a4], R6 ;  /* 0x0006a40601007387 */ /* 0x0005e80000100800 */
[----:B------:R0:W-:Y:S04]  /*3dbe0*/  STL [R1+0x6a0], R5 ;  /* 0x0006a00501007387 */ /* 0x0001e80000100800 */
[----:B------:R-:W3:Y:S01]  /*3dbf0*/  LDL.LU R28, [R1+0x8cc] ;  /* 0x0008cc00011c7983 */ /* 0x000ee20000300800 */
[C---:B--2---:R-:W-:Y:S01]  /*3dc00*/  FMUL R6, R27.reuse, 8388608 ;  /* 0x4b0000001b067820 */ /* 0x044fe20000400000 */
[----:B------:R-:W-:-:S04]  /*3dc10*/  FSETP.GEU.AND P0, PT, R27, 1.175494350822287508e-38, PT ;  /* 0x008000001b00780b */ /* 0x000fc80003f0e000 */
[----:B------:R-:W-:-:S04]  /*3dc20*/  FSEL R6, R6, R27, !P0 ;  /* 0x0000001b06067208 */ /* 0x000fc80004000000 */
[----:B------:R-:W-:-:S04]  /*3dc30*/  IADD3 R0, R6, -0x3f3504f3, RZ ;  /* 0xc0cafb0d06007810 */ /* 0x000fc80007ffe0ff */
[----:B------:R-:W-:-:S04]  /*3dc40*/  LOP3.LUT R0, R0, 0xff800000, RZ, 0xc0, !PT ;  /* 0xff80000000007812 */ /* 0x000fc800078ec0ff */
[----:B0-----:R0:W1:Y:S01]  /*3dc50*/  I2F R5, R0 ;  /* 0x0000000000057306 */ /* 0x0010620000201400 */
[----:B------:R-:W-:Y:S01]  /*3dc60*/  FSEL R3, RZ, -23, P0 ;  /* 0xc1b80000ff037808 */ /* 0x000fe20000000000 */
[----:B0-----:R-:W-:-:S04]  /*3dc70*/  IMAD.IADD R0, R6, 0x1, -R0 ;  /* 0x0000000106007824 */ /* 0x001fc800078e0a00 */
[----:B------:R-:W-:Y:S02]  /*3dc80*/  FADD R0, R0, -1 ;  /* 0xbf80000000007421 */ /* 0x000fe40000000000 */
[----:B-1----:R-:W-:Y:S02]  /*3dc90*/  FFMA.FTZ R5, R5, 1.1920928955078125e-07, R3 ;  /* 0x3400000005057823 */ /* 0x002fe40000010003 */
        /* <DEDUP_REMOVED lines=8> */
[----:B------:R-:W-:Y:S01]  /*3dd20*/  FFMA.FTZ R3, R0, R3, -0.72134751081466674805 ;  /* 0xbf38aa3b00037423 */ /* 0x000fe20000010003 */
[----:B------:R-:W-:-:S03]  /*3dd30*/  ISETP.GE.U32.AND P0, PT, R6, 0x7f800000, PT ;  /* 0x7f8000000600780c */ /* 0x000fc60003f06070 */
[----:B------:R-:W-:-:S04]  /*3dd40*/  FMUL R3, R0, R3 ;  /* 0x0000000300037220 */ /* 0x000fc80000400000 */
[----:B------:R-:W-:-:S04]  /*3dd50*/  FMUL R3, R0, R3 ;  /* 0x0000000300037220 */ /* 0x000fc80000400000 */
[----:B------:R-:W-:-:S04]  /*3dd60*/  FFMA.FTZ R0, R0, 1.4426950216293334961, R3 ;  /* 0x3fb8aa3b00007823 */ /* 0x000fc80000010003 */
[----:B------:R-:W-:Y:S01]  /*3dd70*/  FADD R10, R5, R0 ;  /* 0x00000000050a7221 */ /* 0x000fe20000000000 */
[----:B------:R-:W-:-:S05]  /*3dd80*/  @P0 MOV R0, 0x7f800000 ;  /* 0x7f80000000000802 */ /* 0x000fca0000000f00 */
[----:B------:R-:W-:-:S05]  /*3dd90*/  @P0 FFMA.FTZ R10, R6, R0, +INF ;  /* 0x7f800000060a0423 */ /* 0x000fca0000010000 */
[----:B------:R0:W-:Y:S04]  /*3dda0*/  STL [R1+0x768], R10 ;  /* 0x0007680a01007387 */ /* 0x0001e80000100800 */
[----:B------:R-:W2:Y:S01]  /*3ddb0*/  LDL.LU R29, [R1+0x8d0] ;  /* 0x0008d000011d7983 */ /* 0x000ea20000300800 */
[----:B------:R-:W-:Y:S01]  /*3ddc0*/  FSETP.NEU.AND P1, PT, R4, RZ, PT ;  /* 0x000000ff0400720b */ /* 0x000fe20003f2d000 */
[C---:B---3--:R-:W-:Y:S01]  /*3ddd0*/  FMUL R5, R28.reuse, 8388608 ;  /* 0x4b0000001c057820 */ /* 0x048fe20000400000 */
[----:B------:R-:W-:-:S04]  /*3dde0*/  FSETP.GEU.AND P0, PT, R28, 1.175494350822287508e-38, PT ;  /* 0x008000001c00780b */ /* 0x000fc80003f0e000 */
[----:B------:R-:W-:-:S04]  /*3ddf0*/  FSEL R5, R5, R28, !P0 ;  /* 0x0000001c05057208 */ /* 0x000fc80004000000 */
[----:B------:R-:W-:-:S04]  /*3de00*/  IADD3 R0, R5, -0x3f3504f3, RZ ;  /* 0xc0cafb0d05007810 */ /* 0x000fc80007ffe0ff */
[----:B------:R-:W-:-:S04]  /*3de10*/  LOP3.LUT R0, R0, 0xff800000, RZ, 0xc0, !PT ;  /* 0xff80000000007812 */ /* 0x000fc800078ec0ff */
[----:B------:R1:W3:Y:S01]  /*3de20*/  I2F R4, R0 ;  /* 0x0000000000047306 */ /* 0x0002e20000201400 */
[----:B------:R-:W-:Y:S01]  /*3de30*/  FSEL R3, RZ, -23, P0 ;  /* 0xc1b80000ff037808 */ /* 0x000fe20000000000 */
[----:B-1----:R-:W-:-:S04]  /*3de40*/  IMAD.IADD R0, R5, 0x1, -R0 ;  /* 0x0000000105007824 */ /* 0x002fc800078e0a00 */
[----:B------:R-:W-:Y:S02]  /*3de50*/  FADD R0, R0, -1 ;  /* 0xbf80000000007421 */ /* 0x000fe40000000000 */
[----:B---3--:R-:W-:Y:S02]  /*3de60*/  FFMA.FTZ R4, R4, 1.1920928955078125e-07, R3 ;  /* 0x3400000004047823 */ /* 0x008fe40000010003 */
        /* <DEDUP_REMOVED lines=12> */
[----:B------:R-:W-:Y:S01]  /*3df30*/  FFMA.FTZ R0, R0, 1.4426950216293334961, R3 ;  /* 0x3fb8aa3b00007823 */ /* 0x000fe20000010003 */
[----:B------:R-:W-:-:S03]  /*3df40*/  LOP3.LUT R2, R2, 0xffffefff, RZ, 0xc0, !PT ;  /* 0xffffefff02027812 */ /* 0x000fc600078ec0ff */
[----:B0-----:R-:W-:Y:S01]  /*3df50*/  FADD R10, R4, R0 ;  /* 0x00000000040a7221 */ /* 0x001fe20000000000 */
[----:B------:R-:W-:Y:S02]  /*3df60*/  @P0 MOV R0, 0x7f800000 ;  /* 0x7f80000000000802 */ /* 0x000fe40000000f00 */
[----:B------:R-:W-:-:S03]  /*3df70*/  @P2 LOP3.LUT R2, R2, 0x1000, RZ, 0xfc, !PT ;  /* 0x0000100002022812 */ /* 0x000fc600078efcff */
[----:B------:R-:W-:Y:S01]  /*3df80*/  @P0 FFMA.FTZ R10, R5, R0, +INF ;  /* 0x7f800000050a0423 */ /* 0x000fe20000010000 */
[----:B------:R-:W-:Y:S02]  /*3df90*/  FSETP.NEU.AND P0, PT, R9, RZ, PT ;  /* 0x000000ff0900720b */ /* 0x000fe40003f0d000 */
[----:B------:R-:W-:-:S04]  /*3dfa0*/  LOP3.LUT R2, R2, 0xffff7fff, RZ, 0xc0, !PT ;  /* 0xffff7fff02027812 */ /* 0x000fc800078ec0ff */
[----:B------:R-:W-:-:S04]  /*3dfb0*/  @P1 LOP3.LUT R2, R2, 0x8000, RZ, 0xfc, !PT ;  /* 0x0000800002021812 */ /* 0x000fc800078efcff */
[----:B------:R-:W-:-:S04]  /*3dfc0*/  LOP3.LUT R2, R2, 0xffbfffff, RZ, 0xc0, !PT ;  /* 0xffbfffff02027812 */ /* 0x000fc800078ec0ff */
[----:B------:R-:W-:Y:S01]  /*3dfd0*/  @P0 LOP3.LUT R2, R2, 0x400000, RZ, 0xfc, !PT ;  /* 0x0040000002020812 */ /* 0x000fe200078efcff */
[----:B------:R0:W-:Y:S04]  /*3dfe0*/  STL [R1+0x760], R10 ;  /* 0x0007600a01007387 */ /* 0x0001e80000100800 */
[----:B------:R-:W3:Y:S01]  /*3dff0*/  LDL.LU R22, [R1+0x8d4] ;  /* 0x0008d40001167983 */ /* 0x000ee20000300800 */
[----:B------:R-:W-:Y:S01]  /*3e000*/  LOP3.LUT R2, R2, 0xffdfffff, RZ, 0xc0, !PT ;  /* 0xffdfffff02027812 */ /* 0x000fe200078ec0ff */
[C---:B--2---:R-:W-:Y:S01]  /*3e010*/  FMUL R3, R29.reuse, 8388608 ;  /* 0x4b0000001d037820 */ /* 0x044fe20000400000 */
[----:B------:R-:W-:-:S04]  /*3e020*/  FSETP.GEU.AND P0, PT, R29, 1.175494350822287508e-38, PT ;  /* 0x008000001d00780b */ /* 0x000fc80003f0e000 */
[----:B------:R-:W-:-:S04]  /*3e030*/  FSEL R3, R3, R29, !P0 ;  /* 0x0000001d03037208 */ /* 0x000fc80004000000 */
[----:B------:R-:W-:-:S04]  /*3e040*/  IADD3 R0, R3, -0x3f3504f3, RZ ;  /* 0xc0cafb0d03007810 */ /* 0x000fc80007ffe0ff */
[----:B------:R-:W-:-:S04]  /*3e050*/  LOP3.LUT R0, R0, 0xff800000, RZ, 0xc0, !PT ;  /* 0xff80000000007812 */ /* 0x000fc800078ec0ff */
[----:B------:R1:W2:Y:S01]  /*3e060*/  I2F R4, R0 ;  /* 0x0000000000047306 */ /* 0x0002a20000201400 */
[----:B------:R-:W-:Y:S01]  /*3e070*/  FSEL R9, RZ, -23, P0 ;  /* 0xc1b80000ff097808 */ /* 0x000fe20000000000 */
[----:B-1----:R-:W-:-:S04]  /*3e080*/  IMAD.IADD R0, R3, 0x1, -R0 ;  /* 0x0000000103007824 */ /* 0x002fc800078e0a00 */
[----:B------:R-:W-:Y:S02]  /*3e090*/  FADD R0, R0, -1 ;  /* 0xbf80000000007421 */ /* 0x000fe40000000000 */
[----:B--2---:R-:W-:Y:S02]  /*3e0a0*/  FFMA.FTZ R9, R4, 1.1920928955078125e-07, R9 ;  /* 0x3400000004097823 */ /* 0x004fe40000010009 */
[----:B------:R-:W-:-:S04]  /*3e0b0*/  FFMA.FTZ R4, R0, R16, -0.16845393180847167969 ;  /* 0xbe2c7f3000047423 */ /* 0x000fc80000010010 */
[----:B------:R-:W-:-:S04]  /*3e0c0*/  FFMA.FTZ R4, R0, R4, 0.1716887056827545166 ;  /* 0x3e2fcf2a00047423 */ /* 0x000fc80000010004 */
[----:B------:R-:W-:-:S04]  /*3e0d0*/  FFMA.FTZ R4, R0, R4, -0.17900948226451873779 ;  /* 0xbe374e4300047423 */ /* 0x000fc80000010004 */
[----:B------:R-:W-:-:S04]  /*3e0e0*/  FFMA.FTZ R4, R0, R4, 0.20512372255325317383 ;  /* 0x3e520bf400047423 */ /* 0x000fc80000010004 */
[----:B------:R-:W-:Y:S01]  /*3e0f0*/  FFMA.FTZ R4, R0, R4, -0.24046532809734344482 ;  /* 0xbe763c8b00047423 */ /* 0x000fe20000010004 */
[----:B------:R-:W-:-:S03]  /*3e100*/  FSETP.NEU.AND P0, PT, R8, RZ, PT ;  /* 0x000000ff0800720b */ /* 0x000fc60003f0d000 */
[----:B------:R-:W-:-:S04]  /*3e110*/  FFMA.FTZ R4, R0, R4, 0.28857114911079406738 ;  /* 0x3e93bf9900047423 */ /* 0x000fc80000010004 */
[----:B------:R-:W-:-:S04]  /*3e120*/  FFMA.FTZ R4, R0, R4, -0.36067417263984680176 ;  /* 0xbeb8aa4900047423 */ /* 0x000fc80000010004 */
[----:B------:R-:W-:-:S04]  /*3e130*/  FFMA.FTZ R4, R0, R4, 0.48089820146560668945 ;  /* 0x3ef6384a00047423 */ /* 0x000fc80000010004 */
[----:B------:R-:W-:Y:S01]  /*3e140*/  FFMA.FTZ R4, R0, R4, -0.72134751081466674805 ;  /* 0xbf38aa3b00047423 */ /* 0x000fe20000010004 */
[----:B------:R-:W-:Y:S02]  /*3e150*/  @P0 LOP3.LUT R2, R2, 0x200000, RZ, 0xfc, !PT ;  /* 0x0020000002020812 */ /* 0x000fe400078efcff */
[----:B------:R-:W-:Y:S01]  /*3e160*/  ISETP.GE.U32.AND P0, PT, R3, 0x7f800000, PT ;  /* 0x7f8000000300780c */ /* 0x000fe20003f06070 */
[----:B------:R-:W-:-:S04]  /*3e170*/  FMUL R4, R0, R4 ;  /* 0x0000000400047220 */ /* 0x000fc80000400000 */
[----:B------:R-:W-:-:S04]  /*3e180*/  FMUL R4, R0, R4 ;  /* 0x0000000400047220 */ /* 0x000fc80000400000 */
[----:B------:R-:W-:-:S04]  /*3e190*/  FFMA.FTZ R0, R0, 1.4426950216293334961, R4 ;  /* 0x3fb8aa3b00007823 */ /* 0x000fc80000010004 */
[----:B0-----:R-:W-:Y:S01]  /*3e1a0*/  FADD R10, R9, R0 ;  /* 0x00000000090a7221 */ /* 0x001fe20000000000 */
[----:B------:R-:W-:-:S05]  /*3e1b0*/  @P0 MOV R0, 0x7f800000 ;  /* 0x7f80000000000802 */ /* 0x000fca0000000f00 */
[----:B------:R-:W-:-:S05]  /*3e1c0*/  @P0 FFMA.FTZ R10, R3, R0, +INF ;  /* 0x7f800000030a0423 */ /* 0x000fca0000010000 */
[----:B------:R-:W-:Y:S04]  /*3e1d0*/  STL [R1+0x770], R10 ;  /* 0x0007700a01007387 */ /* 0x000fe80000100800 */
[----:B------:R-:W2:Y:S01]  /*3e1e0*/  LDL.LU R23, [R1+0x8d8] ;  /* 0x0008d80001177983 */ /* 0x000ea20000300800 */
[----:B------:R-:W-:Y:S02]  /*3e1f0*/  FSETP.NEU.AND P1, PT, R7, RZ, PT ;  /* 0x000000ff0700720b */ /* 0x000fe40003f2d000 */
[----:B------:R-:W-:-:S11]  /*3e200*/  LOP3.LUT R2, R2, 0xffefffff, RZ, 0xc0, !PT ;  /* 0xffefffff02027812 */ /* 0x000fd600078ec0ff */
[----:B------:R-:W-:-:S04]  /*3e210*/  @P1 LOP3.LUT R2, R2, 0x100000, RZ, 0xfc, !PT ;  /* 0x0010000002021812 */ /* 0x000fc800078efcff */
[----:B------:R-:W-:Y:S01]  /*3e220*/  LOP3.LUT R2, R2, 0xfff7ffff, RZ, 0xc0, !PT ;  /* 0xfff7ffff02027812 */ /* 0x000fe200078ec0ff */
[C---:B---3--:R-:W-:Y:S01]  /*3e230*/  FMUL R4, R22.reuse, 8388608 ;  /* 0x4b00000016047820 */ /* 0x048fe20000400000 */
[----:B------:R-:W-:-:S04]  /*3e240*/  FSETP.GEU.AND P0, PT, R22, 1.175494350822287508e-38, PT ;  /* 0x008000001600780b */ /* 0x000fc80003f0e000 */
[----:B------:R-:W-:-:S04]  /*3e250*/  FSEL R4, R4, R22, !P0 ;  /* 0x0000001604047208 */ /* 0x000fc80004000000 */
[----:B------:R-:W-:Y:S02]  /*3e260*/  IADD3 R0, R4, -0x3f3504f3, RZ ;  /* 0xc0cafb0d04007810 */ /* 0x000fe40007ffe0ff */
[----:B------:R-:W-:Y:S02]  /*3e270*/  FSEL R7, RZ, -23, P0 ;  /* 0xc1b80000ff077808 */ /* 0x000fe40000000000 */
[----:B------:R-:W-:Y:S02]  /*3e280*/  LOP3.LUT R0, R0, 0xff800000, RZ, 0xc0, !PT ;  /* 0xff80000000007812 */ /* 0x000fe400078ec0ff */
[----:B------:R-:W-:Y:S02]  /*3e290*/  FSETP.NEU.AND P0, PT, R6, RZ, PT ;  /* 0x000000ff0600720b */ /* 0x000fe40003f0d000 */
[----:B------:R0:W1:Y:S02]  /*3e2a0*/  I2F R6, R0 ;  /* 0x0000000000067306 */ /* 0x0000640000201400 */
        /* <DEDUP_REMOVED lines=10> */
[----:B------:R-:W-:Y:S01]  /*3e350*/  FFMA.FTZ R6, R0, R6, 0.48089820146560668945 ;  /* 0x3ef6384a00067423 */ /* 0x000fe20000010006 */
[----:B------:R-:W-:-:S03]  /*3e360*/  @P0 LOP3.LUT R2, R2, 0x80000, RZ, 0xfc, !PT ;  /* 0x0008000002020812 */ /* 0x000fc600078efcff */
[----:B------:R-:W-:Y:S01]  /*3e370*/  FFMA.FTZ R6, R0, R6, -0.72134751081466674805 ;  /* 0xbf38aa3b00067423 */ /* 0x000fe20000010006 */
[----:B------:R-:W-:-:S03]  /*3e380*/  ISETP.GE.U32.AND P0, PT, R4, 0x7f800000, PT ;  /* 0x7f8000000400780c */ /* 0x000fc60003f06070 */
[----:B------:R-:W-:-:S04]  /*3e390*/  FMUL R6, R0, R6 ;  /* 0x0000000600067220 */ /* 0x000fc80000400000 */
[----:B------:R-:W-:-:S04]  /*3e3a0*/  FMUL R6, R0, R6 ;  /* 0x0000000600067220 */ /* 0x000fc80000400000 */
[----:B------:R-:W-:-:S04]  /*3e3b0*/  FFMA.FTZ R0, R0, 1.4426950216293334961, R6 ;  /* 0x3fb8aa3b00007823 */ /* 0x000fc80000010006 */
[----:B------:R-:W-:Y:S01]  /*3e3c0*/  FADD R8, R7, R0 ;  /* 0x0000000007087221 */ /* 0x000fe20000000000 */
[----:B------:R-:W-:-:S05]  /*3e3d0*/  @P0 MOV R0, 0x7f800000 ;  /* 0x7f80000000000802 */ /* 0x000fca0000000f00 */
[----:B------:R-:W-:Y:S01]  /*3e3e0*/  @P0 FFMA.FTZ R8, R4, R0, +INF ;  /* 0x7f80000004080423 */ /* 0x000fe20000010000 */
[----:B------:R-:W-:Y:S02]  /*3e3f0*/  FSETP.NEU.AND P1, PT, R5, RZ, PT ;  /* 0x000000ff0500720b */ /* 0x000fe40003f2d000 */
[----:B------:R-:W-:-:S11]  /*3e400*/  LOP3.LUT R2, R2, 0xfffbffff, RZ, 0xc0, !PT ;  /* 0xfffbffff02027812 */ /* 0x000fd600078ec0ff */
[----:B------:R-:W-:-:S04]  /*3e410*/  @P1 LOP3.LUT R2, R2, 0x40000, RZ, 0xfc, !PT ;  /* 0x0004000002021812 */ /* 0x000fc800078efcff */
[----:B------:R-:W-:Y:S01]  /*3e420*/  LOP3.LUT R2, R2, 0xfffdffff, RZ, 0xc0, !PT ;  /* 0xfffdffff02027812 */ /* 0x000fe200078ec0ff */
[----:B------:R-:W-:Y:S01]  /*3e430*/  STL [R1+0x76c], R8 ;  /* 0x00076c0801007387 */ /* 0x000fe20000100800 */
[C---:B--2---:R-:W-:Y:S01]  /*3e440*/  FMUL R21, R23.reuse, 8388608 ;  /* 0x4b00000017157820 */ /* 0x044fe20000400000 */
        /* <DEDUP_REMOVED lines=26> */
[----:B------:R-:W-:Y:S02]  /*3e5f0*/  @P0 FFMA.FTZ R6, R21, R0, +INF ;  /* 0x7f80000015060423 */ /* 0x000fe40000010000 */
[----:B------:R-:W2:Y:S01]  /*3e600*/  LDL.LU R0, [R1+0x8dc] ;  /* 0x0008dc0001007983 */ /* 0x000ea20000300800 */
[----:B------:R-:W-:-:S03]  /*3e610*/  FSETP.NEU.AND P1, PT, R4, RZ, PT ;  /* 0x000000ff0400720b */ /* 0x000fc60003f2d000 */
[----:B------:R0:W-:Y:S01]  /*3e620*/  STL [R1+0x764], R6 ;  /* 0x0007640601007387 */ /* 0x0001e20000100800 */
        /* <DEDUP_REMOVED lines=23> */
[----:B0-----:R-:W-:Y:S01]  /*3e7a0*/  FADD R6, R5, R3 ;  /* 0x0000000305067221 */ /* 0x001fe20000000000 */
[----:B------:R-:W-:-:S05]  /*3e7b0*/  @P0 MOV R3, 0x7f800000 ;  /* 0x7f80000000030802 */ /* 0x000fca0000000f00 */
[----:B------:R-:W-:Y:S02]  /*3e7c0*/  @P0 FFMA.FTZ R6, R20, R3, +INF ;  /* 0x7f80000014060423 */ /* 0x000fe40000010003 */
[----:B------:R-:W2:Y:S04]  /*3e7d0*/  LDL.LU R3, [R1+0x8e0] ;  /* 0x0008e00001037983 */ /* 0x000ea80000300800 */
[----:B------:R0:W-:Y:S01]  /*3e7e0*/  STL [R1+0x75c], R6 ;  /* 0x00075c0601007387 */ /* 0x0001e20000100800 */
[C---:B--2---:R-:W-:Y:S01]  /*3e7f0*/  FMUL R4, R3.reuse, 8388608 ;  /* 0x4b00000003047820 */ /* 0x044fe20000400000 */
[----:B------:R-:W-:-:S04]  /*3e800*/  FSETP.GEU.AND P0, PT, R3, 1.175494350822287508e-38, PT ;  /* 0x008000000300780b */ /* 0x000fc80003f0e000 */
[----:B------:R-:W-:-:S04]  /*3e810*/  FSEL R7, R4, R3, !P0 ;  /* 0x0000000304077208 */ /* 0x000fc80004000000 */
[----:B------:R-:W-:-:S04]  /*3e820*/  IADD3 R4, R7, -0x3f3504f3, RZ ;  /* 0xc0cafb0d07047810 */ /* 0x000fc80007ffe0ff */
[----:B------:R-:W-:-:S04]  /*3e830*/  LOP3.LUT R4, R4, 0xff800000, RZ, 0xc0, !PT ;  /* 0xff80000004047812 */ /* 0x000fc800078ec0ff */
[----:B------:R1:W2:Y:S01]  /*3e840*/  I2F R5, R4 ;  /* 0x0000000400057306 */ /* 0x0002a20000201400 */
[----:B0-----:R-:W-:Y:S01]  /*3e850*/  FSEL R6, RZ, -23, P0 ;  /* 0xc1b80000ff067808 */ /* 0x001fe20000000000 */
        /* <DEDUP_REMOVED lines=14> */
[----:B------:R-:W-:Y:S01]  /*3e940*/  FFMA.FTZ R4, R4, 1.4426950216293334961, R5 ;  /* 0x3fb8aa3b04047823 */ /* 0x000fe20000010005 */
[----:B------:R0:W-:Y:S03]  /*3e950*/  STL [R1+0x724], R7 ;  /* 0x0007240701007387 */ /* 0x0001e60000100800 */
[----:B------:R-:W-:Y:S01]  /*3e960*/  FADD R4, R6, R4 ;  /* 0x0000000406047221 */ /* 0x000fe20000000000 */
[----:B------:R-:W2:Y:S04]  /*3e970*/  LDL.LU R19, [R1+0x698] ;  /* 0x0006980001137983 */ /* 0x000ea80000300800 */
[----:B------:R1:W-:Y:S04]  /*3e980*/  STL [R1+0x758], R4 ;  /* 0x0007580401007387 */ /* 0x0003e80000100800 */
        /* <DEDUP_REMOVED lines=11> */
[----:B0-----:R-:W5:Y:S04]  /*3ea40*/  LDL.LU R7, [R1+0x718] ;  /* 0x0007180001077983 */ /* 0x001f680000300800 */
[----:B------:R-:W5:Y:S04]  /*3ea50*/  LDL.LU R6, [R1+0x71c] ;  /* 0x00071c0001067983 */ /* 0x000f680000300800 */
[----:B------:R-:W5:Y:S04]  /*3ea60*/  LDL.LU R5, [R1+0x6d8] ;  /* 0x0006d80001057983 */ /* 0x000f680000300800 */
[----:B-1----:R-:W5:Y:S01]  /*3ea70*/  LDL.LU R4, [R1+0x6dc] ;  /* 0x0006dc0001047983 */ /* 0x002f620000300800 */
[----:B------:R-:W-:-:S02]  /*3ea80*/  LOP3.LUT R2, R2, 0xfffeffff, RZ, 0xc0, !PT ;  /* 0xfffeffff02027812 */ /* 0x000fc400078ec0ff */
[C---:B------:R-:W-:Y:S02]  /*3ea90*/  FSETP.GT.AND P0, PT, |R3|.reuse, 8.50705917302346158658e+37, PT ;  /* 0x7e8000000300780b */ /* 0x040fe40003f04200 */
[----:B------:R-:W-:Y:S02]  /*3eaa0*/  @P1 LOP3.LUT R2, R2, 0x10000, RZ, 0xfc, !PT ;  /* 0x0001000002021812 */ /* 0x000fe400078efcff */
[----:B------:R-:W-:-:S09]  /*3eab0*/  FSETP.GEU.AND P1, PT, |R3|, 1.175494350822287508e-38, PT ;  /* 0x008000000300780b */ /* 0x000fd20003f2e200 */
[----:B------:R-:W-:-:S04]  /*3eac0*/  @P0 FMUL R3, R3, 0.25 ;  /* 0x3e80000003030820 */ /* 0x000fc80000400000 */
[----:B------:R-:W-:-:S06]  /*3ead0*/  @!P1 FMUL R3, R3, 16777216 ;  /* 0x4b80000003039820 */ /* 0x000fcc0000400000 */
[----:B------:R-:W0:Y:S01]  /*3eae0*/  MUFU.RCP R3, R3 ;  /* 0x0000000300037308 */ /* 0x000e220000001000 */
[----:B--2---:R-:W-:Y:S02]  /*3eaf0*/  @P0 FMUL R19, R19, 0.25 ;  /* 0x3e80000013130820 */ /* 0x004fe40000400000 */
[----:B---3--:R-:W-:Y:S02]  /*3eb00*/  @P0 FMUL R18, R18, 0.25 ;  /* 0x3e80000012120820 */ /* 0x008fe40000400000 */
[----:B----4-:R-:W-:Y:S02]  /*3eb10*/  @P0 FMUL R17, R17, 0.25 ;  /* 0x3e80000011110820 */ /* 0x010fe40000400000 */
[----:B-----5:R-:W-:Y:S02]  /*3eb20*/  @P0 FMUL R16, R16, 0.25 ;  /* 0x3e80000010100820 */ /* 0x020fe40000400000 */
[----:B------:R-:W-:Y:S02]  /*3eb30*/  @P0 FMUL R15, R15, 0.25 ;  /* 0x3e8000000f0f0820 */ /* 0x000fe40000400000 */
[----:B------:R-:W-:-:S02]  /*3eb40*/  @P0 FMUL R14, R14, 0.25 ;  /* 0x3e8000000e0e0820 */ /* 0x000fc40000400000 */
[----:B------:R-:W-:Y:S02]  /*3eb50*/  @P0 FMUL R13, R13, 0.25 ;  /* 0x3e8000000d0d0820 */ /* 0x000fe40000400000 */
[----:B------:R-:W-:Y:S02]  /*3eb60*/  @P0 FMUL R12, R12, 0.25 ;  /* 0x3e8000000c0c0820 */ /* 0x000fe40000400000 */
[----:B------:R-:W-:Y:S02]  /*3eb70*/  @P0 FMUL R11, R11, 0.25 ;  /* 0x3e8000000b0b0820 */ /* 0x000fe40000400000 */
[----:B------:R-:W-:Y:S02]  /*3eb80*/  @P0 FMUL R10, R10, 0.25 ;  /* 0x3e8000000a0a0820 */ /* 0x000fe40000400000 */
[----:B------:R-:W-:Y:S02]  /*3eb90*/  @P0 FMUL R9, R9, 0.25 ;  /* 0x3e80000009090820 */ /* 0x000fe40000400000 */
[----:B------:R-:W-:-:S02]  /*3eba0*/  @P0 FMUL R8, R8, 0.25 ;  /* 0x3e80000008080820 */ /* 0x000fc40000400000 */
[----:B------:R-:W-:Y:S02]  /*3ebb0*/  @P0 FMUL R7, R7, 0.25 ;  /* 0x3e80000007070820 */ /* 0x000fe40000400000 */
[----:B------:R-:W-:Y:S02]  /*3ebc0*/  @P0 FMUL R6, R6, 0.25 ;  /* 0x3e80000006060820 */ /* 0x000fe40000400000 */
[----:B------:R-:W-:Y:S02]  /*3ebd0*/  @P0 FMUL R5, R5, 0.25 ;  /* 0x3e80000005050820 */ /* 0x000fe40000400000 */
[----:B------:R-:W-:-:S04]  /*3ebe0*/  @P0 FMUL R4, R4, 0.25 ;  /* 0x3e80000004040820 */ /* 0x000fc80000400000 */
[----:B------:R-:W-:Y:S02]  /*3ebf0*/  @!P1 FMUL R4, R4, 16777216 ;  /* 0x4b80000004049820 */ /* 0x000fe40000400000 */
[----:B------:R-:W-:Y:S02]  /*3ec00*/  @!P1 FMUL R5, R5, 16777216 ;  /* 0x4b80000005059820 */ /* 0x000fe40000400000 */
[C---:B0-----:R-:W-:Y:S02]  /*3ec10*/  FMUL R4, R3.reuse, R4 ;  /* 0x0000000403047220 */ /* 0x041fe40000400000 */
[----:B------:R-:W-:Y:S02]  /*3ec20*/  @!P1 FMUL R6, R6, 16777216 ;  /* 0x4b80000006069820 */ /* 0x000fe40000400000 */
[----:B------:R-:W-:Y:S01]  /*3ec30*/  FMUL R5, R3, R5 ;  /* 0x0000000503057220 */ /* 0x000fe20000400000 */
[----:B------:R0:W-:Y:S01]  /*3ec40*/  STL [R1+0x754], R4 ;  /* 0x0007540401007387 */ /* 0x0001e20000100800 */
[----:B------:R-:W-:-:S02]  /*3ec50*/  @!P1 FMUL R7, R7, 16777216 ;  /* 0x4b80000007079820 */ /* 0x000fc40000400000 */
[----:B------:R-:W-:Y:S01]  /*3ec60*/  @!P1 FMUL R8, R8, 16777216 ;  /* 0x4b80000008089820 */ /* 0x000fe20000400000 */
[----:B------:R1:W-:Y:S01]  /*3ec70*/  STL [R1+0x740], R5 ;  /* 0x0007400501007387 */ /* 0x0003e20000100800 */
[----:B------:R-:W-:Y:S02]  /*3ec80*/  @!P1 FMUL R9, R9, 16777216 ;  /* 0x4b80000009099820 */ /* 0x000fe40000400000 */
[C---:B0-----:R-:W-:Y:S02]  /*3ec90*/  FMUL R4, R3.reuse, R6 ;  /* 0x0000000603047220 */ /* 0x041fe40000400000 */
[C---:B------:R-:W-:Y:S02]  /*3eca0*/  FMUL R6, R3.reuse, R7 ;  /* 0x0000000703067220 */ /* 0x040fe40000400000 */
[----:B-1----:R-:W-:Y:S01]  /*3ecb0*/  FMUL R5, R3, R8 ;  /* 0x0000000803057220 */ /* 0x002fe20000400000 */
[----:B------:R0:W-:Y:S01]  /*3ecc0*/  STL [R1+0x750], R4 ;  /* 0x0007500401007387 */ /* 0x0001e20000100800 */
[----:B------:R-:W-:-:S02]  /*3ecd0*/  @!P1 FMUL R10, R10, 16777216 ;  /* 0x4b8000000a0a9820 */ /* 0x000fc40000400000 */
[----:B------:R-:W-:Y:S01]  /*3ece0*/  @!P1 FMUL R11, R11, 16777216 ;  /* 0x4b8000000b0b9820 */ /* 0x000fe20000400000 */
[----:B------:R1:W-:Y:S01]  /*3ecf0*/  STL [R1+0x738], R6 ;  /* 0x0007380601007387 */ /* 0x0003e20000100800 */
[----:B------:R-:W-:Y:S02]  /*3ed00*/  @!P1 FMUL R12, R12, 16777216 ;  /* 0x4b8000000c0c9820 */ /* 0x000fe40000400000 */
[----:B0-----:R-:W-:Y:S01]  /*3ed10*/  FMUL R4, R3, R9 ;  /* 0x0000000903047220 */ /* 0x001fe20000400000 */
[----:B------:R0:W-:Y:S01]  /*3ed20*/  STL [R1+0x74c], R5 ;  /* 0x00074c0501007387 */ /* 0x0001e20000100800 */
[----:B------:R-:W-:Y:S02]  /*3ed30*/  @!P1 FMUL R13, R13, 16777216 ;  /* 0x4b8000000d0d9820 */ /* 0x000fe40000400000 */
[----:B-1----:R-:W-:Y:S01]  /*3ed40*/  FMUL R6, R3, R10 ;  /* 0x0000000a03067220 */ /* 0x002fe20000400000 */
[----:B------:R1:W-:Y:S01]  /*3ed50*/  STL [R1+0x72c], R4 ;  /* 0x00072c0401007387 */ /* 0x0003e20000100800 */
[----:B------:R-:W-:-:S02]  /*3ed60*/  @!P1 FMUL R14, R14, 16777216 ;  /* 0x4b8000000e0e9820 */ /* 0x000fc40000400000 */
[----:B0-----:R-:W-:Y:S01]  /*3ed70*/  FMUL R5, R3, R11 ;  /* 0x0000000b03057220 */ /* 0x001fe20000400000 */
[----:B------:R0:W-:Y:S01]  /*3ed80*/  STL [R1+0x748], R6 ;  /* 0x0007480601007387 */ /* 0x0001e20000100800 */
[----:B------:R-:W-:Y:S02]  /*3ed90*/  @!P1 FMUL R15, R15, 16777216 ;  /* 0x4b8000000f0f9820 */ /* 0x000fe40000400000 */
[----:B-1----:R-:W-:Y:S01]  /*3eda0*/  FMUL R4, R3, R12 ;  /* 0x0000000c03047220 */ /* 0x002fe20000400000 */
[----:B------:R1:W-:Y:S01]  /*3edb0*/  STL [R1+0x728], R5 ;  /* 0x0007280501007387 */ /* 0x0003e20000100800 */
[----:B------:R-:W-:Y:S02]  /*3edc0*/  @!P1 FMUL R16, R16, 16777216 ;  /* 0x4b80000010109820 */ /* 0x000fe40000400000 */
[----:B------:R-:W-:Y:S01]  /*3edd0*/  @!P1 FMUL R17, R17, 16777216 ;  /* 0x4b80000011119820 */ /* 0x000fe20000400000 */
[----:B------:R2:W-:Y:S01]  /*3ede0*/  STL [R1+0x744], R4 ;  /* 0x0007440401007387 */ /* 0x0005e20000100800 */
[----:B0-----:R-:W-:-:S02]  /*3edf0*/  FMUL R6, R3, R13 ;  /* 0x0000000d03067220 */ /* 0x001fc40000400000 */
[----:B-1----:R-:W-:-:S03]  /*3ee00*/  FMUL R5, R3, R14 ;  /* 0x0000000e03057220 */ /* 0x002fc60000400000 */
[----:B------:R0:W-:Y:S01]  /*3ee10*/  STL [R1+0x71c], R6 ;  /* 0x00071c0601007387 */ /* 0x0001e20000100800 */
[----:B------:R-:W-:Y:S02]  /*3ee20*/  @!P1 FMUL R18, R18, 16777216 ;  /* 0x4b80000012129820 */ /* 0x000fe40000400000 */
[----:B--2---:R-:W-:Y:S01]  /*3ee30*/  FMUL R4, R3, R15 ;  /* 0x0000000f03047220 */ /* 0x004fe20000400000 */
[----:B------:R1:W-:Y:S01]  /*3ee40*/  STL [R1+0x73c], R5 ;  /* 0x00073c0501007387 */ /* 0x0003e20000100800 */
[----:B------:R-:W-:-:S03]  /*3ee50*/  @!P1 FMUL R19, R19, 16777216 ;  /* 0x4b80000013139820 */ /* 0x000fc60000400000 */
[----:B------:R2:W-:Y:S01]  /*3ee60*/  STL [R1+0x718], R4 ;  /* 0x0007180401007387 */ /* 0x0005e20000100800 */
[C---:B0-----:R-:W-:Y:S02]  /*3ee70*/  FMUL R6, R3.reuse, R16 ;  /* 0x0000001003067220 */ /* 0x041fe40000400000 */
[----:B-1----:R-:W-:-:S03]  /*3ee80*/  FMUL R5, R3, R17 ;  /* 0x0000001103057220 */ /* 0x002fc60000400000 */
[----:B------:R0:W-:Y:S01]  /*3ee90*/  STL [R1+0x734], R6 ;  /* 0x0007340601007387 */ /* 0x0001e20000100800 */
[C---:B--2---:R-:W-:Y:S02]  /*3eea0*/  FMUL R4, R3.reuse, R18 ;  /* 0x0000001203047220 */ /* 0x044fe40000400000 */
[----:B------:R-:W-:Y:S01]  /*3eeb0*/  FMUL R3, R3, R19 ;  /* 0x0000001303037220 */ /* 0x000fe20000400000 */
[----:B------:R1:W-:Y:S04]  /*3eec0*/  STL [R1+0x6ec], R5 ;  /* 0x0006ec0501007387 */ /* 0x0003e80000100800 */
[----:B------:R-:W2:Y:S04]  /*3eed0*/  LDL.LU R18, [R1+0x690] ;  /* 0x0006900001127983 */ /* 0x000ea80000300800 */
[----:B------:R3:W-:Y:S04]  /*3eee0*/  STL [R1+0x730], R4 ;  /* 0x0007300401007387 */ /* 0x0007e80000100800 */
[----:B------:R4:W-:Y:S04]  /*3eef0*/  STL [R1+0x6e8], R3 ;  /* 0x0006e80301007387 */ /* 0x0009e80000100800 */
[----:B------:R-:W5:Y:S04]  /*3ef00*/  LDL.LU R17, [R1+0x694] ;  /* 0x0006940001117983 */ /* 0x000f680000300800 */
[----:B------:R-:W2:Y:S04]  /*3ef10*/  LDL.LU R16, [R1+0x680] ;  /* 0x0006800001107983 */ /* 0x000ea80000300800 */
        /* <DEDUP_REMOVED lines=10> */
[----:B-1----:R-:W5:Y:S04]  /*3efc0*/  LDL.LU R5, [R1+0x714] ;  /* 0x0007140001057983 */ /* 0x002f680000300800 */
[----:B---3--:R-:W3:Y:S04]  /*3efd0*/  LDL.LU R4, [R1+0x6d0] ;  /* 0x0006d00001047983 */ /* 0x008ee80000300800 */
[----:B----4-:R-:W4:Y:S01]  /*3efe0*/  LDL.LU R3, [R1+0x6d4] ;  /* 0x0006d40001037983 */ /* 0x010f220000300800 */
[----:B------:R-:W-:-:S02]  /*3eff0*/  FSETP.GT.AND P0, PT, |R0|, 8.50705917302346158658e+37, PT ;  /* 0x7e8000000000780b */ /* 0x000fc40003f04200 */
[----:B------:R-:W-:-:S11]  /*3f000*/  FSETP.GEU.AND P1, PT, |R0|, 1.175494350822287508e-38, PT ;  /* 0x008000000000780b */ /* 0x000fd60003f2e200 */
[----:B------:R-:W-:-:S04]  /*3f010*/  @P0 FMUL R0, R0, 0.25 ;  /* 0x3e80000000000820 */ /* 0x000fc80000400000 */
[----:B------:R-:W-:-:S06]  /*3f020*/  @!P1 FMUL R0, R0, 16777216 ;  /* 0x4b80000000009820 */ /* 0x000fcc0000400000 */
[----:B------:R-:W0:Y:S01]  /*3f030*/  MUFU.RCP R0, R0 ;  /* 0x0000000000007308 */ /* 0x000e220000001000 */
[----:B------:R-:W-:Y:S01]  /*3f040*/  LOP3.LUT R2, R2, 0xffffdfff, RZ, 0xc0, !PT ;  /* 0xffffdfff02027812 */ /* 0x000fe200078ec0ff */
[----:B--2---:R-:W-:Y:S02]  /*3f050*/  @P0 FMUL R16, R16, 0.25 ;  /* 0x3e80000010100820 */ /* 0x004fe40000400000 */
[----:B-----5:R-:W-:Y:S02]  /*3f060*/  @P0 FMUL R14, R14, 0.25 ;  /* 0x3e8000000e0e0820 */ /* 0x020fe40000400000 */
[----:B------:R-:W-:Y:S02]  /*3f070*/  @P0 FMUL R13, R13, 0.25 ;  /* 0x3e8000000d0d0820 */ /* 0x000fe40000400000 */
        /* <DEDUP_REMOVED lines=8> */
[----:B---3--:R-:W-:Y:S02]  /*3f100*/  @P0 FMUL R4, R4, 0.25 ;  /* 0x3e80000004040820 */ /* 0x008fe40000400000 */
[----:B----4-:R-:W-:Y:S02]  /*3f110*/  @P0 FMUL R3, R3, 0.25 ;  /* 0x3e80000003030820 */ /* 0x010fe40000400000 */
[----:B------:R-:W-:Y:S02]  /*3f120*/  @!P1 FMUL R4, R4, 16777216 ;  /* 0x4b80000004049820 */ /* 0x000fe40000400000 */
[----:B------:R-:W-:Y:S02]  /*3f130*/  @!P1 FMUL R3, R3, 16777216 ;  /* 0x4b80000003039820 */ /* 0x000fe40000400000 */
[----:B------:R-:W-:Y:S02]  /*3f140*/  @!P1 FMUL R5, R5, 16777216 ;  /* 0x4b80000005059820 */ /* 0x000fe40000400000 */
[----:B0-----:R-:W-:-:S02]  /*3f150*/  FMUL R19, R0, R3 ;  /* 0x0000000300137220 */ /* 0x001fc40000400000 */
[----:B------:R-:W-:Y:S02]  /*3f160*/  FMUL R4, R0, R4 ;  /* 0x0000000400047220 */ /* 0x000fe40000400000 */
[----:B------:R-:W-:Y:S02]  /*3f170*/  @!P1 FMUL R6, R6, 16777216 ;  /* 0x4b80000006069820 */ /* 0x000fe40000400000 */
[----:B------:R-:W-:Y:S02]  /*3f180*/  FMUL R3, R0, R5 ;  /* 0x0000000500037220 */ /* 0x000fe40000400000 */
[----:B------:R-:W-:Y:S01]  /*3f190*/  @!P1 FMUL R7, R7, 16777216 ;  /* 0x4b80000007079820 */ /* 0x000fe20000400000 */
[----:B------:R-:W-:Y:S01]  /*3f1a0*/  STL [R1+0x6e0], R19 ;  /* 0x0006e01301007387 */ /* 0x000fe20000100800 */
[----:B------:R-:W-:Y:S02]  /*3f1b0*/  @!P1 FMUL R8, R8, 16777216 ;  /* 0x4b80000008089820 */ /* 0x000fe40000400000 */
[----:B------:R-:W-:Y:S01]  /*3f1c0*/  FMUL R5, R0, R6 ;  /* 0x0000000600057220 */ /* 0x000fe20000400000 */
[----:B------:R0:W-:Y:S01]  /*3f1d0*/  STL [R1+0x698], R4 ;  /* 0x0006980401007387 */ /* 0x0001e20000100800 */
[----:B------:R-:W-:-:S03]  /*3f1e0*/  @!P1 FMUL R9, R9, 16777216 ;  /* 0x4b80000009099820 */ /* 0x000fc60000400000 */
[----:B------:R1:W-:Y:S01]  /*3f1f0*/  STL [R1+0x6dc], R3 ;  /* 0x0006dc0301007387 */ /* 0x0003e20000100800 */
[----:B------:R-:W-:Y:S02]  /*3f200*/  @!P1 FMUL R10, R10, 16777216 ;  /* 0x4b8000000a0a9820 */ /* 0x000fe40000400000 */
[----:B------:R-:W-:Y:S02]  /*3f210*/  @!P1 FMUL R11, R11, 16777216 ;  /* 0x4b8000000b0b9820 */ /* 0x000fe40000400000 */
[C---:B0-----:R-:W-:Y:S01]  /*3f220*/  FMUL R4, R0.reuse, R7 ;  /* 0x0000000700047220 */ /* 0x041fe20000400000 */
[----:B------:R0:W-:Y:S01]  /*3f230*/  STL [R1+0x694], R5 ;  /* 0x0006940501007387 */ /* 0x0001e20000100800 */
[----:B-1----:R-:W-:-:S03]  /*3f240*/  FMUL R3, R0, R8 ;  /* 0x0000000800037220 */ /* 0x002fc60000400000 */
[----:B------:R1:W-:Y:S01]  /*3f250*/  STL [R1+0x6d8], R4 ;  /* 0x0006d80401007387 */ /* 0x0003e20000100800 */
[----:B------:R-:W-:-:S03]  /*3f260*/  @!P1 FMUL R12, R12, 16777216 ;  /* 0x4b8000000c0c9820 */ /* 0x000fc60000400000 */
[----:B------:R2:W-:Y:S01]  /*3f270*/  STL [R1+0x68c], R3 ;  /* 0x00068c0301007387 */ /* 0x0005e20000100800 */
[C---:B0-----:R-:W-:Y:S02]  /*3f280*/  FMUL R5, R0.reuse, R9 ;  /* 0x0000000900057220 */ /* 0x041fe40000400000 */
[----:B------:R-:W-:Y:S02]  /*3f290*/  @!P1 FMUL R13, R13, 16777216 ;  /* 0x4b8000000d0d9820 */ /* 0x000fe40000400000 */
[----:B-1----:R-:W-:Y:S01]  /*3f2a0*/  FMUL R4, R0, R10 ;  /* 0x0000000a00047220 */ /* 0x002fe20000400000 */
[----:B------:R0:W-:Y:S01]  /*3f2b0*/  STL [R1+0x6d4], R5 ;  /* 0x0006d40501007387 */ /* 0x0001e20000100800 */
[----:B------:R-:W-:Y:S02]  /*3f2c0*/  @!P1 FMUL R14, R14, 16777216 ;  /* 0x4b8000000e0e9820 */ /* 0x000fe40000400000 */
[----:B--2---:R-:W-:Y:S01]  /*3f2d0*/  FMUL R3, R0, R11 ;  /* 0x0000000b00037220 */ /* 0x004fe20000400000 */
[----:B------:R1:W-:Y:S01]  /*3f2e0*/  STL [R1+0x684], R4 ;  /* 0x0006840401007387 */ /* 0x0003e20000100800 */
[----:B------:R-:W-:-:S03]  /*3f2f0*/  @P0 FMUL R15, R15, 0.25 ;  /* 0x3e8000000f0f0820 */ /* 0x000fc60000400000 */
[----:B------:R2:W-:Y:S01]  /*3f300*/  STL [R1+0x6d0], R3 ;  /* 0x0006d00301007387 */ /* 0x0005e20000100800 */
[C---:B0-----:R-:W-:Y:S02]  /*3f310*/  FMUL R5, R0.reuse, R12 ;  /* 0x0000000c00057220 */ /* 0x041fe40000400000 */
[----:B------:R-:W-:Y:S02]  /*3f320*/  @!P1 FMUL R15, R15, 16777216 ;  /* 0x4b8000000f0f9820 */ /* 0x000fe40000400000 */
[----:B-1----:R-:W-:Y:S01]  /*3f330*/  FMUL R4, R0, R13 ;  /* 0x0000000d00047220 */ /* 0x002fe20000400000 */
[----:B------:R0:W-:Y:S01]  /*3f340*/  STL [R1+0x680], R5 ;  /* 0x0006800501007387 */ /* 0x0001e20000100800 */
[----:B------:R-:W-:Y:S02]  /*3f350*/  @!P1 FMUL R16, R16, 16777216 ;  /* 0x4b80000010109820 */ /* 0x000fe40000400000 */
[----:B--2---:R-:W-:Y:S01]  /*3f360*/  FMUL R3, R0, R14 ;  /* 0x0000000e00037220 */ /* 0x004fe20000400000 */
[----:B------:R-:W-:Y:S01]  /*3f370*/  STL [R1+0x69c], R4 ;  /* 0x00069c0401007387 */ /* 0x000fe20000100800 */
[----:B------:R-:W-:-:S03]  /*3f380*/  @P0 FMUL R17, R17, 0.25 ;  /* 0x3e80000011110820 */ /* 0x000fc60000400000 */
[----:B------:R1:W-:Y:S01]  /*3f390*/  STL [R1+0x67c], R3 ;  /* 0x00067c0301007387 */ /* 0x0003e20000100800 */
[C---:B0-----:R-:W-:Y:S02]  /*3f3a0*/  FMUL R5, R0.reuse, R15 ;  /* 0x0000000f00057220 */ /* 0x041fe40000400000 */
[----:B------:R-:W-:Y:S01]  /*3f3b0*/  @!P1 FMUL R17, R17, 16777216 ;  /* 0x4b80000011119820 */ /* 0x000fe20000400000 */
[----:B------:R-:W0:Y:S01]  /*3f3c0*/  S2R R19, SR_TID.X ;  /* 0x0000000000137919 */ /* 0x000e220000002100 */
[----:B-1----:R-:W-:-:S03]  /*3f3d0*/  FMUL R3, R0, R16 ;  /* 0x0000001000037220 */ /* 0x002fc60000400000 */
[----:B------:R-:W-:Y:S01]  /*3f3e0*/  STL [R1+0x690], R5 ;  /* 0x0006900501007387 */ /* 0x000fe20000100800 */
[----:B------:R-:W-:-:S03]  /*3f3f0*/  FMUL R4, R0, R17 ;  /* 0x0000001100047220 */ /* 0x000fc60000400000 */
[----:B------:R1:W-:Y:S04]  /*3f400*/  STL [R1+0x678], R3 ;  /* 0x0006780301007387 */ /* 0x0003e80000100800 */
[----:B------:R2:W-:Y:S04]  /*3f410*/  STL [R1+0x688], R4 ;  /* 0x0006880401007387 */ /* 0x0005e80000100800 */
[----:B-1----:R-:W1:Y:S04]  /*3f420*/  S2R R3, SR_CTAID.X ;  /* 0x0000000000037919 */ /* 0x002e680000002500 */
[----:B--2---:R-:W2:Y:S01]  /*3f430*/  S2R R4, SR_CTAID.Y ;  /* 0x0000000000047919 */ /* 0x004ea20000002600 */
[----:B------:R-:W-:Y:S01]  /*3f440*/  @P0 FMUL R18, R18, 0.25 ;  /* 0x3e80000012120820 */ /* 0x000fe20000400000 */
[----:B------:R-:W-:-:S02]  /*3f450*/  FSETP.NEU.AND P0, PT, R21, RZ, PT ;  /* 0x000000ff1500720b */ /* 0x000fc40003f0d000 */
[----:B0-----:R-:W-:Y:S01]  /*3f460*/  LOP3.LUT R19, R19, 0x7f, RZ, 0xc0, !PT ;  /* 0x0000007f13137812 */ /* 0x001fe200078ec0ff */
[----:B------:R-:W-:-:S04]  /*3f470*/  @!P1 FMUL R18, R18, 16777216 ;  /* 0x4b80000012129820 */ /* 0x000fc80000400000 */
[----:B------:R-:W-:-:S06]  /*3f480*/  FMUL R0, R0, R18 ;  /* 0x0000001200007220 */ /* 0x000fcc0000400000 */
[----:B------:R-:W-:Y:S02]  /*3f490*/  @P0 LOP3.LUT R2, R2, 0x2000, RZ, 0xfc, !PT ;  /* 0x0000200002020812 */ /* 0x000fe400078efcff */
[----:B------:R-:W-:Y:S02]  /*3f4a0*/  FSETP.NEU.AND P0, PT, R20, RZ, PT ;  /* 0x000000ff1400720b */ /* 0x000fe40003f0d000 */
[----:B-1----:R-:W-:Y:S01]  /*3f4b0*/  LEA R3, R3, R19, 0x7 ;  /* 0x0000001303037211 */ /* 0x002fe200078e38ff */
[----:B------:R0:W-:Y:S01]  /*3f4c0*/  STL [R1+0x674], R0 ;  /* 0x0006740001007387 */ /* 0x0001e20000100800 */
[----:B--2---:R-:W-:Y:S01]  /*3f4d0*/  IMAD R4, R4, c[0x0][0x1c0], RZ ;  /* 0x0000700004047a24 */ /* 0x004fe200078e02ff */
[----:B------:R-:W-:Y:S02]  /*3f4e0*/  LOP3.LUT R2, R2, 0xffffbfff, RZ, 0xc0, !PT ;  /* 0xffffbfff02027812 */ /* 0x000fe400078ec0ff */
[----:B0-----:R-:W-:Y:S02]  /*3f4f0*/  IMAD R0, R3, c[0x0][0x1c4], RZ ;  /* 0x0000710003007a24 */ /* 0x001fe400078e02ff */
[----:B------:R-:W-:-:S03]  /*3f500*/  IMAD.SHL.U32 R5, R4, 0x2, RZ ;  /* 0x0000000204057824 */ /* 0x000fc600078e00ff */
[----:B------:R-:W-:Y:S01]  /*3f510*/  SHF.L.U32 R3, R0, 0x1, RZ ;  /* 0x0000000100037819 */ /* 0x000fe200000006ff */
[----:B------:R-:W-:Y:S01]  /*3f520*/  IMAD.HI R4, R4, 0x2, RZ ;  /* 0x0000000204047827 */ /* 0x000fe200078e02ff */
[----:B------:R-:W-:Y:S02]  /*3f530*/  @P0 LOP3.LUT R2, R2, 0x4000, RZ, 0xfc, !PT ;  /* 0x0000400002020812 */ /* 0x000fe400078efcff */
[----:B------:R-:W-:Y:S01]  /*3f540*/  IADD3 R3, P0, P1, R3, c[0x0][0x178], R5 ;  /* 0x00005e0003037a10 */ /* 0x000fe2000791e005 */
[----:B------:R-:W-:-:S05]  /*3f550*/  IMAD.HI R0, R0, 0x2, RZ ;  /* 0x0000000200007827 */ /* 0x000fca00078e02ff */
[----:B------:R-:W-:Y:S01]  /*3f560*/  IADD3.X R0, R0, c[0x0][0x17c], R4, P0, P1 ;  /* 0x00005f0000007a10 */ /* 0x000fe200007e2404 */
[----:B------:R-:W-:Y:S04]  /*3f570*/  STL [R1+0x1668], R3 ;  /* 0x0016680301007387 */ /* 0x000fe80000100800 */
[----:B------:R0:W-:Y:S04]  /*3f580*/  STL [R1+0x166c], R0 ;  /* 0x00166c0001007387 */ /* 0x0001e80000100800 */
[----:B------:R-:W2:Y:S04]  /*3f590*/  LDL.LU R6, [R1+0x608] ;  /* 0x0006080001067983 */ /* 0x000ea80000300800 */
[----:B0-----:R-:W3:Y:S04]  /*3f5a0*/  LDL.LU R0, [R1+0x60c] ;  /* 0x00060c0001007983 */ /* 0x001ee80000300800 */
        /* <DEDUP_REMOVED lines=14> */
[----:B------:R-:W-:-:S02]  /*3f690*/  FSETP.GT.AND P0, PT, |R23|, 8.50705917302346158658e+37, PT ;  /* 0x7e8000001700780b */ /* 0x000fc40003f04200 */
[----:B------:R-:W-:-:S11]  /*3f6a0*/  FSETP.GEU.AND P1, PT, |R23|, 1.175494350822287508e-38, PT ;  /* 0x008000001700780b */ /* 0x000fd60003f2e200 */
[----:B------:R-:W-:Y:S02]  /*3f6b0*/  @P0 FMUL R23, R23, 0.25 ;  /* 0x3e80000017170820 */ /* 0x000fe40000400000 */
[----:B--2---:R-:W-:Y:S02]  /*3f6c0*/  @P0 FMUL R6, R6, 0.25 ;  /* 0x3e80000006060820 */ /* 0x004fe40000400000 */
[----:B---3--:R-:W-:Y:S02]  /*3f6d0*/  @P0 FMUL R0, R0, 0.25 ;  /* 0x3e80000000000820 */ /* 0x008fe40000400000 */
[----:B----4-:R-:W-:Y:S02]  /*3f6e0*/  @P0 FMUL R3, R3, 0.25 ;  /* 0x3e80000003030820 */ /* 0x010fe40000400000 */
[----:B-----5:R-:W-:Y:S02]  /*3f6f0*/  @P0 FMUL R4, R4, 0.25 ;  /* 0x3e80000004040820 */ /* 0x020fe40000400000 */
        /* <DEDUP_REMOVED lines=10> */
[----:B------:R-:W-:Y:S02]  /*3f7a0*/  @P0 FMUL R16, R16, 0.25 ;  /* 0x3e80000010100820 */ /* 0x000fe40000400000 */
[----:B------:R-:W-:-:S05]  /*3f7b0*/  @P0 FMUL R17, R17, 0.25 ;  /* 0x3e80000011110820 */ /* 0x000fca0000400000 */
        /* <DEDUP_REMOVED lines=17> */
[----:B0-----:R-:W2:Y:S04]  /*3f8d0*/  LDL.LU R23, [R1+0x1840] ;  /* 0x0018400001177983 */ /* 0x001ea80000300800 */
[----:B------:R-:W3:Y:S04]  /*3f8e0*/  LDL.LU R0, [R1+0x600] ;  /* 0x0006000001007983 */ /* 0x000ee80000300800 */
[----:B------:R-:W4:Y:S04]  /*3f8f0*/  LDL.LU R3, [R1+0x604] ;  /* 0x0006040001037983 */ /* 0x000f280000300800 */
[----:B------:R-:W5:Y:S04]  /*3f900*/  LDL.LU R4, [R1+0x610] ;  /* 0x0006100001047983 */ /* 0x000f680000300800 */
[----:B------:R-:W2:Y:S04]  /*3f910*/  LDL.LU R5, [R1+0x614] ;  /* 0x0006140001057983 */ /* 0x000ea80000300800 */
[----:B-1----:R-:W2:Y:S04]  /*3f920*/  LDL.LU R6, [R1+0x620] ;  /* 0x0006200001067983 */ /* 0x002ea80000300800 */
[----:B------:R-:W2:Y:S04]  /*3f930*/  LDL.LU R7, [R1+0x624] ;  /* 0x0006240001077983 */ /* 0x000ea80000300800 */
        /* <DEDUP_REMOVED lines=9> */
[----:B------:R-:W2:Y:S01]  /*3f9d0*/  LDL.LU R17, [R1+0x6f4] ;  /* 0x0006f40001117983 */ /* 0x000ea20000300800 */
[----:B------:R-:W-:-:S02]  /*3f9e0*/  FSETP.GT.AND P0, PT, |R22|, 8.50705917302346158658e+37, PT ;  /* 0x7e8000001600780b */ /* 0x000fc40003f04200 */
[----:B------:R-:W-:-:S04]  /*3f9f0*/  LOP3.LUT R2, R2, 0xffffff7f, RZ, 0xc0, !PT ;  /* 0xffffff7f02027812 */ /* 0x000fc800078ec0ff */
[----:B------:R-:W-:Y:S02]  /*3fa00*/  @P1 LOP3.LUT R2, R2, 0x80, RZ, 0xfc, !PT ;  /* 0x0000008002021812 */ /* 0x000fe400078efcff */
[----:B------:R-:W-:-:S05]  /*3fa10*/  FSETP.GEU.AND P1, PT, |R22|, 1.175494350822287508e-38, PT ;  /* 0x008000001600780b */ /* 0x000fca0003f2e200 */
[----:B------:R-:W-:Y:S02]  /*3fa20*/  @P0 FMUL R22, R22, 0.25 ;  /* 0x3e80000016160820 */ /* 0x000fe40000400000 */
[----:B---3--:R-:W-:Y:S02]  /*3fa30*/  @P0 FMUL R0, R0, 0.25 ;  /* 0x3e80000000000820 */ /* 0x008fe40000400000 */
[----:B----4-:R-:W-:Y:S02]  /*3fa40*/  @P0 FMUL R3, R3, 0.25 ;  /* 0x3e80000003030820 */ /* 0x010fe40000400000 */
[----:B-----5:R-:W-:Y:S02]  /*3fa50*/  @P0 FMUL R4, R4, 0.25 ;  /* 0x3e80000004040820 */ /* 0x020fe40000400000 */
[----:B--2---:R-:W-:Y:S02]  /*3fa60*/  @P0 FMUL R5, R5, 0.25 ;  /* 0x3e80000005050820 */ /* 0x004fe40000400000 */
        /* <DEDUP_REMOVED lines=30> */
[----:B-1----:R-:W3:Y:S04]  /*3fc50*/  LDL.LU R0, [R1+0x5f8] ;  /* 0x0005f80001007983 */ /* 0x002ee80000300800 */
[----:B------:R-:W4:Y:S04]  /*3fc60*/  LDL.LU R3, [R1+0x5fc] ;  /* 0x0005fc0001037983 */ /* 0x000f280000300800 */
[----:B------:R-:W5:Y:S04]  /*3fc70*/  LDL.LU R4, [R1+0x5e8] ;  /* 0x0005e80001047983 */ /* 0x000f680000300800 */
        /* <DEDUP_REMOVED lines=121> */
[----:B-1----:R-:W2:Y:S04]  /*40410*/  LDL.LU R0, [R1+0x508] ;  /* 0x0005080001007983 */ /* 0x002ea80000300800 */
        /* <DEDUP_REMOVED lines=21> */
[----:B------:R-:W-:-:S03]  /*40570*/  @P0 FMUL R17, R17, 0.25 ;  /* 0x3e80000011110820 */ /* 0x000fc60000400000 */
        /* <DEDUP_REMOVED lines=20> */
[----:B-1----:R-:W5:Y:S04]  /*406c0*/  LDL.LU R4, [R1+0x560] ;  /* 0x0005600001047983 */ /* 0x002f680000300800 */
        /* <DEDUP_REMOVED lines=50> */
[----:B0-----:R-:W2:Y:S04]  /*409f0*/  LDL.LU R0, [R1+0x458] ;  /* 0x0004580001007983 */ /* 0x001ea80000300800 */
[----:B------:R-:W-:Y:S04]  /*40a00*/  STL [R1+0x118], R26 ;  /* 0x0001181a01007387 */ /* 0x000fe80000100800 */
        /* <DEDUP_REMOVED lines=16> */
[----:B------:R-:W-:-:S04]  /*40b10*/  LOP3.LUT R2, R2, 0xfffffffd, RZ, 0xc0, !PT ;  /* 0xfffffffd02027812 */ /* 0x000fc800078ec0ff */
[----:B------:R-:W-:Y:S02]  /*40b20*/  @P1 LOP3.LUT R2, R2, 0x2, RZ, 0xfc, !PT ;  /* 0x0000000202021812 */ /* 0x000fe400078efcff */
[----:B------:R-:W-:-:S05]  /*40b30*/  FSETP.GEU.AND P1, PT, |R25|, 1.175494350822287508e-38, PT ;  /* 0x008000001900780b */ /* 0x000fca0003f2e200 */
        /* <DEDUP_REMOVED lines=50> */
[----:B------:R-:W-:-:S04]  /*40e60*/  LOP3.LUT R2, R2, 0xfffffffe, RZ, 0xc0, !PT ;  /* 0xfffffffe02027812 */ /* 0x000fc800078ec0ff */
[----:B------:R-:W-:Y:S02]  /*40e70*/  @P1 LOP3.LUT R2, R2, 0x1, RZ, 0xfc, !PT ;  /* 0x0000000102021812 */ /* 0x000fe400078efcff */
[C---:B------:R-:W-:Y:S02]  /*40e80*/  FSETP.GT.AND P1, PT, |R24|.reuse, 8.50705917302346158658e+37, PT ;  /* 0x7e8000001800780b */ /* 0x040fe40003f24200 */
        /* <DEDUP_REMOVED lines=35> */
[----:B------:R-:W3:Y:S04]  /*410c0*/  LDL.LU R3, [R1+0x36c] ;  /* 0x00036c0001037983 */ /* 0x000ee80000300800 */
[----:B------:R-:W-:Y:S04]  /*410d0*/  STL [R1+0x128], R24 ;  /* 0x0001281801007387 */ /* 0x000fe80000100800 */
        /* <DEDUP_REMOVED lines=15> */
[----:B------:R-:W-:Y:S02]  /*411d0*/  FSETP.GEU.AND P1, PT, |R23|, 1.175494350822287508e-38, PT ;  /* 0x008000001700780b */ /* 0x000fe40003f2e200 */
[----:B------:R-:W-:-:S04]  /*411e0*/  LOP3.LUT R2, R2, 0xfbffffff, RZ, 0xc0, !PT ;  /* 0xfbffffff02027812 */ /* 0x000fc800078ec0ff */
[----:B------:R-:W-:-:S04]  /*411f0*/  @P0 LOP3.LUT R2, R2, 0x4000000, RZ, 0xfc, !PT ;  /* 0x0400000002020812 */ /* 0x000fc800078efcff */
[----:B------:R-:W-:Y:S01]  /*41200*/  LOP3.LUT R2, R2, 0xf7ffffff, RZ, 0xc0, !PT ;  /* 0xf7ffffff02027812 */ /* 0x000fe200078ec0ff */
[----:B------:R-:W-:-:S03]  /*41210*/  @P2 FMUL R23, R23, 0.25 ;  /* 0x3e80000017172820 */ /* 0x000fc60000400000 */
[----:B------:R-:W-:-:S04]  /*41220*/  @P1 LOP3.LUT R2, R2, 0x8000000, RZ, 0xfc, !PT ;  /* 0x0800000002021812 */ /* 0x000fc800078efcff */
[----:B------:R-:W-:Y:S01]  /*41230*/  LOP3.LUT P1, RZ, R2, 0x40, RZ, 0xc0, !PT ;  /* 0x0000004002ff7812 */ /* 0x000fe2000782c0ff */
        /* <DEDUP_REMOVED lines=33> */
[----:B------:R-:W2:Y:S04]  /*41450*/  LDL.LU R19, [R1+0x360] ;  /* 0x0003600001137983 */ /* 0x000ea80000300800 */
[----:B------:R-:W3:Y:S04]  /*41460*/  LDL.LU R20, [R1+0x364] ;  /* 0x0003640001147983 */ /* 0x000ee80000300800 */
[----:B------:R-:W-:Y:S04]  /*41470*/  STL [R1+0x124], R23 ;  /* 0x0001241701007387 */ /* 0x000fe80000100800 */
[----:B------:R-:W4:Y:S04]  /*41480*/  LDL.LU R21, [R1+0x350] ;  /* 0x0003500001157983 */ /* 0x000f280000300800 */
[----:B0-----:R-:W5:Y:S04]  /*41490*/  LDL.LU R0, [R1+0x354] ;  /* 0x0003540001007983 */ /* 0x001f680000300800 */
[----:B-1----:R-:W5:Y:S04]  /*414a0*/  LDL.LU R2, [R1+0x340] ;  /* 0x0003400001027983 */ /* 0x002f680000300800 */
        /* <DEDUP_REMOVED lines=43> */
[----:B------:R-:W-:Y:S04]  /*41760*/  STL [R1+0xcc], R21 ;  /* 0x0000cc1501007387 */ /* 0x000fe80000100800 */
[----:B------:R-:W-:Y:S04]  /*41770*/  STL [R1+0xd0], R20 ;  /* 0x0000d01401007387 */ /* 0x000fe80000100800 */
[----:B0-----:R-:W2:Y:S04]  /*41780*/  LDL.LU R2, [R1+0x3a8] ;  /* 0x0003a80001027983 */ /* 0x001ea80000300800 */
[----:B------:R-:W-:Y:S04]  /*41790*/  STL [R1+0xd8], R19 ;  /* 0x0000d81301007387 */ /* 0x000fe80000100800 */
[----:B------:R-:W3:Y:S04]  /*417a0*/  LDL.LU R4, [R1+0x3ac] ;  /* 0x0003ac0001047983 */ /* 0x000ee80000300800 */
[----:B------:R-:W4:Y:S04]  /*417b0*/  LDL.LU R5, [R1+0x398] ;  /* 0x0003980001057983 */ /* 0x000f280000300800 */
[----:B------:R-:W-:Y:S04]  /*417c0*/  STL [R1+0x130], R22 ;  /* 0x0001301601007387 */ /* 0x000fe80000100800 */
        /* <DEDUP_REMOVED lines=11> */
[----:B-1----:R-:W5:Y:S04]  /*41880*/  LDL.LU R0, [R1+0x478] ;  /* 0x0004780001007983 */ /* 0x002f680000300800 */
        /* <DEDUP_REMOVED lines=23> */
[----:B------:R0:W-:Y:S04]  /*41a00*/  STL [R1+0x1820], R0 ;  /* 0x0018200001007387 */ /* 0x0001e80000100800 */
        /* <DEDUP_REMOVED lines=14> */
[----:B------:R0:W-:Y:S04]  /*41af0*/  STL [R1+0x94], R2 ;  /* 0x0000940201007387 */ /* 0x0001e80000100800 */
[----:B-1----:R-:W3:Y:S04]  /*41b00*/  LDL.LU R4, [R1+0x3a4] ;  /* 0x0003a40001047983 */ /* 0x002ee80000300800 */
[----:B------:R1:W-:Y:S04]  /*41b10*/  STL [R1+0x12c], R29 ;  /* 0x00012c1d01007387 */ /* 0x0003e80000100800 */
        /* <DEDUP_REMOVED lines=11> */
[----:B------:R-:W5:Y:S04]  /*41bd0*/  LDL.LU R14, [R1+0x464] ;  /* 0x00046400010e7983 */ /* 0x000f680000300800 */
[----:B------:R-:W5:Y:S04]  /*41be0*/  LDL.LU R15, [R1+0x470] ;  /* 0x00047000010f7983 */ /* 0x000f680000300800 */
[----:B-1----:R-:W5:Y:S01]  /*41bf0*/  LDL.LU R29, [R1+0x474] ;  /* 0x00047400011d7983 */ /* 0x002f620000300800 */
        /* <DEDUP_REMOVED lines=20> */
[----:B------:R0:W-:Y:S04]  /*41d40*/  STL [R1+0x70], R15 ;  /* 0x0000700f01007387 */ /* 0x0001e80000100800 */
[----:B------:R1:W-:Y:S04]  /*41d50*/  STL [R1+0x64], R14 ;  /* 0x0000640e01007387 */ /* 0x0003e80000100800 */
[----:B------:R2:W-:Y:S04]  /*41d60*/  STL [R1+0x60], R13 ;  /* 0x0000600d01007387 */ /* 0x0005e80000100800 */
[----:B------:R3:W-:Y:S04]  /*41d70*/  STL [R1+0x54], R12 ;  /* 0x0000540c01007387 */ /* 0x0007e80000100800 */
[----:B------:R-:W-:Y:S04]  /*41d80*/  STL [R1+0x50], R2 ;  /* 0x0000500201007387 */ /* 0x000fe80000100800 */
[----:B------:R-:W-:Y:S04]  /*41d90*/  STL [R1+0x44], R3 ;  /* 0x0000440301007387 */ /* 0x000fe80000100800 */
[----:B------:R4:W-:Y:S04]  /*41da0*/  STL [R1+0x40], R11 ;  /* 0x0000400b01007387 */ /* 0x0009e80000100800 */
[----:B------:R-:W-:Y:S04]  /*41db0*/  STL [R1+0x182c], R2 ;  /* 0x00182c0201007387 */ /* 0x000fe80000100800 */
[----:B------:R2:W-:Y:S04]  /*41dc0*/  STL [R1+0x34], R10 ;  /* 0x0000340a01007387 */ /* 0x0005e80000100800 */
[----:B------:R0:W-:Y:S04]  /*41dd0*/  STL [R1+0x30], R9 ;  /* 0x0000300901007387 */ /* 0x0001e80000100800 */
[----:B------:R0:W-:Y:S04]  /*41de0*/  STL [R1+0x2c], R8 ;  /* 0x00002c0801007387 */ /* 0x0001e80000100800 */
[----:B------:R0:W-:Y:S04]  /*41df0*/  STL [R1+0x28], R7 ;  /* 0x0000280701007387 */ /* 0x0001e80000100800 */
[----:B------:R0:W-:Y:S04]  /*41e00*/  STL [R1+0x24], R6 ;  /* 0x0000240601007387 */ /* 0x0001e80000100800 */
[----:B------:R1:W-:Y:S04]  /*41e10*/  STL [R1+0x20], R5 ;  /* 0x0000200501007387 */ /* 0x0003e80000100800 */
[----:B------:R1:W-:Y:S04]  /*41e20*/  STL [R1+0x1c], R4 ;  /* 0x00001c0401007387 */ /* 0x0003e80000100800 */
[----:B0-----:R-:W5:Y:S04]  /*41e30*/  LDL.LU R15, [R1+0x498] ;  /* 0x00049800010f7983 */ /* 0x001f680000300800 */
[----:B------:R0:W-:Y:S04]  /*41e40*/  STL [R1+0x18], R0 ;  /* 0x0000180001007387 */ /* 0x0001e80000100800 */
[----:B-1----:R-:W5:Y:S04]  /*41e50*/  LDL.LU R14, [R1+0x49c] ;  /* 0x00049c00010e7983 */ /* 0x002f680000300800 */
[----:B------:R1:W-:Y:S04]  /*41e60*/  STL [R1+0x138], R28 ;  /* 0x0001381c01007387 */ /* 0x0003e80000100800 */
[----:B--2---:R-:W2:Y:S04]  /*41e70*/  LDL.LU R13, [R1+0x4a8] ;  /* 0x0004a800010d7983 */ /* 0x004ea80000300800 */
[----:B---3--:R-:W3:Y:S04]  /*41e80*/  LDL.LU R12, [R1+0x4ac] ;  /* 0x0004ac00010c7983 */ /* 0x008ee80000300800 */
[----:B----4-:R-:W4:Y:S04]  /*41e90*/  LDL.LU R11, [R1+0x488] ;  /* 0x00048800010b7983 */ /* 0x010f280000300800 */
[----:B------:R-:W4:Y:S04]  /*41ea0*/  LDL.LU R10, [R1+0x48c] ;  /* 0x00048c00010a7983 */ /* 0x000f280000300800 */
[----:B------:R-:W4:Y:S04]  /*41eb0*/  LDL.LU R9, [R1+0x4b8] ;  /* 0x0004b80001097983 */ /* 0x000f280000300800 */
[----:B------:R-:W4:Y:S04]  /*41ec0*/  LDL.LU R8, [R1+0x4bc] ;  /* 0x0004bc0001087983 */ /* 0x000f280000300800 */
[----:B------:R-:W4:Y:S04]  /*41ed0*/  LDL.LU R7, [R1+0x4c8] ;  /* 0x0004c80001077983 */ /* 0x000f280000300800 */
[----:B------:R-:W4:Y:S04]  /*41ee0*/  LDL.LU R6, [R1+0x4cc] ;  /* 0x0004cc0001067983 */ /* 0x000f280000300800 */
[----:B------:R-:W4:Y:S04]  /*41ef0*/  LDL.LU R5, [R1+0x4d8] ;  /* 0x0004d80001057983 */ /* 0x000f280000300800 */
[----:B------:R-:W4:Y:S04]  /*41f00*/  LDL.LU R4, [R1+0x4dc] ;  /* 0x0004dc0001047983 */ /* 0x000f280000300800 */
[----:B0-----:R-:W4:Y:S04]  /*41f10*/  LDL.LU R0, [R1+0x4e8] ;  /* 0x0004e80001007983 */ /* 0x001f280000300800 */
[----:B------:R-:W4:Y:S04]  /*41f20*/  LDL.LU R2, [R1+0x4ec] ;  /* 0x0004ec0001027983 */ /* 0x000f280000300800 */
[----:B-1----:R-:W4:Y:S04]  /*41f30*/  LDL.LU R28, [R1+0x4f8] ;  /* 0x0004f800011c7983 */ /* 0x002f280000300800 */
[----:B------:R-:W4:Y:S01]  /*41f40*/  LDL.LU R29, [R1+0x4fc] ;  /* 0x0004fc00011d7983 */ /* 0x000f220000300800 */
[----:B------:R-:W-:-:S02]  /*41f50*/  FSETP.GT.AND P6, PT, |R27|, 8.50705917302346158658e+37, PT ;  /* 0x7e8000001b00780b */ /* 0x000fc40003fc4200 */
[----:B------:R-:W-:-:S11]  /*41f60*/  FSETP.GEU.AND P5, PT, |R27|, 1.175494350822287508e-38, PT ;  /* 0x008000001b00780b */ /* 0x000fd60003fae200 */
[----:B------:R-:W-:Y:S02]  /*41f70*/  @P6 FMUL R27, R27, 0.25 ;  /* 0x3e8000001b1b6820 */ /* 0x000fe40000400000 */
[----:B-----5:R-:W-:Y:S02]  /*41f80*/  @P6 FMUL R15, R15, 0.25 ;  /* 0x3e8000000f0f6820 */ /* 0x020fe40000400000 */
[----:B------:R-:W-:Y:S02]  /*41f90*/  @P6 FMUL R14, R14, 0.25 ;  /* 0x3e8000000e0e6820 */ /* 0x000fe40000400000 */
[----:B--2---:R-:W-:Y:S02]  /*41fa0*/  @P6 FMUL R13, R13, 0.25 ;  /* 0x3e8000000d0d6820 */ /* 0x004fe40000400000 */
[----:B---3--:R-:W-:Y:S02]  /*41fb0*/  @P6 FMUL R12, R12, 0.25 ;  /* 0x3e8000000c0c6820 */ /* 0x008fe40000400000 */
[----:B----4-:R-:W-:-:S02]  /*41fc0*/  @P6 FMUL R11, R11, 0.25 ;  /* 0x3e8000000b0b6820 */ /* 0x010fc40000400000 */
        /* <DEDUP_REMOVED lines=12> */
[----:B------:R0:W-:Y:S04]  /*42090*/  STL [R1], R0 ;  /* 0x0000000001007387 */ /* 0x0001e80000100800 */
[----:B------:R-:W-:Y:S04]  /*420a0*/  STL [R1+0x10], R28 ;  /* 0x0000101c01007387 */ /* 0x000fe80000100800 */
[----:B0-----:R-:W2:Y:S04]  /*420b0*/  LDL R0, [R1+0x148] ;  /* 0x0001480001007983 */ /* 0x001ea80000100800 */
        /* <DEDUP_REMOVED lines=8> */
[----:B------:R-:W-:Y:S04]  /*42140*/  STL [R1+0x17b8], R11 ;  /* 0x0017b80b01007387 */ /* 0x000fe80000100800 */
[----:B------:R3:W-:Y:S01]  /*42150*/  STL [R1+0x17bc], R12 ;  /* 0x0017bc0c01007387 */ /* 0x0007e20000100800 */
[----:B0-----:R-:W-:-:S03]  /*42160*/  IMAD.MOV.U32 R7, RZ, RZ, R16 ;  /* 0x000000ffff077224 */ /* 0x001fc600078e0010 */
[----:B------:R0:W-:Y:S01]  /*42170*/  STL [R1+0x17c0], R13 ;  /* 0x0017c00d01007387 */ /* 0x0001e20000100800 */
[----:B------:R-:W-:-:S03]  /*42180*/  MOV R6, R17 ;  /* 0x0000001100067202 */ /* 0x000fc60000000f00 */
[----:B------:R4:W-:Y:S01]  /*42190*/  STL [R1+0x17c4], R14 ;  /* 0x0017c40e01007387 */ /* 0x0009e20000100800 */
[----:B-1----:R-:W-:-:S03]  /*421a0*/  MOV R8, R18 ;  /* 0x0000001200087202 */ /* 0x002fc60000000f00 */
[----:B------:R1:W-:Y:S01]  /*421b0*/  STL [R1+0x17c8], R15 ;  /* 0x0017c80f01007387 */ /* 0x0003e20000100800 */
[----:B---3--:R-:W-:-:S03]  /*421c0*/  MOV R12, R19 ;  /* 0x00000013000c7202 */ /* 0x008fc60000000f00 */
[----:B------:R3:W-:Y:S01]  /*421d0*/  STL [R1+0x13c], R27 ;  /* 0x00013c1b01007387 */ /* 0x0007e20000100800 */
[----:B0-----:R-:W-:-:S03]  /*421e0*/  IMAD.MOV.U32 R13, RZ, RZ, R20 ;  /* 0x000000ffff0d7224 */ /* 0x001fc600078e0014 */
[----:B------:R-:W5:Y:S01]  /*421f0*/  LDL.LU R16, [R1+0x490] ;  /* 0x0004900001107983 */ /* 0x000f620000300800 */
[----:B----4-:R-:W-:-:S03]  /*42200*/  MOV R14, R21 ;  /* 0x00000015000e7202 */ /* 0x010fc60000000f00 */
[----:B------:R-:W4:Y:S01]  /*42210*/  LDL.LU R17, [R1+0x494] ;  /* 0x0004940001117983 */ /* 0x000f220000300800 */
[----:B------:R-:W-:-:S03]  /*42220*/  IMAD.MOV.U32 R11, RZ, RZ, R22 ;  /* 0x000000ffff0b7224 */ /* 0x000fc600078e0016 */
[----:B------:R-:W4:Y:S01]  /*42230*/  LDL.LU R18, [R1+0x4a0] ;  /* 0x0004a00001127983 */ /* 0x000f220000300800 */
[----:B------:R-:W-:-:S03]  /*42240*/  MOV R10, R23 ;  /* 0x00000017000a7202 */ /* 0x000fc60000000f00 */
[----:B------:R-:W4:Y:S01]  /*42250*/  LDL.LU R19, [R1+0x4a4] ;  /* 0x0004a40001137983 */ /* 0x000f220000300800 */
[----:B------:R-:W-:-:S03]  /*42260*/  IMAD.MOV.U32 R5, RZ, RZ, R24 ;  /* 0x000000ffff057224 */ /* 0x000fc600078e0018 */
[----:B------:R-:W4:Y:S01]  /*42270*/  LDL.LU R20, [R1+0x480] ;  /* 0x0004800001147983 */ /* 0x000f220000300800 */
[----:B------:R-:W-:-:S03]  /*42280*/  MOV R4, R25 ;  /* 0x0000001900047202 */ /* 0x000fc60000000f00 */
[----:B------:R-:W4:Y:S01]  /*42290*/  LDL.LU R21, [R1+0x484] ;  /* 0x0004840001157983 */ /* 0x000f220000300800 */
[----:B------:R-:W-:-:S03]  /*422a0*/  IMAD.MOV.U32 R9, RZ, RZ, R26 ;  /* 0x000000ffff097224 */ /* 0x000fc600078e001a */
[----:B------:R-:W4:Y:S04]  /*422b0*/  LDL.LU R22, [R1+0x4b0] ;  /* 0x0004b00001167983 */ /* 0x000f280000300800 */
[----:B------:R-:W4:Y:S04]  /*422c0*/  LDL.LU R23, [R1+0x4b4] ;  /* 0x0004b40001177983 */ /* 0x000f280000300800 */
[----:B------:R-:W4:Y:S04]  /*422d0*/  LDL.LU R24, [R1+0x4c0] ;  /* 0x0004c00001187983 */ /* 0x000f280000300800 */
[----:B------:R-:W4:Y:S01]  /*422e0*/  LDL.LU R25, [R1+0x4c4] ;  /* 0x0004c40001197983 */ /* 0x000f220000300800 */
[----:B-1----:R-:W-:-:S03]  /*422f0*/  IMAD.MOV.U32 R15, RZ, RZ, R3 ;  /* 0x000000ffff0f7224 */ /* 0x002fc600078e0003 */
[----:B------:R-:W4:Y:S04]  /*42300*/  LDL.LU R26, [R1+0x4d0] ;  /* 0x0004d000011a7983 */ /* 0x000f280000300800 */
[----:B---3--:R-:W3:Y:S04]  /*42310*/  LDL.LU R27, [R1+0x4d4] ;  /* 0x0004d400011b7983 */ /* 0x008ee80000300800 */
[----:B------:R-:W3:Y:S04]  /*42320*/  LDL.LU R28, [R1+0x4e0] ;  /* 0x0004e000011c7983 */ /* 0x000ee80000300800 */
[----:B------:R-:W3:Y:S04]  /*42330*/  LDL.LU R29, [R1+0x4e4] ;  /* 0x0004e400011d7983 */ /* 0x000ee80000300800 */
[----:B------:R-:W3:Y:S04]  /*42340*/  LDL.LU R3, [R1+0x4f0] ;  /* 0x0004f00001037983 */ /* 0x000ee80000300800 */
[----:B------:R-:W3:Y:S01]  /*42350*/  LDL.LU R2, [R1+0x4f4] ;  /* 0x0004f40001027983 */ /* 0x000ee20000300800 */
[----:B--2---:R-:W-:-:S13]  /*42360*/  FSETP.GT.AND P0, PT, |R0|, 8.50705917302346158658e+37, PT ;  /* 0x7e8000000000780b */ /* 0x004fda0003f04200 */
[----:B---3--:R-:W-:-:S05]  /*42370*/  @P0 FMUL R2, R2, 0.25 ;  /* 0x3e80000002020820 */ /* 0x008fca0000400000 */
[----:B------:R0:W-:Y:S04]  /*42380*/  STL [R1+0xc], R2 ;  /* 0x00000c0201007387 */ /* 0x0001e80000100800 */
[----:B0-----:R-:W2:Y:S01]  /*42390*/  LDL.LU R2, [R1+0x182c] ;  /* 0x00182c0001027983 */ /* 0x001ea20000300800 */
[----:B------:R-:W-:Y:S02]  /*423a0*/  @P0 FMUL R3, R3, 0.25 ;  /* 0x3e80000003030820 */ /* 0x000fe40000400000 */
[----:B------:R-:W-:Y:S02]  /*423b0*/  @P0 FMUL R29, R29, 0.25 ;  /* 0x3e8000001d1d0820 */ /* 0x000fe40000400000 */
[----:B------:R-:W-:Y:S01]  /*423c0*/  @P0 FMUL R28, R28, 0.25 ;  /* 0x3e8000001c1c0820 */ /* 0x000fe20000400000 */
[----:B------:R0:W-:Y:S01]  /*423d0*/  STL [R1+0x8], R3 ;  /* 0x0000080301007387 */ /* 0x0001e20000100800 */
[----:B------:R-:W-:-:S02]  /*423e0*/  @P0 FMUL R27, R27, 0.25 ;  /* 0x3e8000001b1b0820 */ /* 0x000fc40000400000 */
[----:B----4-:R-:W-:Y:S02]  /*423f0*/  @P0 FMUL R26, R26, 0.25 ;  /* 0x3e8000001a1a0820 */ /* 0x010fe40000400000 */
[----:B------:R-:W-:Y:S01]  /*42400*/  @P0 FMUL R25, R25, 0.25 ;  /* 0x3e80000019190820 */ /* 0x000fe20000400000 */
[----:B0-----:R-:W3:Y:S01]  /*42410*/  LDL.LU R3, [R1+0x1828] ;  /* 0x0018280001037983 */ /* 0x001ee20000300800 */
[----:B------:R-:W-:-:S03]  /*42420*/  @P0 FMUL R24, R24, 0.25 ;  /* 0x3e80000018180820 */ /* 0x000fc60000400000 */
[----:B------:R2:W-:Y:S01]  /*42430*/  STL [R1+0x16fc], R29 ;  /* 0x0016fc1d01007387 */ /* 0x0005e20000100800 */
[----:B------:R-:W-:Y:S02]  /*42440*/  @P0 FMUL R23, R23, 0.25 ;  /* 0x3e80000017170820 */ /* 0x000fe40000400000 */
[----:B------:R-:W-:Y:S02]  /*42450*/  @P0 FMUL R22, R22, 0.25 ;  /* 0x3e80000016160820 */ /* 0x000fe40000400000 */
[----:B------:R-:W-:Y:S02]  /*42460*/  @P0 FMUL R21, R21, 0.25 ;  /* 0x3e80000015150820 */ /* 0x000fe40000400000 */
[----:B------:R-:W-:Y:S02]  /*42470*/  @P0 FMUL R20, R20, 0.25 ;  /* 0x3e80000014140820 */ /* 0x000fe40000400000 */
[----:B------:R-:W-:Y:S02]  /*42480*/  @P0 FMUL R19, R19, 0.25 ;  /* 0x3e80000013130820 */ /* 0x000fe40000400000 */
[----:B------:R-:W-:Y:S01]  /*42490*/  @P0 FMUL R18, R18, 0.25 ;  /* 0x3e80000012120820 */ /* 0x000fe20000400000 */
[----:B------:R-:W-:Y:S01]  /*424a0*/  FSETP.GEU.AND P6, PT, |R0|, 1.175494350822287508e-38, PT ;  /* 0x008000000000780b */ /* 0x000fe20003fce200 */
[----:B------:R-:W-:-:S02]  /*424b0*/  @P0 FMUL R17, R17, 0.25 ;  /* 0x3e80000011110820 */ /* 0x000fc40000400000 */
[----:B-----5:R-:W-:Y:S02]  /*424c0*/  @P0 FMUL R16, R16, 0.25 ;  /* 0x3e80000010100820 */ /* 0x020fe40000400000 */
[----:B------:R-:W-:Y:S02]  /*424d0*/  @P0 FMUL R0, R0, 0.25 ;  /* 0x3e80000000000820 */ /* 0x000fe40000400000 */
[----:B--2---:R-:W-:Y:S02]  /*424e0*/  IMAD.MOV.U32 R29, RZ, RZ, R2 ;  /* 0x000000ffff1d7224 */ /* 0x004fe400078e0002 */
[----:B------:R-:W2:Y:S04]  /*424f0*/  LDL.LU R2, [R1+0x1824] ;  /* 0x0018240001027983 */ /* 0x000ea80000300800 */
[----:B------:R0:W-:Y:S04]  /*42500*/  STL [R1+0x1700], R28 ;  /* 0x0017001c01007387 */ /* 0x0001e80000100800 */
[----:B0-----:R-:W4:Y:S04]  /*42510*/  LDL R28, [R1+0x198] ;  /* 0x00019800011c7983 */ /* 0x001f280000100800 */
        /* <DEDUP_REMOVED lines=12> */
[----:B------:R0:W-:Y:S04]  /*425e0*/  @P0 STL [R1+0x148], R0 ;  /* 0x0001480001000387 */ /* 0x0001e80000100800 */
[----:B0-----:R-:W5:Y:S04]  /*425f0*/  LDL.LU R0, [R1+0x1820] ;  /* 0x0018200001007983 */ /* 0x001f680000300800 */
[----:B------:R-:W2:Y:S04]  /*42600*/  LDL.LU R16, [R1+0x40] ;  /* 0x0000400001107983 */ /* 0x000ea80000300800 */
[----:B--2---:R0:W-:Y:S04]  /*42610*/  STL [R1+0x17cc], R16 ;  /* 0x0017cc1001007387 */ /* 0x0041e80000100800 */
[----:B0-----:R-:W2:Y:S04]  /*42620*/  LDL R16, [R1+0x654] ;  /* 0x0006540001107983 */ /* 0x001ea80000100800 */
[----:B------:R-:W2:Y:S04]  /*42630*/  LDL.LU R17, [R1+0x34] ;  /* 0x0000340001117983 */ /* 0x000ea80000300800 */
[----:B--2---:R-:W-:Y:S04]  /*42640*/  STL [R1+0x17d0], R17 ;  /* 0x0017d01101007387 */ /* 0x004fe80000100800 */
[----:B------:R-:W2:Y:S04]  /*42650*/  LDL.LU R18, [R1+0x30] ;  /* 0x0000300001127983 */ /* 0x000ea80000300800 */
[----:B--2---:R0:W-:Y:S04]  /*42660*/  STL [R1+0x17d4], R18 ;  /* 0x0017d41201007387 */ /* 0x0041e80000100800 */
[----:B0-----:R-:W2:Y:S04]  /*42670*/  LDL R18, [R1+0x63c] ;  /* 0x00063c0001127983 */ /* 0x001ea80000100800 */
[----:B------:R-:W2:Y:S04]  /*42680*/  LDL.LU R19, [R1+0x2c] ;  /* 0x00002c0001137983 */ /* 0x000ea80000300800 */
[----:B--2---:R0:W-:Y:S04]  /*42690*/  STL [R1+0x17d8], R19 ;  /* 0x0017d81301007387 */ /* 0x0041e80000100800 */
[----:B0-----:R-:W2:Y:S04]  /*426a0*/  LDL R19, [R1+0x638] ;  /* 0x0006380001137983 */ /* 0x001ea80000100800 */
        /* <DEDUP_REMOVED lines=17> */
[----:B------:R-:W2:Y:S01]  /*427c0*/  LDL.LU R27, [R1+0x10] ;  /* 0x00001000011b7983 */ /* 0x000ea20000300800 */
[----:B----4-:R-:W-:-:S03]  /*427d0*/  MOV R17, R28 ;  /* 0x0000001c00117202 */ /* 0x010fc60000000f00 */
[----:B--2---:R0:W-:Y:S04]  /*427e0*/  STL [R1+0x17f4], R27 ;  /* 0x0017f41b01007387 */ /* 0x0041e80000100800 */
[----:B0-----:R-:W2:Y:S04]  /*427f0*/  LDL R27, [R1+0x61c] ;  /* 0x00061c00011b7983 */ /* 0x001ea80000100800 */
[----:B------:R-:W4:Y:S01]  /*42800*/  LDL.LU R28, [R1+0x4] ;  /* 0x00000400011c7983 */ /* 0x000f220000300800 */
[----:B------:R-:W-:Y:S01]  /*42810*/  IMAD.MOV.U32 R25, RZ, RZ, R29 ;  /* 0x000000ffff197224 */ /* 0x000fe200078e001d */
[----:B------:R-:W-:-:S04]  /*42820*/  LOP3.LUT R2, R2, 0xff7fffff, RZ, 0xc0, !PT ;  /* 0xff7fffff02027812 */ /* 0x000fc800078ec0ff */
[----:B------:R-:W-:-:S04]  /*42830*/  @P6 LOP3.LUT R2, R2, 0x800000, RZ, 0xfc, !PT ;  /* 0x0080000002026812 */ /* 0x000fc800078efcff */
[----:B------:R-:W-:Y:S01]  /*42840*/  LOP3.LUT P6, RZ, R2, 0x80, RZ, 0xc0, !PT ;  /* 0x0000008002ff7812 */ /* 0x000fe200078cc0ff */
[----:B----4-:R-:W-:Y:S04]  /*42850*/  STL [R1+0x17f8], R28 ;  /* 0x0017f81c01007387 */ /* 0x010fe80000100800 */
[----:B------:R-:W4:Y:S08]  /*42860*/  LDL.LU R29, [R1] ;  /* 0x00000000011d7983 */ /* 0x000f300000300800 */
[----:B------:R-:W-:-:S02]  /*42870*/  @!P6 FMUL R20, R20, 16777216 ;  /* 0x4b8000001414e820 */ /* 0x000fc40000400000 */
[----:B--2---:R-:W-:Y:S02]  /*42880*/  @!P6 FMUL R27, R27, 16777216 ;  /* 0x4b8000001b1be820 */ /* 0x004fe40000400000 */
[----:B------:R-:W-:Y:S02]  /*42890*/  @!P6 FMUL R23, R23, 16777216 ;  /* 0x4b8000001717e820 */ /* 0x000fe40000400000 */
[----:B------:R-:W-:Y:S02]  /*428a0*/  @!P6 FMUL R19, R19, 16777216 ;  /* 0x4b8000001313e820 */ /* 0x000fe40000400000 */
[----:B------:R-:W-:Y:S02]  /*428b0*/  @!P6 FMUL R22, R22, 16777216 ;  /* 0x4b8000001616e820 */ /* 0x000fe40000400000 */
[----:B------:R-:W-:Y:S02]  /*428c0*/  @!P6 FMUL R18, R18, 16777216 ;  /* 0x4b8000001212e820 */ /* 0x000fe40000400000 */
[----:B------:R-:W-:-:S02]  /*428d0*/  @!P6 FMUL R16, R16, 16777216 ;  /* 0x4b8000001010e820 */ /* 0x000fc40000400000 */
[----:B------:R-:W-:Y:S01]  /*428e0*/  @!P6 FMUL R26, R26, 16777216 ;  /* 0x4b8000001a1ae820 */ /* 0x000fe20000400000 */
[----:B----4-:R-:W-:Y:S04]  /*428f0*/  STL [R1+0x17fc], R29 ;  /* 0x0017fc1d01007387 */ /* 0x010fe80000100800 */
[----:B------:R-:W2:Y:S04]  /*42900*/  LDL R21, [R1+0x658] ;  /* 0x0006580001157983 */ /* 0x000ea80000100800 */
[----:B------:R0:W-:Y:S04]  /*42910*/  @!P6 STL [R1+0x618], R20 ;  /* 0x000618140100e387 */ /* 0x0001e80000100800 */
[----:B0-----:R-:W4:Y:S04]  /*42920*/  LDL R20, [R1+0x65c] ;  /* 0x00065c0001147983 */ /* 0x001f280000100800 */
[----:B------:R0:W-:Y:S04]  /*42930*/  @!P6 STL [R1+0x61c], R27 ;  /* 0x00061c1b0100e387 */ /* 0x0001e80000100800 */
[----:B------:R-:W3:Y:S04]  /*42940*/  LDL R28, [R1+0x660] ;  /* 0x00066000011c7983 */ /* 0x000ee80000100800 */
[----:B------:R-:W-:Y:S04]  /*42950*/  @!P6 STL [R1+0x628], R23 ;  /* 0x000628170100e387 */ /* 0x000fe80000100800 */
[----:B------:R1:W-:Y:S04]  /*42960*/  @!P6 STL [R1+0x638], R19 ;  /* 0x000638130100e387 */ /* 0x0003e80000100800 */
[----:B------:R5:W-:Y:S04]  /*42970*/  @!P6 STL [R1+0x62c], R22 ;  /* 0x00062c160100e387 */ /* 0x000be80000100800 */
[----:B0-----:R-:W3:Y:S04]  /*42980*/  LDL R27, [R1+0x668] ;  /* 0x00066800011b7983 */ /* 0x001ee80000100800 */
[----:B-1----:R-:W3:Y:S04]  /*42990*/  LDL R19, [R1+0x664] ;  /* 0x0006640001137983 */ /* 0x002ee80000100800 */
[----:B------:R-:W3:Y:S04]  /*429a0*/  LDL R23, [R1+0x66c] ;  /* 0x00066c0001177983 */ /* 0x000ee80000100800 */
[----:B-----5:R-:W5:Y:S04]  /*429b0*/  LDL R22, [R1+0x670] ;  /* 0x0006700001167983 */ /* 0x020f680000100800 */
[----:B------:R0:W-:Y:S04]  /*429c0*/  @!P6 STL [R1+0x63c], R18 ;  /* 0x00063c120100e387 */ /* 0x0001e80000100800 */
[----:B0-----:R-:W5:Y:S04]  /*429d0*/  LDL R18, [R1+0x104] ;  /* 0x0001040001127983 */ /* 0x001f680000100800 */
[----:B------:R0:W-:Y:S04]  /*429e0*/  @!P6 STL [R1+0x654], R16 ;  /* 0x000654100100e387 */ /* 0x0001e80000100800 */
[----:B------:R1:W-:Y:S04]  /*429f0*/  @!P6 STL [R1+0x648], R26 ;  /* 0x0006481a0100e387 */ /* 0x0003e80000100800 */
[----:B0-----:R-:W5:Y:S01]  /*42a00*/  LDL R16, [R1+0x330] ;  /* 0x0003300001107983 */ /* 0x001f620000100800 */
[----:B------:R-:W-:-:S05]  /*42a10*/  @!P6 FMUL R24, R24, 16777216 ;  /* 0x4b8000001818e820 */ /* 0x000fca0000400000 */
[----:B------:R0:W-:Y:S04]  /*42a20*/  @!P6 STL [R1+0x650], R24 ;  /* 0x000650180100e387 */ /* 0x0001e80000100800 */
[----:B-1----:R-:W5:Y:S01]  /*42a30*/  LDL R26, [R1+0x334] ;  /* 0x00033400011a7983 */ /* 0x002f620000100800 */
[----:B--2---:R-:W-:-:S05]  /*42a40*/  @!P6 FMUL R21, R21, 16777216 ;  /* 0x4b8000001515e820 */ /* 0x004fca0000400000 */
[----:B------:R1:W-:Y:S01]  /*42a50*/  @!P6 STL [R1+0x658], R21 ;  /* 0x000658150100e387 */ /* 0x0003e20000100800 */
[----:B----4-:R-:W-:-:S05]  /*42a60*/  @!P6 FMUL R20, R20, 16777216 ;  /* 0x4b8000001414e820 */ /* 0x010fca0000400000 */
[----:B------:R2:W-:Y:S04]  /*42a70*/  @!P6 STL [R1+0x65c], R20 ;  /* 0x00065c140100e387 */ /* 0x0005e80000100800 */
[----:B0-----:R-:W4:Y:S04]  /*42a80*/  LDL R24, [R1+0x338] ;  /* 0x0003380001187983 */ /* 0x001f280000100800 */
[----:B-1----:R-:W4:Y:S04]  /*42a90*/  LDL R21, [R1+0x33c] ;  /* 0x00033c0001157983 */ /* 0x002f280000100800 */
[----:B--2---:R-:W2:Y:S01]  /*42aa0*/  LDL R20, [R1+0x3c0] ;  /* 0x0003c00001147983 */ /* 0x004ea20000100800 */
[----:B---3--:R-:W-:-:S05]  /*42ab0*/  @!P6 FMUL R19, R19, 16777216 ;  /* 0x4b8000001313e820 */ /* 0x008fca0000400000 */
[----:B------:R0:W-:Y:S04]  /*42ac0*/  @!P6 STL [R1+0x664], R19 ;  /* 0x000664130100e387 */ /* 0x0001e80000100800 */
[----:B0-----:R-:W3:Y:S01]  /*42ad0*/  LDL R19, [R1+0x3c4] ;  /* 0x0003c40001137983 */ /* 0x001ee20000100800 */
[----:B------:R-:W-:Y:S02]  /*42ae0*/  @!P6 FMUL R28, R28, 16777216 ;  /* 0x4b8000001c1ce820 */ /* 0x000fe40000400000 */
[----:B------:R-:W-:Y:S02]  /*42af0*/  @!P6 FMUL R27, R27, 16777216 ;  /* 0x4b8000001b1be820 */ /* 0x000fe40000400000 */
[----:B------:R-:W-:Y:S02]  /*42b00*/  @!P6 FMUL R23, R23, 16777216 ;  /* 0x4b8000001717e820 */ /* 0x000fe40000400000 */
[----:B-----5:R-:W-:Y:S01]  /*42b10*/  @!P6 FMUL R18, R18, 16777216 ;  /* 0x4b8000001212e820 */ /* 0x020fe20000400000 */
[----:B------:R-:W-:Y:S01]  /*42b20*/  @!P6 STL [R1+0x660], R28 ;  /* 0x0006601c0100e387 */ /* 0x000fe20000100800 */
[----:B------:R-:W-:-:S03]  /*42b30*/  @!P6 FMUL R22, R22, 16777216 ;  /* 0x4b8000001616e820 */ /* 0x000fc60000400000 */
[----:B------:R-:W-:Y:S04]  /*42b40*/  @!P6 STL [R1+0x668], R27 ;  /* 0x0006681b0100e387 */ /* 0x000fe80000100800 */
[----:B------:R0:W-:Y:S04]  /*42b50*/  @!P6 STL [R1+0x104], R18 ;  /* 0x000104120100e387 */ /* 0x0001e80000100800 */
[----:B------:R1:W-:Y:S01]  /*42b60*/  @!P6 STL [R1+0x66c], R23 ;  /* 0x00066c170100e387 */ /* 0x0003e20000100800 */
[----:B------:R-:W-:-:S03]  /*42b70*/  @!P1 FMUL R16, R16, 16777216 ;  /* 0x4b80000010109820 */ /* 0x000fc60000400000 */
[----:B------:R5:W-:Y:S01]  /*42b80*/  @!P6 STL [R1+0x670], R22 ;  /* 0x000670160100e387 */ /* 0x000be20000100800 */
[----:B0-----:R-:W-:-:S03]  /*42b90*/  MOV R18, R17 ;  /* 0x0000001100127202 */ /* 0x001fc60000000f00 */
[----:B------:R-:W3:Y:S04]  /*42ba0*/  LDL R17, [R1+0x3cc] ;  /* 0x0003cc0001117983 */ /* 0x000ee80000100800 */
[----:B-1----:R-:W3:Y:S04]  /*42bb0*/  LDL R23, [R1+0x3c8] ;  /* 0x0003c80001177983 */ /* 0x002ee80000100800 */
[----:B-----5:R-:W5:Y:S04]  /*42bc0*/  LDL R22, [R1+0x430] ;  /* 0x0004300001167983 */ /* 0x020f680000100800 */
[----:B------:R0:W-:Y:S04]  /*42bd0*/  @!P1 STL [R1+0x330], R16 ;  /* 0x0003301001009387 */ /* 0x0001e80000100800 */
[----:B0-----:R-:W5:Y:S01]  /*42be0*/  LDL R16, [R1+0x434] ;  /* 0x0004340001107983 */ /* 0x001f620000100800 */
[----:B------:R-:W-:-:S05]  /*42bf0*/  @!P1 FMUL R26, R26, 16777216 ;  /* 0x4b8000001a1a9820 */ /* 0x000fca0000400000 */
[----:B------:R-:W-:Y:S04]  /*42c00*/  @!P1 STL [R1+0x334], R26 ;  /* 0x0003341a01009387 */ /* 0x000fe80000100800 */
[----:B------:R-:W5:Y:S01]  /*42c10*/  LDL R28, [R1+0x438] ;  /* 0x00043800011c7983 */ /* 0x000f620000100800 */
[----:B----4-:R-:W-:Y:S02]  /*42c20*/  @!P1 FMUL R24, R24, 16777216 ;  /* 0x4b80000018189820 */ /* 0x010fe40000400000 */
[----:B------:R-:W-:-:S03]  /*42c30*/  @!P1 FMUL R21, R21, 16777216 ;  /* 0x4b80000015159820 */ /* 0x000fc60000400000 */
[----:B------:R-:W-:Y:S01]  /*42c40*/  @!P1 STL [R1+0x338], R24 ;  /* 0x0003381801009387 */ /* 0x000fe20000100800 */
[----:B--2---:R-:W-:-:S03]  /*42c50*/  @!P1 FMUL R20, R20, 16777216 ;  /* 0x4b80000014149820 */ /* 0x004fc60000400000 */
[----:B------:R0:W-:Y:S04]  /*42c60*/  @!P1 STL [R1+0x33c], R21 ;  /* 0x00033c1501009387 */ /* 0x0001e80000100800 */
[----:B0-----:R-:W2:Y:S04]  /*42c70*/  LDL R21, [R1+0x43c] ;  /* 0x00043c0001157983 */ /* 0x001ea80000100800 */
[----:B------:R0:W-:Y:S04]  /*42c80*/  @!P1 STL [R1+0x3c0], R20 ;  /* 0x0003c01401009387 */ /* 0x0001e80000100800 */
[----:B------:R-:W4:Y:S04]  /*42c90*/  LDL R27, [R1+0x600] ;  /* 0x00060000011b7983 */ /* 0x000f280000100800 */
[----:B------:R-:W4:Y:S01]  /*42ca0*/  LDL R26, [R1+0x604] ;  /* 0x00060400011a7983 */ /* 0x000f220000100800 */
[----:B---3--:R-:W-:-:S03]  /*42cb0*/  @!P1 FMUL R19, R19, 16777216 ;  /* 0x4b80000013139820 */ /* 0x008fc60000400000 */
[----:B------:R-:W3:Y:S04]  /*42cc0*/  LDL R24, [R1+0x608] ;  /* 0x0006080001187983 */ /* 0x000ee80000100800 */
[----:B------:R1:W-:Y:S04]  /*42cd0*/  @!P1 STL [R1+0x3c4], R19 ;  /* 0x0003c41301009387 */ /* 0x0003e80000100800 */
[----:B0-----:R-:W3:Y:S04]  /*42ce0*/  LDL R20, [R1+0x60c] ;  /* 0x00060c0001147983 */ /* 0x001ee80000100800 */
[----:B-1----:R-:W3:Y:S01]  /*42cf0*/  LDL R19, [R1+0x108] ;  /* 0x0001080001137983 */ /* 0x002ee20000100800 */
[----:B------:R-:W-:-:S02]  /*42d00*/  @!P1 FMUL R17, R17, 16777216 ;  /* 0x4b80000011119820 */ /* 0x000fc40000400000 */
[----:B------:R-:W-:-:S03]  /*42d10*/  @!P1 FMUL R23, R23, 16777216 ;  /* 0x4b80000017179820 */ /* 0x000fc60000400000 */
[----:B------:R0:W-:Y:S01]  /*42d20*/  @!P1 STL [R1+0x3cc], R17 ;  /* 0x0003cc1101009387 */ /* 0x0001e20000100800 */
[----:B-----5:R-:W-:-:S03]  /*42d30*/  @!P1 FMUL R22, R22, 16777216 ;  /* 0x4b80000016169820 */ /* 0x020fc60000400000 */
[----:B0-----:R-:W5:Y:S04]  /*42d40*/  LDL R17, [R1+0x2a0] ;  /* 0x0002a00001117983 */ /* 0x001f680000100800 */
[----:B------:R0:W-:Y:S01]  /*42d50*/  @!P1 STL [R1+0x3c8], R23 ;  /* 0x0003c81701009387 */ /* 0x0001e20000100800 */
[----:B------:R-:W-:-:S03]  /*42d60*/  @!P1 FMUL R16, R16, 16777216 ;  /* 0x4b80000010109820 */ /* 0x000fc60000400000 */
[----:B0-----:R-:W5:Y:S04]  /*42d70*/  LDL R23, [R1+0x2a4] ;  /* 0x0002a40001177983 */ /* 0x001f680000100800 */
[----:B------:R0:W-:Y:S04]  /*42d80*/  @!P1 STL [R1+0x430], R22 ;  /* 0x0004301601009387 */ /* 0x0001e80000100800 */
[----:B------:R1:W-:Y:S04]  /*42d90*/  @!P1 STL [R1+0x434], R16 ;  /* 0x0004341001009387 */ /* 0x0003e80000100800 */
[----:B0-----:R-:W5:Y:S01]  /*42da0*/  LDL R22, [R1+0x2a8] ;  /* 0x0002a80001167983 */ /* 0x001f620000100800 */
[----:B-1----:R-:W-:Y:S01]  /*42db0*/  IMAD.MOV.U32 R16, RZ, RZ, R25 ;  /* 0x000000ffff107224 */ /* 0x002fe200078e0019 */
[----:B------:R-:W-:Y:S01]  /*42dc0*/  MOV R25, R15 ;  /* 0x0000000f00197202 */ /* 0x000fe20000000f00 */
[----:B------:R-:W-:Y:S01]  /*42dd0*/  IMAD.MOV.U32 R15, RZ, RZ, R14 ;  /* 0x000000ffff0f7224 */ /* 0x000fe200078e000e */
[----:B------:R-:W-:Y:S01]  /*42de0*/  MOV R14, R13 ;  /* 0x0000000d000e7202 */ /* 0x000fe20000000f00 */
[----:B------:R-:W-:Y:S01]  /*42df0*/  IMAD.MOV.U32 R13, RZ, RZ, R12 ;  /* 0x000000ffff0d7224 */ /* 0x000fe200078e000c */
[----:B------:R-:W-:Y:S01]  /*42e00*/  MOV R12, R11 ;  /* 0x0000000b000c7202 */ /* 0x000fe20000000f00 */
[----:B------:R-:W-:Y:S01]  /*42e10*/  IMAD.MOV.U32 R11, RZ, RZ, R10 ;  /* 0x000000ffff0b7224 */ /* 0x000fe200078e000a */
[----:B------:R-:W-:-:S02]  /*42e20*/  MOV R10, R0 ;  /* 0x00000000000a7202 */ /* 0x000fc40000000f00 */
[----:B------:R-:W5:Y:S01]  /*42e30*/  LDL R0, [R1+0x2ac] ;  /* 0x0002ac0001007983 */ /* 0x000f620000100800 */
[----:B------:R-:W-:Y:S02]  /*42e40*/  @!P1 FMUL R28, R28, 16777216 ;  /* 0x4b8000001c1c9820 */ /* 0x000fe40000400000 */
[----:B--2---:R-:W-:-:S05]  /*42e50*/  @!P1 FMUL R21, R21, 16777216 ;  /* 0x4b80000015159820 */ /* 0x004fca0000400000 */
[----:B------:R0:W-:Y:S01]  /*42e60*/  @!P1 STL [R1+0x43c], R21 ;  /* 0x00043c1501009387 */ /* 0x0001e20000100800 */
[----:B----4-:R-:W-:Y:S02]  /*42e70*/  @!P1 FMUL R27, R27, 16777216 ;  /* 0x4b8000001b1b9820 */ /* 0x010fe40000400000 */
[----:B------:R-:W-:Y:S01]  /*42e80*/  @!P1 FMUL R26, R26, 16777216 ;  /* 0x4b8000001a1a9820 */ /* 0x000fe20000400000 */
[----:B0-----:R-:W2:Y:S01]  /*42e90*/  LDL R21, [R1+0x2b0] ;  /* 0x0002b00001157983 */ /* 0x001ea20000100800 */
[----:B---3--:R-:W-:-:S03]  /*42ea0*/  @!P1 FMUL R24, R24, 16777216 ;  /* 0x4b80000018189820 */ /* 0x008fc60000400000 */
[----:B------:R-:W-:Y:S01]  /*42eb0*/  @!P1 STL [R1+0x438], R28 ;  /* 0x0004381c01009387 */ /* 0x000fe20000100800 */
[----:B------:R-:W-:-:S03]  /*42ec0*/  @!P1 FMUL R20, R20, 16777216 ;  /* 0x4b80000014149820 */ /* 0x000fc60000400000 */
[----:B------:R-:W-:Y:S04]  /*42ed0*/  @!P1 STL [R1+0x600], R27 ;  /* 0x0006001b01009387 */ /* 0x000fe80000100800 */
[----:B------:R-:W-:Y:S01]  /*42ee0*/  @!P1 STL [R1+0x604], R26 ;  /* 0x0006041a01009387 */ /* 0x000fe20000100800 */
[----:B------:R-:W-:-:S03]  /*42ef0*/  @!P1 FMUL R19, R19, 16777216 ;  /* 0x4b80000013139820 */ /* 0x000fc60000400000 */
[----:B------:R-:W-:Y:S04]  /*42f00*/  @!P1 STL [R1+0x608], R24 ;  /* 0x0006081801009387 */ /* 0x000fe80000100800 */
[----:B------:R0:W-:Y:S04]  /*42f10*/  @!P1 STL [R1+0x60c], R20 ;  /* 0x00060c1401009387 */ /* 0x0001e80000100800 */
[----:B0-----:R-:W3:Y:S04]  /*42f20*/  LDL R20, [R1+0x2b4] ;  /* 0x0002b40001147983 */ /* 0x001ee80000100800 */
[----:B------:R0:W-:Y:S04]  /*42f30*/  @!P1 STL [R1+0x108], R19 ;  /* 0x0001081301009387 */ /* 0x0001e80000100800 */
[----:B0-----:R-:W4:Y:S01]  /*42f40*/  LDL R19, [R1+0x2b8] ;  /* 0x0002b80001137983 */ /* 0x001f220000100800 */
[----:B------:R-:W-:-:S13]  /*42f50*/  LOP3.LUT P0, RZ, R2, 0x10, RZ, 0xc0, !PT ;  /* 0x0000001002ff7812 */ /* 0x000fda000780c0ff */
[----:B-----5:R-:W-:Y:S02]  /*42f60*/  @!P0 FMUL R17, R17, 16777216 ;  /* 0x4b80000011118820 */ /* 0x020fe40000400000 */
[----:B------:R-:W-:-:S03]  /*42f70*/  @!P0 FMUL R23, R23, 16777216 ;  /* 0x4b80000017178820 */ /* 0x000fc60000400000 */
[----:B------:R0:W-:Y:S04]  /*42f80*/  @!P0 STL [R1+0x2a0], R17 ;  /* 0x0002a01101008387 */ /* 0x0001e80000100800 */
[----:B0-----:R-:W5:Y:S01]  /*42f90*/  LDL R17, [R1+0x2bc] ;  /* 0x0002bc0001117983 */ /* 0x001f620000100800 */
[----:B------:R-:W-:-:S03]  /*42fa0*/  @!P0 FMUL R22, R22, 16777216 ;  /* 0x4b80000016168820 */ /* 0x000fc60000400000 */
[----:B------:R-:W-:Y:S04]  /*42fb0*/  @!P0 STL [R1+0x2a4], R23 ;  /* 0x0002a41701008387 */ /* 0x000fe80000100800 */
[----:B------:R-:W5:Y:S01]  /*42fc0*/  LDL R28, [R1+0x2c0] ;  /* 0x0002c000011c7983 */ /* 0x000f620000100800 */
[----:B------:R-:W-:-:S05]  /*42fd0*/  @!P0 FMUL R0, R0, 16777216 ;  /* 0x4b80000000008820 */ /* 0x000fca0000400000 */
[----:B------:R0:W-:Y:S04]  /*42fe0*/  @!P0 STL [R1+0x2ac], R0 ;  /* 0x0002ac0001008387 */ /* 0x0001e80000100800 */
[----:B------:R1:W-:Y:S04]  /*42ff0*/  @!P0 STL [R1+0x2a8], R22 ;  /* 0x0002a81601008387 */ /* 0x0003e80000100800 */
[----:B------:R-:W5:Y:S04]  /*43000*/  LDL R27, [R1+0x2c8] ;  /* 0x0002c800011b7983 */ /* 0x000f680000100800 */
[----:B0-----:R-:W5:Y:S04]  /*43010*/  LDL R0, [R1+0x2c4] ;  /* 0x0002c40001007983 */ /* 0x001f680000100800 */
[----:B------:R-:W5:Y:S04]  /*43020*/  LDL R26, [R1+0x2cc] ;  /* 0x0002cc00011a7983 */ /* 0x000f680000100800 */
[----:B------:R-:W5:Y:S01]  /*43030*/  LDL R24, [R1+0x320] ;  /* 0x0003200001187983 */ /* 0x000f620000100800 */
[----:B--2---:R-:W-:-:S05]  /*43040*/  @!P0 FMUL R21, R21, 16777216 ;  /* 0x4b80000015158820 */ /* 0x004fca0000400000 */
[----:B------:R0:W-:Y:S04]  /*43050*/  @!P0 STL [R1+0x2b0], R21 ;  /* 0x0002b01501008387 */ /* 0x0001e80000100800 */
[----:B------:R-:W2:Y:S04]  /*43060*/  LDL R23, [R1+0x324] ;  /* 0x0003240001177983 */ /* 0x000ea80000100800 */
[----:B-1----:R-:W2:Y:S04]  /*43070*/  LDL R22, [R1+0x328] ;  /* 0x0003280001167983 */ /* 0x002ea80000100800 */
[----:B0-----:R-:W2:Y:S01]  /*43080*/  LDL R21, [R1+0x32c] ;  /* 0x00032c0001157983 */ /* 0x001ea20000100800 */
[----:B---3--:R-:W-:-:S05]  /*43090*/  @!P0 FMUL R20, R20, 16777216 ;  /* 0x4b80000014148820 */ /* 0x008fca0000400000 */
[----:B------:R0:W-:Y:S01]  /*430a0*/  @!P0 STL [R1+0x2b4], R20 ;  /* 0x0002b41401008387 */ /* 0x0001e20000100800 */
[----:B----4-:R-:W-:-:S03]  /*430b0*/  @!P0 FMUL R19, R19, 16777216 ;  /* 0x4b80000013138820 */ /* 0x010fc60000400000 */
[----:B0-----:R-:W3:Y:S04]  /*430c0*/  LDL R20, [R1+0x10c] ;  /* 0x00010c0001147983 */ /* 0x001ee80000100800 */
[----:B------:R0:W-:Y:S04]  /*430d0*/  @!P0 STL [R1+0x2b8], R19 ;  /* 0x0002b81301008387 */ /* 0x0001e80000100800 */
[----:B0-----:R-:W4:Y:S01]  /*430e0*/  LDL R19, [R1+0x250] ;  /* 0x0002500001137983 */ /* 0x001f220000100800 */
[----:B-----5:R-:W-:-:S05]  /*430f0*/  @!P0 FMUL R17, R17, 16777216 ;  /* 0x4b80000011118820 */ /* 0x020fca0000400000 */
[----:B------:R0:W-:Y:S02]  /*43100*/  @!P0 STL [R1+0x2bc], R17 ;  /* 0x0002bc1101008387 */ /* 0x0001e40000100800 */
[----:B0-----:R-:W-:Y:S01]  /*43110*/  IMAD.MOV.U32 R17, RZ, RZ, R16 ;  /* 0x000000ffff117224 */ /* 0x001fe200078e0010 */
[----:B------:R-:W-:Y:S01]  /*43120*/  MOV R16, R25 ;  /* 0x0000001900107202 */ /* 0x000fe20000000f00 */
[----:B------:R-:W-:Y:S01]  /*43130*/  IMAD.MOV.U32 R25, RZ, RZ, R15 ;  /* 0x000000ffff197224 */ /* 0x000fe200078e000f */
[----:B------:R-:W-:Y:S01]  /*43140*/  MOV R15, R14 ;  /* 0x0000000e000f7202 */ /* 0x000fe20000000f00 */
[----:B------:R-:W-:Y:S01]  /*43150*/  IMAD.MOV.U32 R14, RZ, RZ, R13 ;  /* 0x000000ffff0e7224 */ /* 0x000fe200078e000d */
[----:B------:R-:W-:Y:S01]  /*43160*/  MOV R13, R12 ;  /* 0x0000000c000d7202 */ /* 0x000fe20000000f00 */
[----:B------:R-:W-:Y:S01]  /*43170*/  IMAD.MOV.U32 R12, RZ, RZ, R11 ;  /* 0x000000ffff0c7224 */ /* 0x000fe200078e000b */
[----:B------:R-:W-:Y:S01]  /*43180*/  MOV R11, R10 ;  /* 0x0000000a000b7202 */ /* 0x000fe20000000f00 */
[----:B------:R-:W-:-:S02]  /*43190*/  IMAD.MOV.U32 R10, RZ, RZ, R3 ;  /* 0x000000ffff0a7224 */ /* 0x000fc400078e0003 */
[----:B------:R-:W5:Y:S01]  /*431a0*/  LDL R3, [R1+0x254] ;  /* 0x0002540001037983 */ /* 0x000f620000100800 */
[----:B------:R-:W-:-:S05]  /*431b0*/  @!P0 FMUL R0, R0, 16777216 ;  /* 0x4b80000000008820 */ /* 0x000fca0000400000 */
[----:B------:R0:W-:Y:S04]  /*431c0*/  @!P0 STL [R1+0x2c4], R0 ;  /* 0x0002c40001008387 */ /* 0x0001e80000100800 */
[----:B0-----:R-:W5:Y:S01]  /*431d0*/  LDL R0, [R1+0x258] ;  /* 0x0002580001007983 */ /* 0x001f620000100800 */
[----:B------:R-:W-:Y:S01]  /*431e0*/  LOP3.LUT P6, RZ, R2, 0x8, RZ, 0xc0, !PT ;  /* 0x0000000802ff7812 */ /* 0x000fe200078cc0ff */
[----:B------:R-:W-:Y:S02]  /*431f0*/  @!P0 FMUL R28, R28, 16777216 ;  /* 0x4b8000001c1c8820 */ /* 0x000fe40000400000 */
[----:B------:R-:W-:Y:S02]  /*43200*/  @!P0 FMUL R27, R27, 16777216 ;  /* 0x4b8000001b1b8820 */ /* 0x000fe40000400000 */
[----:B------:R-:W-:-:S02]  /*43210*/  @!P0 FMUL R26, R26, 16777216 ;  /* 0x4b8000001a1a8820 */ /* 0x000fc40000400000 */
[----:B------:R-:W-:Y:S01]  /*43220*/  @!P0 FMUL R24, R24, 16777216 ;  /* 0x4b80000018188820 */ /* 0x000fe20000400000 */
[----:B------:R-:W-:Y:S04]  /*43230*/  @!P0 STL [R1+0x2c0], R28 ;  /* 0x0002c01c01008387 */ /* 0x000fe80000100800 */
[----:B------:R-:W-:Y:S04]  /*43240*/  @!P0 STL [R1+0x2c8], R27 ;  /* 0x0002c81b01008387 */ /* 0x000fe80000100800 */
[----:B------:R-:W-:Y:S04]  /*43250*/  @!P0 STL [R1+0x2cc], R26 ;  /* 0x0002cc1a01008387 */ /* 0x000fe80000100800 */
[----:B------:R-:W-:Y:S01]  /*43260*/  @!P0 STL [R1+0x320], R24 ;  /* 0x0003201801008387 */ /* 0x000fe20000100800 */
[----:B------:R-:W-:Y:S01]  /*43270*/  LOP3.LUT P1, RZ, R2, 0x4, RZ, 0xc0, !PT ;  /* 0x0000000402ff7812 */ /* 0x000fe2000782c0ff */
[----:B--2---:R-:W-:-:S02]  /*43280*/  @!P0 FMUL R23, R23, 16777216 ;  /* 0x4b80000017178820 */ /* 0x004fc40000400000 */
[----:B------:R-:W-:Y:S02]  /*43290*/  @!P0 FMUL R21, R21, 16777216 ;  /* 0x4b80000015158820 */ /* 0x000fe40000400000 */
[----:B------:R-:W-:-:S03]  /*432a0*/  @!P0 FMUL R22, R22, 16777216 ;  /* 0x4b80000016168820 */ /* 0x000fc60000400000 */
[----:B------:R0:W-:Y:S04]  /*432b0*/  @!P0 STL [R1+0x32c], R21 ;  /* 0x00032c1501008387 */ /* 0x0001e80000100800 */
[----:B------:R-:W-:Y:S04]  /*432c0*/  @!P0 STL [R1+0x324], R23 ;  /* 0x0003241701008387 */ /* 0x000fe80000100800 */
[----:B0-----:R-:W2:Y:S04]  /*432d0*/  LDL R21, [R1+0x25c] ;  /* 0x00025c0001157983 */ /* 0x001ea80000100800 */
[----:B------:R-:W-:Y:S01]  /*432e0*/  @!P0 STL [R1+0x328], R22 ;  /* 0x0003281601008387 */ /* 0x000fe20000100800 */
[----:B---3--:R-:W-:-:S05]  /*432f0*/  @!P0 FMUL R20, R20, 16777216 ;  /* 0x4b80000014148820 */ /* 0x008fca0000400000 */
[----:B------:R-:W-:Y:S01]  /*43300*/  @!P0 STL [R1+0x10c], R20 ;  /* 0x00010c1401008387 */ /* 0x000fe20000100800 */
[----:B------:R-:W-:-:S03]  /*43310*/  LOP3.LUT P0, RZ, R2, 0x2, RZ, 0xc0, !PT ;  /* 0x0000000202ff7812 */ /* 0x000fc6000780c0ff */
[----:B------:R0:W-:Y:S01]  /*43320*/  STL [R1+0x181c], R2 ;  /* 0x00181c0201007387 */ /* 0x0001e20000100800 */
[----:B----4-:R-:W-:-:S05]  /*43330*/  @!P6 FMUL R19, R19, 16777216 ;  /* 0x4b8000001313e820 */ /* 0x010fca0000400000 */
[----:B------:R-:W-:Y:S04]  /*43340*/  @!P6 STL [R1+0x250], R19 ;  /* 0x000250130100e387 */ /* 0x000fe80000100800 */
[----:B0-----:R-:W3:Y:S04]  /*43350*/  LDL R2, [R1+0x260] ;  /* 0x0002600001027983 */ /* 0x001ee80000100800 */
[----:B------:R-:W4:Y:S01]  /*43360*/  LDL R20, [R1+0x264] ;  /* 0x0002640001147983 */ /* 0x000f220000100800 */
[----:B-----5:R-:W-:-:S05]  /*43370*/  @!P6 FMUL R3, R3, 16777216 ;  /* 0x4b8000000303e820 */ /* 0x020fca0000400000 */
[----:B------:R0:W-:Y:S04]  /*43380*/  @!P6 STL [R1+0x254], R3 ;  /* 0x000254030100e387 */ /* 0x0001e80000100800 */
[----:B0-----:R-:W5:Y:S01]  /*43390*/  LDL R3, [R1+0x268] ;  /* 0x0002680001037983 */ /* 0x001f620000100800 */
[----:B------:R-:W-:-:S05]  /*433a0*/  @!P6 FMUL R0, R0, 16777216 ;  /* 0x4b8000000000e820 */ /* 0x000fca0000400000 */
[----:B------:R0:W-:Y:S04]  /*433b0*/  @!P6 STL [R1+0x258], R0 ;  /* 0x000258000100e387 */ /* 0x0001e80000100800 */
[----:B------:R-:W5:Y:S04]  /*433c0*/  LDL R29, [R1+0x280] ;  /* 0x00028000011d7983 */ /* 0x000f680000100800 */
[----:B------:R-:W5:Y:S04]  /*433d0*/  LDL R19, [R1+0x28c] ;  /* 0x00028c0001137983 */ /* 0x000f680000100800 */
[----:B0-----:R-:W5:Y:S04]  /*433e0*/  LDL R0, [R1+0x26c] ;  /* 0x00026c0001007983 */ /* 0x001f680000100800 */
[----:B------:R-:W5:Y:S04]  /*433f0*/  LDL R28, [R1+0x284] ;  /* 0x00028400011c7983 */ /* 0x000f680000100800 */
[----:B------:R-:W5:Y:S04]  /*43400*/  LDL R27, [R1+0x288] ;  /* 0x00028800011b7983 */ /* 0x000f680000100800 */
[----:B------:R-:W5:Y:S04]  /*43410*/  LDL R26, [R1+0x290] ;  /* 0x00029000011a7983 */ /* 0x000f680000100800 */
[----:B------:R-:W5:Y:S01]  /*43420*/  LDL R24, [R1+0x294] ;  /* 0x0002940001187983 */ /* 0x000f620000100800 */
[----:B--2---:R-:W-:-:S05]  /*43430*/  @!P6 FMUL R21, R21, 16777216 ;  /* 0x4b8000001515e820 */ /* 0x004fca0000400000 */
[----:B------:R0:W-:Y:S04]  /*43440*/  @!P6 STL [R1+0x25c], R21 ;  /* 0x00025c150100e387 */ /* 0x0001e80000100800 */
[----:B------:R-:W2:Y:S04]  /*43450*/  LDL R23, [R1+0x298] ;  /* 0x0002980001177983 */ /* 0x000ea80000100800 */
[----:B------:R-:W2:Y:S04]  /*43460*/  LDL R22, [R1+0x29c] ;  /* 0x00029c0001167983 */ /* 0x000ea80000100800 */
[----:B0-----:R-:W2:Y:S01]  /*43470*/  LDL R21, [R1+0x110] ;  /* 0x0001100001157983 */ /* 0x001ea20000100800 */
[----:B---3--:R-:W-:-:S05]  /*43480*/  @!P6 FMUL R2, R2, 16777216 ;  /* 0x4b8000000202e820 */ /* 0x008fca0000400000 */
[----:B------:R0:W-:Y:S04]  /*43490*/  @!P6 STL [R1+0x260], R2 ;  /* 0x000260020100e387 */ /* 0x0001e80000100800 */
[----:B0-----:R-:W3:Y:S01]  /*434a0*/  LDL.LU R2, [R1+0x181c] ;  /* 0x00181c0001027983 */ /* 0x001ee20000300800 */
[----:B----4-:R-:W-:-:S05]  /*434b0*/  @!P6 FMUL R20, R20, 16777216 ;  /* 0x4b8000001414e820 */ /* 0x010fca0000400000 */
[----:B------:R0:W-:Y:S04]  /*434c0*/  @!P6 STL [R1+0x264], R20 ;  /* 0x000264140100e387 */ /* 0x0001e80000100800 */
[----:B0-----:R-:W4:Y:S01]  /*434d0*/  LDL R20, [R1+0x210] ;  /* 0x0002100001147983 */ /* 0x001f220000100800 */
[----:B-----5:R-:W-:-:S05]  /*434e0*/  @!P6 FMUL R3, R3, 16777216 ;  /* 0x4b8000000303e820 */ /* 0x020fca0000400000 */
[----:B------:R0:W-:Y:S01]  /*434f0*/  @!P6 STL [R1+0x268], R3 ;  /* 0x000268030100e387 */ /* 0x0001e20000100800 */
[----:B------:R-:W-:Y:S02]  /*43500*/  @!P6 FMUL R29, R29, 16777216 ;  /* 0x4b8000001d1de820 */ /* 0x000fe40000400000 */
[----:B------:R-:W-:Y:S01]  /*43510*/  @!P6 FMUL R19, R19, 16777216 ;  /* 0x4b8000001313e820 */ /* 0x000fe20000400000 */
[----:B0-----:R-:W5:Y:S01]  /*43520*/  LDL.LU R3, [R1+0x1818] ;  /* 0x0018180001037983 */ /* 0x001f620000300800 */
[----:B------:R-:W-:Y:S02]  /*43530*/  @!P6 FMUL R0, R0, 16777216 ;  /* 0x4b8000000000e820 */ /* 0x000fe40000400000 */
[----:B------:R-:W-:-:S03]  /*43540*/  @!P6 FMUL R28, R28, 16777216 ;  /* 0x4b8000001c1ce820 */ /* 0x000fc60000400000 */
[----:B------:R0:W-:Y:S04]  /*43550*/  @!P6 STL [R1+0x26c], R0 ;  /* 0x00026c000100e387 */ /* 0x0001e80000100800 */
[----:B0-----:R-:W5:Y:S04]  /*43560*/  LDL.LU R0, [R1+0x1814] ;  /* 0x0018140001007983 */ /* 0x001f680000300800 */
[----:B------:R-:W-:Y:S04]  /*43570*/  @!P6 STL [R1+0x280], R29 ;  /* 0x0002801d0100e387 */ /* 0x000fe80000100800 */
[----:B------:R0:W-:Y:S04]  /*43580*/  @!P6 STL [R1+0x28c], R19 ;  /* 0x00028c130100e387 */ /* 0x0001e80000100800 */
[----:B------:R-:W-:Y:S04]  /*43590*/  @!P6 STL [R1+0x284], R28 ;  /* 0x0002841c0100e387 */ /* 0x000fe80000100800 */
[----:B0-----:R-:W5:Y:S01]  /*435a0*/  LDL R19, [R1+0x218] ;  /* 0x0002180001137983 */ /* 0x001f620000100800 */
[----:B------:R-:W-:-:S02]  /*435b0*/  @!P6 FMUL R27, R27, 16777216 ;  /* 0x4b8000001b1be820 */ /* 0x000fc40000400000 */
[----:B------:R-:W-:Y:S02]  /*435c0*/  @!P6 FMUL R26, R26, 16777216 ;  /* 0x4b8000001a1ae820 */ /* 0x000fe40000400000 */
[----:B------:R-:W-:Y:S01]  /*435d0*/  @!P6 FMUL R24, R24, 16777216 ;  /* 0x4b8000001818e820 */ /* 0x000fe20000400000 */
[----:B------:R-:W-:Y:S04]  /*435e0*/  @!P6 STL [R1+0x288], R27 ;  /* 0x0002881b0100e387 */ /* 0x000fe80000100800 */
[----:B------:R-:W-:Y:S04]  /*435f0*/  @!P6 STL [R1+0x290], R26 ;  /* 0x0002901a0100e387 */ /* 0x000fe80000100800 */
[----:B------:R-:W-:Y:S01]  /*43600*/  @!P6 STL [R1+0x294], R24 ;  /* 0x000294180100e387 */ /* 0x000fe20000100800 */
[----:B--2---:R-:W-:-:S02]  /*43610*/  @!P6 FMUL R23, R23, 16777216 ;  /* 0x4b8000001717e820 */ /* 0x004fc40000400000 */
[----:B------:R-:W-:-:S03]  /*43620*/  @!P6 FMUL R22, R22, 16777216 ;  /* 0x4b8000001616e820 */ /* 0x000fc60000400000 */
[----:B------:R-:W-:Y:S01]  /*43630*/  @!P6 STL [R1+0x298], R23 ;  /* 0x000298170100e387 */ /* 0x000fe20000100800 */
[----:B------:R-:W-:-:S03]  /*43640*/  @!P6 FMUL R21, R21, 16777216 ;  /* 0x4b8000001515e820 */ /* 0x000fc60000400000 */
[----:B------:R-:W-:Y:S04]  /*43650*/  @!P6 STL [R1+0x29c], R22 ;  /* 0x00029c160100e387 */ /* 0x000fe80000100800 */
[----:B------:R0:W-:Y:S01]  /*43660*/  @!P6 STL [R1+0x110], R21 ;  /* 0x000110150100e387 */ /* 0x0001e20000100800 */
[----:B---3--:R-:W-:-:S03]  /*43670*/  LOP3.LUT P6, RZ, R2, 0x1, RZ, 0xc0, !PT ;  /* 0x0000000102ff7812 */ /* 0x008fc600078cc0ff */
[----:B------:R1:W-:Y:S04]  /*43680*/  STL [R1+0x1810], R2 ;  /* 0x0018100201007387 */ /* 0x0003e80000100800 */
[----:B0-----:R-:W2:Y:S04]  /*43690*/  LDL R21, [R1+0x228] ;  /* 0x0002280001157983 */ /* 0x001ea80000100800 */
[----:B-1----:R-:W3:Y:S01]  /*436a0*/  LDL R2, [R1+0x220] ;  /* 0x0002200001027983 */ /* 0x002ee20000100800 */
[----:B----4-:R-:W-:-:S05]  /*436b0*/  @!P1 FMUL R20, R20, 16777216 ;  /* 0x4b80000014149820 */ /* 0x010fca0000400000 */
[----:B------:R0:W-:Y:S04]  /*436c0*/  @!P1 STL [R1+0x210], R20 ;  /* 0x0002101401009387 */ /* 0x0001e80000100800 */
[----:B0-----:R-:W4:Y:S01]  /*436d0*/  LDL R20, [R1+0x22c] ;  /* 0x00022c0001147983 */ /* 0x001f220000100800 */
[----:B-----5:R-:W-:Y:S02]  /*436e0*/  @!P1 FMUL R3, R3, 16777216 ;  /* 0x4b80000003039820 */ /* 0x020fe40000400000 */
[----:B------:R-:W-:-:S05]  /*436f0*/  @!P1 FMUL R0, R0, 16777216 ;  /* 0x4b80000000009820 */ /* 0x000fca0000400000 */
[----:B------:R0:W-:Y:S04]  /*43700*/  STL [R1+0x178c], R0 ;  /* 0x00178c0001007387 */ /* 0x0001e80000100800 */
[----:B0-----:R-:W5:Y:S01]  /*43710*/  LDL.LU R0, [R1+0x114] ;  /* 0x0001140001007983 */ /* 0x001f620000300800 */
[----:B------:R-:W-:-:S03]  /*43720*/  @!P1 FMUL R19, R19, 16777216 ;  /* 0x4b80000013139820 */ /* 0x000fc60000400000 */
[----:B------:R-:W5:Y:S04]  /*43730*/  LDL R29, [R1+0x230] ;  /* 0x00023000011d7983 */ /* 0x000f680000100800 */
[----:B------:R-:W5:Y:S04]  /*43740*/  LDL R28, [R1+0x234] ;  /* 0x00023400011c7983 */ /* 0x000f680000100800 */
[----:B------:R0:W-:Y:S04]  /*43750*/  @!P1 STL [R1+0x218], R19 ;  /* 0x0002181301009387 */ /* 0x0001e80000100800 */
[----:B------:R-:W5:Y:S04]  /*43760*/  LDL R27, [R1+0x238] ;  /* 0x00023800011b7983 */ /* 0x000f680000100800 */
[----:B------:R-:W5:Y:S04]  /*43770*/  LDL R26, [R1+0x240] ;  /* 0x00024000011a7983 */ /* 0x000f680000100800 */
[----:B0-----:R-:W5:Y:S04]  /*43780*/  LDL R19, [R1+0x23c] ;  /* 0x00023c0001137983 */ /* 0x001f680000100800 */
[----:B------:R-:W5:Y:S04]  /*43790*/  LDL R24, [R1+0x244] ;  /* 0x0002440001187983 */ /* 0x000f680000100800 */
[----:B------:R-:W5:Y:S04]  /*437a0*/  LDL R23, [R1+0x248] ;  /* 0x0002480001177983 */ /* 0x000f680000100800 */
[----:B------:R-:W5:Y:S04]  /*437b0*/  LDL R22, [R1+0x24c] ;  /* 0x00024c0001167983 */ /* 0x000f680000100800 */
[----:B------:R0:W-:Y:S04]  /*437c0*/  STL [R1+0x1790], R3 ;  /* 0x0017900301007387 */ /* 0x0001e80000100800 */
[----:B0-----:R-:W5:Y:S01]  /*437d0*/  LDL R3, [R1+0x224] ;  /* 0x0002240001037983 */ /* 0x001f620000100800 */
[----:B---3--:R-:W-:-:S05]  /*437e0*/  @!P1 FMUL R2, R2, 16777216 ;  /* 0x4b80000002029820 */ /* 0x008fca0000400000 */
[----:B------:R0:W-:Y:S04]  /*437f0*/  @!P1 STL [R1+0x220], R2 ;  /* 0x0002200201009387 */ /* 0x0001e80000100800 */
[----:B0-----:R-:W3:Y:S01]  /*43800*/  LDL.LU R2, [R1+0x1810] ;  /* 0x0018100001027983 */ /* 0x001ee20000300800 */
[----:B--2---:R-:W-:Y:S02]  /*43810*/  @!P1 FMUL R21, R21, 16777216 ;  /* 0x4b80000015159820 */ /* 0x004fe40000400000 */
[----:B----4-:R-:W-:-:S03]  /*43820*/  @!P1 FMUL R20, R20, 16777216 ;  /* 0x4b80000014149820 */ /* 0x010fc60000400000 */
[----:B------:R0:W-:Y:S01]  /*43830*/  @!P1 STL [R1+0x228], R21 ;  /* 0x0002281501009387 */ /* 0x0001e20000100800 */
[----:B-----5:R-:W-:Y:S02]  /*43840*/  @!P1 FMUL R29, R29, 16777216 ;  /* 0x4b8000001d1d9820 */ /* 0x020fe40000400000 */
[----:B------:R-:W-:Y:S02]  /*43850*/  @!P1 FMUL R28, R28, 16777216 ;  /* 0x4b8000001c1c9820 */ /* 0x000fe40000400000 */
[----:B------:R-:W-:Y:S02]  /*43860*/  @!P1 FMUL R0, R0, 16777216 ;  /* 0x4b80000000009820 */ /* 0x000fe40000400000 */
[----:B------:R-:W-:Y:S02]  /*43870*/  @!P1 FMUL R27, R27, 16777216 ;  /* 0x4b8000001b1b9820 */ /* 0x000fe40000400000 */
[----:B------:R-:W-:Y:S02]  /*43880*/  @!P1 FMUL R26, R26, 16777216 ;  /* 0x4b8000001a1a9820 */ /* 0x000fe40000400000 */
[----:B------:R-:W-:-:S02]  /*43890*/  @!P1 FMUL R19, R19, 16777216 ;  /* 0x4b80000013139820 */ /* 0x000fc40000400000 */
[----:B------:R-:W-:Y:S02]  /*438a0*/  @!P1 FMUL R24, R24, 16777216 ;  /* 0x4b80000018189820 */ /* 0x000fe40000400000 */
[----:B------:R-:W-:Y:S02]  /*438b0*/  @!P1 FMUL R23, R23, 16777216 ;  /* 0x4b80000017179820 */ /* 0x000fe40000400000 */
[----:B------:R-:W-:Y:S02]  /*438c0*/  @!P1 FMUL R22, R22, 16777216 ;  /* 0x4b80000016169820 */ /* 0x000fe40000400000 */
[----:B------:R-:W-:-:S05]  /*438d0*/  @!P1 FMUL R3, R3, 16777216 ;  /* 0x4b80000003039820 */ /* 0x000fca0000400000 */
[----:B------:R-:W-:Y:S04]  /*438e0*/  @!P1 STL [R1+0x224], R3 ;  /* 0x0002240301009387 */ /* 0x000fe80000100800 */
[----:B0-----:R-:W2:Y:S04]  /*438f0*/  LDL R21, [R1+0x1d0] ;  /* 0x0001d00001157983 */ /* 0x001ea80000100800 */
[----:B------:R0:W-:Y:S04]  /*43900*/  @!P1 STL [R1+0x22c], R20 ;  /* 0x00022c1401009387 */ /* 0x0001e80000100800 */
[----:B0-----:R-:W4:Y:S04]  /*43910*/  LDL R20, [R1+0x1d4] ;  /* 0x0001d40001147983 */ /* 0x001f280000100800 */
[----:B------:R-:W-:Y:S04]  /*43920*/  @!P1 STL [R1+0x230], R29 ;  /* 0x0002301d01009387 */ /* 0x000fe80000100800 */
[----:B------:R0:W-:Y:S04]  /*43930*/  @!P1 STL [R1+0x23c], R19 ;  /* 0x00023c1301009387 */ /* 0x0001e80000100800 */
[----:B------:R-:W-:Y:S04]  /*43940*/  @!P1 STL [R1+0x234], R28 ;  /* 0x0002341c01009387 */ /* 0x000fe80000100800 */
[----:B0-----:R-:W5:Y:S04]  /*43950*/  LDL R19, [R1+0x1d8] ;  /* 0x0001d80001137983 */ /* 0x001f680000100800 */
[----:B------:R-:W-:Y:S04]  /*43960*/  @!P1 STL [R1+0x238], R27 ;  /* 0x0002381b01009387 */ /* 0x000fe80000100800 */
[----:B------:R-:W-:Y:S04]  /*43970*/  @!P1 STL [R1+0x240], R26 ;  /* 0x0002401a01009387 */ /* 0x000fe80000100800 */
[----:B------:R-:W-:Y:S04]  /*43980*/  @!P1 STL [R1+0x244], R24 ;  /* 0x0002441801009387 */ /* 0x000fe80000100800 */
[----:B------:R-:W-:Y:S04]  /*43990*/  STL [R1+0x1794], R0 ;  /* 0x0017940001007387 */ /* 0x000fe80000100800 */
[----:B------:R-:W-:Y:S04]  /*439a0*/  @!P1 STL [R1+0x248], R23 ;  /* 0x0002481701009387 */ /* 0x000fe80000100800 */
[----:B------:R-:W-:Y:S01]  /*439b0*/  @!P1 STL [R1+0x24c], R22 ;  /* 0x00024c1601009387 */ /* 0x000fe20000100800 */
[----:B---3--:R-:W-:-:S03]  /*439c0*/  LOP3.LUT P1, RZ, R2, 0x8000000, RZ, 0xc0, !PT ;  /* 0x0800000002ff7812 */ /* 0x008fc6000782c0ff */
[----:B------:R0:W-:Y:S04]  /*439d0*/  STL [R1+0x1808], R2 ;  /* 0x0018080201007387 */ /* 0x0001e80000100800 */
[----:B0-----:R-:W3:Y:S01]  /*439e0*/  LDL R2, [R1+0x1e0] ;  /* 0x0001e00001027983 */ /* 0x001ee20000100800 */
[----:B--2---:R-:W-:-:S03]  /*439f0*/  @!P0 FMUL R21, R21, 16777216 ;  /* 0x4b80000015158820 */ /* 0x004fc60000400000 */
[----:B---3--:R0:W-:Y:S04]  /*43a00*/  STL [R1+0x180c], R2 ;  /* 0x00180c0201007387 */ /* 0x0081e80000100800 */
[----:B------:R-:W-:Y:S04]  /*43a10*/  @!P0 STL [R1+0x1d0], R21 ;  /* 0x0001d01501008387 */ /* 0x000fe80000100800 */
[----:B0-----:R-:W2:Y:S01]  /*43a20*/  LDL R2, [R1+0x1dc] ;  /* 0x0001dc0001027983 */ /* 0x001ea20000100800 */
[----:B----4-:R-:W-:Y:S02]  /*43a30*/  @!P0 FMUL R20, R20, 16777216 ;  /* 0x4b80000014148820 */ /* 0x010fe40000400000 */
[----:B-----5:R-:W-:-:S03]  /*43a40*/  @!P0 FMUL R19, R19, 16777216 ;  /* 0x4b80000013138820 */ /* 0x020fc60000400000 */
[----:B------:R0:W-:Y:S04]  /*43a50*/  @!P0 STL [R1+0x1d4], R20 ;  /* 0x0001d41401008387 */ /* 0x0001e80000100800 */
[----:B0-----:R-:W3:Y:S04]  /*43a60*/  LDL R20, [R1+0x1e4] ;  /* 0x0001e40001147983 */ /* 0x001ee80000100800 */
[----:B------:R0:W-:Y:S04]  /*43a70*/  @!P0 STL [R1+0x1d8], R19 ;  /* 0x0001d81301008387 */ /* 0x0001e80000100800 */
[----:B------:R-:W4:Y:S04]  /*43a80*/  LDL R0, [R1+0x1e8] ;  /* 0x0001e80001007983 */ /* 0x000f280000100800 */
[----:B------:R-:W5:Y:S01]  /*43a90*/  LDL R3, [R1+0x1ec] ;  /* 0x0001ec0001037983 */ /* 0x000f620000100800 */
[----:B0-----:R-:W-:-:S03]  /*43aa0*/  MOV R19, R18 ;  /* 0x0000001200137202 */ /* 0x001fc60000000f00 */
[----:B------:R-:W4:Y:S04]  /*43ab0*/  LDL R29, [R1+0x1f0] ;  /* 0x0001f000011d7983 */ /* 0x000f280000100800 */
[----:B------:R-:W4:Y:S04]  /*43ac0*/  LDL R28, [R1+0x1f4] ;  /* 0x0001f400011c7983 */ /* 0x000f280000100800 */
[----:B------:R-:W4:Y:S04]  /*43ad0*/  LDL R27, [R1+0x1f8] ;  /* 0x0001f800011b7983 */ /* 0x000f280000100800 */
[----:B------:R-:W4:Y:S04]  /*43ae0*/  LDL R26, [R1+0x1fc] ;  /* 0x0001fc00011a7983 */ /* 0x000f280000100800 */
[----:B------:R-:W4:Y:S04]  /*43af0*/  LDL R24, [R1+0x200] ;  /* 0x0002000001187983 */ /* 0x000f280000100800 */
[----:B------:R-:W4:Y:S04]  /*43b00*/  LDL R23, [R1+0x204] ;  /* 0x0002040001177983 */ /* 0x000f280000100800 */
[----:B------:R-:W4:Y:S04]  /*43b10*/  LDL R22, [R1+0x208] ;  /* 0x0002080001167983 */ /* 0x000f280000100800 */
[----:B------:R-:W4:Y:S04]  /*43b20*/  LDL R21, [R1+0x20c] ;  /* 0x00020c0001157983 */ /* 0x000f280000100800 */
[----:B------:R-:W4:Y:S01]  /*43b30*/  LDL R18, [R1+0x118] ;  /* 0x0001180001127983 */ /* 0x000f220000100800 */
[----:B--2---:R-:W-:-:S05]  /*43b40*/  @!P0 FMUL R2, R2, 16777216 ;  /* 0x4b80000002028820 */ /* 0x004fca0000400000 */
[----:B------:R0:W-:Y:S04]  /*43b50*/  @!P0 STL [R1+0x1dc], R2 ;  /* 0x0001dc0201008387 */ /* 0x0001e80000100800 */
[----:B0-----:R-:W2:Y:S01]  /*43b60*/  LDL.LU R2, [R1+0x180c] ;  /* 0x00180c0001027983 */ /* 0x001ea20000300800 */
[----:B---3--:R-:W-:Y:S02]  /*43b70*/  @!P0 FMUL R20, R20, 16777216 ;  /* 0x4b80000014148820 */ /* 0x008fe40000400000 */
[----:B--2---:R-:W-:-:S05]  /*43b80*/  @!P0 FMUL R2, R2, 16777216 ;  /* 0x4b80000002028820 */ /* 0x004fca0000400000 */
[----:B------:R0:W-:Y:S04]  /*43b90*/  @!P0 STL [R1+0x1e0], R2 ;  /* 0x0001e00201008387 */ /* 0x0001e80000100800 */
[----:B0-----:R-:W2:Y:S04]  /*43ba0*/  LDL.LU R2, [R1+0x1808] ;  /* 0x0018080001027983 */ /* 0x001ea80000300800 */
[----:B------:R0:W-:Y:S04]  /*43bb0*/  @!P0 STL [R1+0x1e4], R20 ;  /* 0x0001e41401008387 */ /* 0x0001e80000100800 */
[----:B0-----:R-:W3:Y:S01]  /*43bc0*/  LDL R20, [R1+0x190] ;  /* 0x0001900001147983 */ /* 0x001ee20000100800 */
[----:B----4-:R-:W-:-:S02]  /*43bd0*/  @!P0 FMUL R0, R0, 16777216 ;  /* 0x4b80000000008820 */ /* 0x010fc40000400000 */
[----:B-----5:R-:W-:Y:S02]  /*43be0*/  @!P0 FMUL R3, R3, 16777216 ;  /* 0x4b80000003038820 */ /* 0x020fe40000400000 */
[----:B------:R-:W-:Y:S02]  /*43bf0*/  @!P0 FMUL R29, R29, 16777216 ;  /* 0x4b8000001d1d8820 */ /* 0x000fe40000400000 */
[----:B------:R-:W-:Y:S01]  /*43c00*/  @!P0 FMUL R28, R28, 16777216 ;  /* 0x4b8000001c1c8820 */ /* 0x000fe20000400000 */
[----:B------:R-:W-:Y:S01]  /*43c10*/  @!P0 STL [R1+0x1e8], R0 ;  /* 0x0001e80001008387 */ /* 0x000fe20000100800 */
[----:B------:R-:W-:Y:S02]  /*43c20*/  @!P0 FMUL R27, R27, 16777216 ;  /* 0x4b8000001b1b8820 */ /* 0x000fe40000400000 */
[----:B------:R-:W-:Y:S01]  /*43c30*/  @!P0 FMUL R26, R26, 16777216 ;  /* 0x4b8000001a1a8820 */ /* 0x000fe20000400000 */
[----:B------:R-:W-:Y:S01]  /*43c40*/  @!P0 STL [R1+0x1ec], R3 ;  /* 0x0001ec0301008387 */ /* 0x000fe20000100800 */
[----:B------:R-:W-:-:S02]  /*43c50*/  @!P0 FMUL R24, R24, 16777216 ;  /* 0x4b80000018188820 */ /* 0x000fc40000400000 */
[----:B------:R-:W-:Y:S01]  /*43c60*/  @!P0 FMUL R23, R23, 16777216 ;  /* 0x4b80000017178820 */ /* 0x000fe20000400000 */
[----:B------:R-:W-:Y:S01]  /*43c70*/  @!P0 STL [R1+0x1f0], R29 ;  /* 0x0001f01d01008387 */ /* 0x000fe20000100800 */
[----:B------:R-:W-:Y:S02]  /*43c80*/  @!P0 FMUL R18, R18, 16777216 ;  /* 0x4b80000012128820 */ /* 0x000fe40000400000 */
[----:B------:R-:W-:Y:S01]  /*43c90*/  @!P0 FMUL R22, R22, 16777216 ;  /* 0x4b80000016168820 */ /* 0x000fe20000400000 */
[----:B------:R-:W-:Y:S01]  /*43ca0*/  @!P0 STL [R1+0x1f4], R28 ;  /* 0x0001f41c01008387 */ /* 0x000fe20000100800 */
[----:B------:R-:W-:-:S03]  /*43cb0*/  @!P0 FMUL R21, R21, 16777216 ;  /* 0x4b80000015158820 */ /* 0x000fc60000400000 */
[----:B------:R-:W-:Y:S04]  /*43cc0*/  @!P0 STL [R1+0x1f8], R27 ;  /* 0x0001f81b01008387 */ /* 0x000fe80000100800 */
[----:B------:R-:W-:Y:S04]  /*43cd0*/  @!P0 STL [R1+0x1fc], R26 ;  /* 0x0001fc1a01008387 */ /* 0x000fe80000100800 */
[----:B------:R-:W-:Y:S04]  /*43ce0*/  @!P0 STL [R1+0x200], R24 ;  /* 0x0002001801008387 */ /* 0x000fe80000100800 */
[----:B------:R-:W-:Y:S04]  /*43cf0*/  @!P0 STL [R1+0x204], R23 ;  /* 0x0002041701008387 */ /* 0x000fe80000100800 */
[----:B------:R0:W-:Y:S04]  /*43d00*/  @!P0 STL [R1+0x118], R18 ;  /* 0x0001181201008387 */ /* 0x0001e80000100800 */
[----:B------:R-:W-:Y:S04]  /*43d10*/  @!P0 STL [R1+0x208], R22 ;  /* 0x0002081601008387 */ /* 0x000fe80000100800 */
[----:B0-----:R-:W4:Y:S04]  /*43d20*/  LDL R18, [R1+0x194] ;  /* 0x0001940001127983 */ /* 0x001f280000100800 */
[----:B------:R-:W-:Y:S04]  /*43d30*/  @!P0 STL [R1+0x20c], R21 ;  /* 0x00020c1501008387 */ /* 0x000fe80000100800 */
[----:B--2---:R0:W-:Y:S01]  /*43d40*/  STL [R1+0x1800], R2 ;  /* 0x0018000201007387 */ /* 0x0041e20000100800 */
[----:B------:R-:W-:Y:S01]  /*43d50*/  LOP3.LUT P0, RZ, R2, 0x4000000, RZ, 0xc0, !PT ;  /* 0x0400000002ff7812 */ /* 0x000fe2000780c0ff */
[----:B---3--:R-:W-:-:S05]  /*43d60*/  @!P6 FMUL R20, R20, 16777216 ;  /* 0x4b8000001414e820 */ /* 0x008fca0000400000 */
[----:B------:R-:W-:Y:S04]  /*43d70*/  @!P6 STL [R1+0x190], R20 ;  /* 0x000190140100e387 */ /* 0x000fe80000100800 */
[----:B0-----:R-:W2:Y:S01]  /*43d80*/  LDL R2, [R1+0x19c] ;  /* 0x00019c0001027983 */ /* 0x001ea20000100800 */
[----:B----4-:R-:W-:-:S03]  /*43d90*/  @!P6 FMUL R18, R18, 16777216 ;  /* 0x4b8000001212e820 */ /* 0x010fc60000400000 */
[----:B--2---:R0:W-:Y:S04]  /*43da0*/  STL [R1+0x1804], R2 ;  /* 0x0018040201007387 */ /* 0x0041e80000100800 */
[----:B------:R-:W2:Y:S04]  /*43db0*/  LDL R0, [R1+0x1a0] ;  /* 0x0001a00001007983 */ /* 0x000ea80000100800 */
[----:B------:R-:W3:Y:S01]  /*43dc0*/  LDL R3, [R1+0x1a4] ;  /* 0x0001a40001037983 */ /* 0x000ee20000100800 */
[----:B0-----:R-:W-:-:S03]  /*43dd0*/  IMAD.MOV.U32 R2, RZ, RZ, R19 ;  /* 0x000000ffff027224 */ /* 0x001fc600078e0013 */
[----:B------:R-:W4:Y:S01]  /*43de0*/  LDL R29, [R1+0x1a8] ;  /* 0x0001a800011d7983 */ /* 0x000f220000100800 */
[----:B------:R-:W-:-:S03]  /*43df0*/  @!P6 FMUL R2, R2, 16777216 ;  /* 0x4b8000000202e820 */ /* 0x000fc60000400000 */
[----:B------:R-:W5:Y:S04]  /*43e00*/  LDL R28, [R1+0x1ac] ;  /* 0x0001ac00011c7983 */ /* 0x000f680000100800 */
        /* <DEDUP_REMOVED lines=8> */
[----:B------:R0:W-:Y:S04]  /*43e90*/  @!P6 STL [R1+0x194], R18 ;  /* 0x000194120100e387 */ /* 0x0001e80000100800 */
[----:B0-----:R-:W5:Y:S04]  /*43ea0*/  LDL R18, [R1+0x120] ;  /* 0x0001200001127983 */ /* 0x001f680000100800 */
[----:B------:R0:W-:Y:S04]  /*43eb0*/  @!P6 STL [R1+0x198], R2 ;  /* 0x000198020100e387 */ /* 0x0001e80000100800 */
[----:B0-----:R-:W5:Y:S01]  /*43ec0*/  LDL.LU R2, [R1+0x1804] ;  /* 0x0018040001027983 */ /* 0x001f620000300800 */
[----:B--2---:R-:W-:-:S02]  /*43ed0*/  @!P6 FMUL R0, R0, 16777216 ;  /* 0x4b8000000000e820 */ /* 0x004fc40000400000 */
[----:B---3--:R-:W-:Y:S02]  /*43ee0*/  @!P6 FMUL R3, R3, 16777216 ;  /* 0x4b8000000303e820 */ /* 0x008fe40000400000 */
[----:B----4-:R-:W-:Y:S02]  /*43ef0*/  @!P6 FMUL R29, R29, 16777216 ;  /* 0x4b8000001d1de820 */ /* 0x010fe40000400000 */
[----:B-----5:R-:W-:Y:S02]  /*43f00*/  @!P6 FMUL R28, R28, 16777216 ;  /* 0x4b8000001c1ce820 */ /* 0x020fe40000400000 */
[----:B------:R-:W-:Y:S02]  /*43f10*/  @!P6 FMUL R27, R27, 16777216 ;  /* 0x4b8000001b1be820 */ /* 0x000fe40000400000 */
[----:B------:R-:W-:Y:S02]  /*43f20*/  @!P6 FMUL R26, R26, 16777216 ;  /* 0x4b8000001a1ae820 */ /* 0x000fe40000400000 */
[----:B------:R-:W-:-:S02]  /*43f30*/  @!P6 FMUL R24, R24, 16777216 ;  /* 0x4b8000001818e820 */ /* 0x000fc40000400000 */
[----:B------:R-:W-:Y:S02]  /*43f40*/  @!P6 FMUL R23, R23, 16777216 ;  /* 0x4b8000001717e820 */ /* 0x000fe40000400000 */
[----:B------:R-:W-:Y:S02]  /*43f50*/  @!P6 FMUL R22, R22, 16777216 ;  /* 0x4b8000001616e820 */ /* 0x000fe40000400000 */
[----:B------:R-:W-:Y:S02]  /*43f60*/  @!P6 FMUL R19, R19, 16777216 ;  /* 0x4b8000001313e820 */ /* 0x000fe40000400000 */
[----:B------:R-:W-:Y:S02]  /*43f70*/  @!P6 FMUL R21, R21, 16777216 ;  /* 0x4b8000001515e820 */ /* 0x000fe40000400000 */
[----:B------:R-:W-:Y:S02]  /*43f80*/  @!P6 FMUL R20, R20, 16777216 ;  /* 0x4b8000001414e820 */ /* 0x000fe40000400000 */
[----:B------:R-:W-:-:S05]  /*43f90*/  @!P6 FMUL R2, R2, 16777216 ;  /* 0x4b8000000202e820 */ /* 0x000fca0000400000 */
[----:B------:R0:W-:Y:S04]  /*43fa0*/  @!P6 STL [R1+0x19c], R2 ;  /* 0x00019c020100e387 */ /* 0x0001e80000100800 */
[----:B0-----:R-:W2:Y:S04]  /*43fb0*/  LDL.LU R2, [R1+0x1800] ;  /* 0x0018000001027983 */ /* 0x001ea80000300800 */
[----:B------:R-:W-:Y:S04]  /*43fc0*/  @!P6 STL [R1+0x1a0], R0 ;  /* 0x0001a0000100e387 */ /* 0x000fe80000100800 */
[----:B------:R-:W-:Y:S04]  /*43fd0*/  @!P6 STL [R1+0x1a4], R3 ;  /* 0x0001a4030100e387 */ /* 0x000fe80000100800 */
[----:B------:R-:W-:Y:S04]  /*43fe0*/  @!P6 STL [R1+0x1a8], R29 ;  /* 0x0001a81d0100e387 */ /* 0x000fe80000100800 */
[----:B------:R-:W-:Y:S04]  /*43ff0*/  @!P6 STL [R1+0x1ac], R28 ;  /* 0x0001ac1c0100e387 */ /* 0x000fe80000100800 */
[----:B------:R-:W-:Y:S04]  /*44000*/  @!P6 STL [R1+0x1b0], R27 ;  /* 0x0001b01b0100e387 */ /* 0x000fe80000100800 */
[----:B------:R-:W-:Y:S04]  /*44010*/  @!P6 STL [R1+0x1b4], R26 ;  /* 0x0001b41a0100e387 */ /* 0x000fe80000100800 */
[----:B------:R-:W-:Y:S04]  /*44020*/  @!P6 STL [R1+0x1b8], R24 ;  /* 0x0001b8180100e387 */ /* 0x000fe80000100800 */
[----:B------:R-:W-:Y:S04]  /*44030*/  @!P6 STL [R1+0x1bc], R23 ;  /* 0x0001bc170100e387 */ /* 0x000fe80000100800 */
[----:B------:R0:W-:Y:S04]  /*44040*/  @!P6 STL [R1+0x1c8], R19 ;  /* 0x0001c8130100e387 */ /* 0x0001e80000100800 */
[----:B------:R-:W-:Y:S01]  /*44050*/  @!P6 STL [R1+0x1c0], R22 ;  /* 0x0001c0160100e387 */ /* 0x000fe20000100800 */
[----:B------:R-:W-:-:S03]  /*44060*/  @!P6 FMUL R18, R18, 16777216 ;  /* 0x4b8000001212e820 */ /* 0x000fc60000400000 */
[----:B0-----:R-:W3:Y:S04]  /*44070*/  LDL R19, [R1+0x150] ;  /* 0x0001500001137983 */ /* 0x001ee80000100800 */
[----:B------:R-:W-:Y:S04]  /*44080*/  @!P6 STL [R1+0x1c4], R21 ;  /* 0x0001c4150100e387 */ /* 0x000fe80000100800 */
[----:B------:R0:W-:Y:S04]  /*44090*/  @!P6 STL [R1+0x1cc], R20 ;  /* 0x0001cc140100e387 */ /* 0x0001e80000100800 */
[----:B------:R1:W-:Y:S04]  /*440a0*/  @!P6 STL [R1+0x120], R18 ;  /* 0x000120120100e387 */ /* 0x0003e80000100800 */
[----:B------:R-:W4:Y:S04]  /*440b0*/  LDL R0, [R1+0x158] ;  /* 0x0001580001007983 */ /* 0x000f280000100800 */
[----:B0-----:R-:W5:Y:S01]  /*440c0*/  LDL R20, [R1+0x15c] ;  /* 0x00015c0001147983 */ /* 0x001f620000100800 */
[----:B-1----:R-:W-:Y:S01]  /*440d0*/  MOV R18, R17 ;  /* 0x0000001100127202 */ /* 0x002fe20000000f00 */
[----:B------:R-:W-:Y:S01]  /*440e0*/  IMAD.MOV.U32 R17, RZ, RZ, R16 ;  /* 0x000000ffff117224 */ /* 0x000fe200078e0010 */
[----:B------:R-:W-:Y:S01]  /*440f0*/  MOV R16, R25 ;  /* 0x0000001900107202 */ /* 0x000fe20000000f00 */
        /* <DEDUP_REMOVED lines=8> */
[----:B------:R-:W2:Y:S04]  /*44180*/  LDL R3, [R1+0x160] ;  /* 0x0001600001037983 */ /* 0x000ea80000100800 */
[----:B------:R-:W2:Y:S04]  /*44190*/  LDL R4, [R1+0x154] ;  /* 0x0001540001047983 */ /* 0x000ea80000100800 */
[----:B------:R-:W4:Y:S04]  /*441a0*/  LDL R29, [R1+0x164] ;  /* 0x00016400011d7983 */ /* 0x000f280000100800 */
[----:B------:R-:W4:Y:S04]  /*441b0*/  LDL R21, [R1+0x168] ;  /* 0x0001680001157983 */ /* 0x000f280000100800 */
[----:B------:R-:W4:Y:S04]  /*441c0*/  LDL R28, [R1+0x16c] ;  /* 0x00016c00011c7983 */ /* 0x000f280000100800 */
[----:B------:R-:W4:Y:S04]  /*441d0*/  LDL R27, [R1+0x170] ;  /* 0x00017000011b7983 */ /* 0x000f280000100800 */
[----:B------:R-:W4:Y:S01]  /*441e0*/  LDL R26, [R1+0x174] ;  /* 0x00017400011a7983 */ /* 0x000f220000100800 */
[----:B---3--:R-:W-:-:S05]  /*441f0*/  @!P0 FMUL R19, R19, 16777216 ;  /* 0x4b80000013138820 */ /* 0x008fca0000400000 */
[----:B------:R0:W-:Y:S04]  /*44200*/  @!P0 STL [R1+0x150], R19 ;  /* 0x0001501301008387 */ /* 0x0001e80000100800 */
[----:B------:R-:W3:Y:S04]  /*44210*/  LDL R24, [R1+0x178] ;  /* 0x0001780001187983 */ /* 0x000ee80000100800 */
[----:B------:R-:W3:Y:S01]  /*44220*/  LDL R23, [R1+0x17c] ;  /* 0x00017c0001177983 */ /* 0x000ee20000100800 */
        /* <DEDUP_REMOVED lines=14> */
[----:B------:R-:W3:Y:S01]  /*44310*/  LDL R22, [R1+0x180] ;  /* 0x0001800001167983 */ /* 0x000ee20000100800 */
[----:B------:R-:W-:-:S03]  /*44320*/  IMAD.MOV.U32 R6, RZ, RZ, R5 ;  /* 0x000000ffff067224 */ /* 0x000fc600078e0005 */
[----:B------:R-:W3:Y:S01]  /*44330*/  LDL R5, [R1+0x184] ;  /* 0x0001840001057983 */ /* 0x000ee20000100800 */
[----:B--2---:R-:W-:-:S05]  /*44340*/  @!P0 FMUL R4, R4, 16777216 ;  /* 0x4b80000004048820 */ /* 0x004fca0000400000 */
[----:B------:R0:W-:Y:S04]  /*44350*/  @!P0 STL [R1+0x154], R4 ;  /* 0x0001540401008387 */ /* 0x0001e80000100800 */
[----:B0-----:R-:W2:Y:S01]  /*44360*/  LDL R4, [R1+0x188] ;  /* 0x0001880001047983 */ /* 0x001ea20000100800 */
[----:B-----5:R-:W-:-:S05]  /*44370*/  @!P0 FMUL R20, R20, 16777216 ;  /* 0x4b80000014148820 */ /* 0x020fca0000400000 */
[----:B------:R0:W-:Y:S01]  /*44380*/  @!P0 STL [R1+0x15c], R20 ;  /* 0x00015c1401008387 */ /* 0x0001e20000100800 */
[----:B----4-:R-:W-:Y:S02]  /*44390*/  @!P0 FMUL R0, R0, 16777216 ;  /* 0x4b80000000008820 */ /* 0x010fe40000400000 */
[----:B------:R-:W-:Y:S01]  /*443a0*/  @!P0 FMUL R21, R21, 16777216 ;  /* 0x4b80000015158820 */ /* 0x000fe20000400000 */
[----:B0-----:R-:W4:Y:S01]  /*443b0*/  LDL R20, [R1+0x18c] ;  /* 0x00018c0001147983 */ /* 0x001f220000100800 */
[----:B------:R-:W-:Y:S02]  /*443c0*/  @!P0 FMUL R3, R3, 16777216 ;  /* 0x4b80000003038820 */ /* 0x000fe40000400000 */
[----:B------:R-:W-:Y:S01]  /*443d0*/  @!P0 FMUL R29, R29, 16777216 ;  /* 0x4b8000001d1d8820 */ /* 0x000fe20000400000 */
[----:B------:R-:W-:Y:S01]  /*443e0*/  @!P0 STL [R1+0x158], R0 ;  /* 0x0001580001008387 */ /* 0x000fe20000100800 */
[----:B------:R-:W-:Y:S02]  /*443f0*/  @!P0 FMUL R28, R28, 16777216 ;  /* 0x4b8000001c1c8820 */ /* 0x000fe40000400000 */
[----:B------:R-:W-:Y:S01]  /*44400*/  @!P0 FMUL R27, R27, 16777216 ;  /* 0x4b8000001b1b8820 */ /* 0x000fe20000400000 */
[----:B------:R0:W-:Y:S01]  /*44410*/  @!P0 STL [R1+0x168], R21 ;  /* 0x0001681501008387 */ /* 0x0001e20000100800 */
[----:B------:R-:W-:-:S03]  /*44420*/  @!P0 FMUL R26, R26, 16777216 ;  /* 0x4b8000001a1a8820 */ /* 0x000fc60000400000 */
[----:B------:R1:W-:Y:S04]  /*44430*/  @!P0 STL [R1+0x160], R3 ;  /* 0x0001600301008387 */ /* 0x0003e80000100800 */
[----:B0-----:R-:W5:Y:S04]  /*44440*/  LDL R21, [R1+0x128] ;  /* 0x0001280001157983 */ /* 0x001f680000100800 */
[----:B------:R-:W-:Y:S04]  /*44450*/  @!P0 STL [R1+0x164], R29 ;  /* 0x0001641d01008387 */ /* 0x000fe80000100800 */
[----:B------:R-:W-:Y:S04]  /*44460*/  @!P0 STL [R1+0x16c], R28 ;  /* 0x00016c1c01008387 */ /* 0x000fe80000100800 */
[----:B------:R-:W-:Y:S04]  /*44470*/  @!P0 STL [R1+0x170], R27 ;  /* 0x0001701b01008387 */ /* 0x000fe80000100800 */
[----:B------:R-:W-:Y:S01]  /*44480*/  @!P0 STL [R1+0x174], R26 ;  /* 0x0001741a01008387 */ /* 0x000fe20000100800 */
[----:B---3--:R-:W-:-:S02]  /*44490*/  @!P0 FMUL R24, R24, 16777216 ;  /* 0x4b80000018188820 */ /* 0x008fc40000400000 */
[----:B------:R-:W-:-:S03]  /*444a0*/  @!P0 FMUL R23, R23, 16777216 ;  /* 0x4b80000017178820 */ /* 0x000fc60000400000 */
[----:B------:R-:W-:Y:S04]  /*444b0*/  @!P0 STL [R1+0x178], R24 ;  /* 0x0001781801008387 */ /* 0x000fe80000100800 */
[----:B------:R-:W-:Y:S01]  /*444c0*/  @!P0 STL [R1+0x17c], R23 ;  /* 0x00017c1701008387 */ /* 0x000fe20000100800 */
[----:B------:R-:W-:Y:S02]  /*444d0*/  @!P0 FMUL R22, R22, 16777216 ;  /* 0x4b80000016168820 */ /* 0x000fe40000400000 */
[----:B------:R-:W-:-:S03]  /*444e0*/  @!P0 FMUL R5, R5, 16777216 ;  /* 0x4b80000005058820 */ /* 0x000fc60000400000 */
[----:B------:R-:W-:Y:S04]  /*444f0*/  @!P0 STL [R1+0x180], R22 ;  /* 0x0001801601008387 */ /* 0x000fe80000100800 */
[----:B------:R0:W-:Y:S04]  /*44500*/  @!P0 STL [R1+0x184], R5 ;  /* 0x0001840501008387 */ /* 0x0001e80000100800 */
[----:B-1----:R-:W3:Y:S04]  /*44510*/  LDL R3, [R1+0xdc] ;  /* 0x0000dc0001037983 */ /* 0x002ee80000100800 */
[----:B0-----:R-:W3:Y:S01]  /*44520*/  LDL R5, [R1+0xd4] ;  /* 0x0000d40001057983 */ /* 0x001ee20000100800 */
[----:B--2---:R-:W-:-:S05]  /*44530*/  @!P0 FMUL R4, R4, 16777216 ;  /* 0x4b80000004048820 */ /* 0x004fca0000400000 */
[----:B------:R0:W-:Y:S04]  /*44540*/  @!P0 STL [R1+0x188], R4 ;  /* 0x0001880401008387 */ /* 0x0001e80000100800 */
[----:B------:R-:W2:Y:S04]  /*44550*/  LDL R29, [R1+0xe4] ;  /* 0x0000e400011d7983 */ /* 0x000ea80000100800 */
[----:B------:R-:W2:Y:S04]  /*44560*/  LDL R28, [R1+0xe8] ;  /* 0x0000e800011c7983 */ /* 0x000ea80000100800 */
[----:B0-----:R-:W2:Y:S01]  /*44570*/  LDL R4, [R1+0xe0] ;  /* 0x0000e00001047983 */ /* 0x001ea20000100800 */
[----:B----4-:R-:W-:-:S05]  /*44580*/  @!P0 FMUL R20, R20, 16777216 ;  /* 0x4b80000014148820 */ /* 0x010fca0000400000 */
[----:B------:R0:W-:Y:S04]  /*44590*/  @!P0 STL [R1+0x18c], R20 ;  /* 0x00018c1401008387 */ /* 0x0001e80000100800 */
[----:B------:R-:W4:Y:S04]  /*445a0*/  LDL R27, [R1+0xf0] ;  /* 0x0000f000011b7983 */ /* 0x000f280000100800 */
[----:B------:R-:W4:Y:S04]  /*445b0*/  LDL R26, [R1+0xf4] ;  /* 0x0000f400011a7983 */ /* 0x000f280000100800 */
[----:B0-----:R-:W4:Y:S01]  /*445c0*/  LDL R20, [R1+0xec] ;  /* 0x0000ec0001147983 */ /* 0x001f220000100800 */
[----:B-----5:R-:W-:-:S03]  /*445d0*/  @!P0 FMUL R21, R21, 16777216 ;  /* 0x4b80000015158820 */ /* 0x020fc60000400000 */
[----:B------:R-:W5:Y:S04]  /*445e0*/  LDL R24, [R1+0xf8] ;  /* 0x0000f80001187983 */ /* 0x000f680000100800 */
[----:B------:R0:W-:Y:S04]  /*445f0*/  @!P0 STL [R1+0x128], R21 ;  /* 0x0001281501008387 */ /* 0x0001e80000100800 */
[----:B------:R-:W5:Y:S04]  /*44600*/  LDL R23, [R1+0xfc] ;  /* 0x0000fc0001177983 */ /* 0x000f680000100800 */
[----:B------:R-:W5:Y:S04]  /*44610*/  LDL R22, [R1+0x100] ;  /* 0x0001000001167983 */ /* 0x000f680000100800 */
[----:B0-----:R-:W5:Y:S01]  /*44620*/  LDL R21, [R1+0x11c] ;  /* 0x00011c0001157983 */ /* 0x001f620000100800 */
[----:B---3--:R-:W-:-:S05]  /*44630*/  @!P1 FMUL R5, R5, 16777216 ;  /* 0x4b80000005059820 */ /* 0x008fca0000400000 */
[----:B------:R0:W-:Y:S04]  /*44640*/  @!P1 STL [R1+0xd4], R5 ;  /* 0x0000d40501009387 */ /* 0x0001e80000100800 */
[----:B0-----:R-:W3:Y:S01]  /*44650*/  LDL R5, [R1+0x134] ;  /* 0x0001340001057983 */ /* 0x001ee20000100800 */
[----:B--2---:R-:W-:-:S05]  /*44660*/  @!P1 FMUL R4, R4, 16777216 ;  /* 0x4b80000004049820 */ /* 0x004fca0000400000 */
[----:B------:R0:W-:Y:S04]  /*44670*/  @!P1 STL [R1+0xe0], R4 ;  /* 0x0000e00401009387 */ /* 0x0001e80000100800 */
[----:B0-----:R-:W2:Y:S01]  /*44680*/  LDL R4, [R1+0x140] ;  /* 0x0001400001047983 */ /* 0x001ea20000100800 */
[----:B------:R-:W-:Y:S02]  /*44690*/  @!P1 FMUL R3, R3, 16777216 ;  /* 0x4b80000003039820 */ /* 0x000fe40000400000 */
[----:B----4-:R-:W-:Y:S02]  /*446a0*/  @!P1 FMUL R20, R20, 16777216 ;  /* 0x4b80000014149820 */ /* 0x010fe40000400000 */
[----:B------:R-:W-:Y:S01]  /*446b0*/  @!P1 FMUL R29, R29, 16777216 ;  /* 0x4b8000001d1d9820 */ /* 0x000fe20000400000 */
[----:B------:R-:W-:Y:S04]  /*446c0*/  @!P1 STL [R1+0xdc], R3 ;  /* 0x0000dc0301009387 */ /* 0x000fe80000100800 */
[----:B------:R0:W-:Y:S04]  /*446d0*/  @!P1 STL [R1+0xec], R20 ;  /* 0x0000ec1401009387 */ /* 0x0001e80000100800 */
[----:B------:R1:W-:Y:S04]  /*446e0*/  @!P1 STL [R1+0xe4], R29 ;  /* 0x0000e41d01009387 */ /* 0x0003e80000100800 */
[----:B0-----:R-:W4:Y:S01]  /*446f0*/  LDL R20, [R1+0x144] ;  /* 0x0001440001147983 */ /* 0x001f220000100800 */
[----:B------:R-:W-:-:S02]  /*44700*/  @!P1 FMUL R28, R28, 16777216 ;  /* 0x4b8000001c1c9820 */ /* 0x000fc40000400000 */
[----:B------:R-:W-:Y:S02]  /*44710*/  @!P1 FMUL R27, R27, 16777216 ;  /* 0x4b8000001b1b9820 */ /* 0x000fe40000400000 */
[----:B------:R-:W-:Y:S02]  /*44720*/  @!P1 FMUL R26, R26, 16777216 ;  /* 0x4b8000001a1a9820 */ /* 0x000fe40000400000 */
[----:B-----5:R-:W-:Y:S01]  /*44730*/  @!P1 FMUL R24, R24, 16777216 ;  /* 0x4b80000018189820 */ /* 0x020fe20000400000 */
[----:B------:R0:W-:Y:S01]  /*44740*/  @!P1 STL [R1+0xe8], R28 ;  /* 0x0000e81c01009387 */ /* 0x0001e20000100800 */
[----:B------:R-:W-:Y:S02]  /*44750*/  @!P1 FMUL R23, R23, 16777216 ;  /* 0x4b80000017179820 */ /* 0x000fe40000400000 */
[----:B------:R-:W-:Y:S01]  /*44760*/  @!P1 FMUL R22, R22, 16777216 ;  /* 0x4b80000016169820 */ /* 0x000fe20000400000 */
[----:B------:R5:W-:Y:S01]  /*44770*/  @!P1 STL [R1+0xf0], R27 ;  /* 0x0000f01b01009387 */ /* 0x000be20000100800 */
[----:B------:R-:W-:-:S03]  /*44780*/  @!P1 FMUL R21, R21, 16777216 ;  /* 0x4b80000015159820 */ /* 0x000fc60000400000 */
[----:B------:R-:W-:Y:S04]  /*44790*/  @!P1 STL [R1+0xf4], R26 ;  /* 0x0000f41a01009387 */ /* 0x000fe80000100800 */
[----:B------:R-:W-:Y:S04]  /*447a0*/  @!P1 STL [R1+0xf8], R24 ;  /* 0x0000f81801009387 */ /* 0x000fe80000100800 */
[----:B------:R-:W-:Y:S04]  /*447b0*/  @!P1 STL [R1+0xfc], R23 ;  /* 0x0000fc1701009387 */ /* 0x000fe80000100800 */
[----:B------:R-:W-:Y:S04]  /*447c0*/  @!P1 STL [R1+0x100], R22 ;  /* 0x0001001601009387 */ /* 0x000fe80000100800 */
[----:B------:R-:W-:Y:S04]  /*447d0*/  @!P1 STL [R1+0x11c], R21 ;  /* 0x00011c1501009387 */ /* 0x000fe80000100800 */
[----:B------:R-:W4:Y:S04]  /*447e0*/  LDL R0, [R1+0x14c] ;  /* 0x00014c0001007983 */ /* 0x000f280000100800 */
[----:B------:R-:W4:Y:S04]  /*447f0*/  LDL R3, [R1+0x124] ;  /* 0x0001240001037983 */ /* 0x000f280000100800 */
[----:B-1----:R-:W4:Y:S01]  /*44800*/  LDL R29, [R1+0x98] ;  /* 0x00009800011d7983 */ /* 0x002f220000100800 */
[----:B---3--:R-:W-:-:S05]  /*44810*/  @!P1 FMUL R5, R5, 16777216 ;  /* 0x4b80000005059820 */ /* 0x008fca0000400000 */
[----:B------:R1:W-:Y:S04]  /*44820*/  @!P1 STL [R1+0x134], R5 ;  /* 0x0001340501009387 */ /* 0x0003e80000100800 */
[----:B0-----:R-:W3:Y:S04]  /*44830*/  LDL R28, [R1+0xa0] ;  /* 0x0000a000011c7983 */ /* 0x001ee80000100800 */
[----:B-----5:R-:W5:Y:S04]  /*44840*/  LDL R27, [R1+0xa4] ;  /* 0x0000a400011b7983 */ /* 0x020f680000100800 */
[----:B-1----:R-:W5:Y:S01]  /*44850*/  LDL R5, [R1+0x9c] ;  /* 0x00009c0001057983 */ /* 0x002f620000100800 */
[----:B--2---:R-:W-:-:S05]  /*44860*/  @!P1 FMUL R4, R4, 16777216 ;  /* 0x4b80000004049820 */ /* 0x004fca0000400000 */
[----:B------:R0:W-:Y:S04]  /*44870*/  @!P1 STL [R1+0x140], R4 ;  /* 0x0001400401009387 */ /* 0x0001e80000100800 */
[----:B------:R-:W2:Y:S04]  /*44880*/  LDL R26, [R1+0xac] ;  /* 0x0000ac00011a7983 */ /* 0x000ea80000100800 */
[----:B------:R-:W2:Y:S04]  /*44890*/  LDL R24, [R1+0xb0] ;  /* 0x0000b00001187983 */ /* 0x000ea80000100800 */
[----:B0-----:R-:W2:Y:S01]  /*448a0*/  LDL R4, [R1+0xa8] ;  /* 0x0000a80001047983 */ /* 0x001ea20000100800 */
[----:B----4-:R-:W-:-:S03]  /*448b0*/  @!P1 FMUL R20, R20, 16777216 ;  /* 0x4b80000014149820 */ /* 0x010fc60000400000 */
[----:B------:R-:W4:Y:S04]  /*448c0*/  LDL R23, [R1+0xb4] ;  /* 0x0000b40001177983 */ /* 0x000f280000100800 */
[----:B------:R0:W-:Y:S04]  /*448d0*/  @!P1 STL [R1+0x144], R20 ;  /* 0x0001441401009387 */ /* 0x0001e80000100800 */
[----:B------:R-:W4:Y:S04]  /*448e0*/  LDL R22, [R1+0xb8] ;  /* 0x0000b80001167983 */ /* 0x000f280000100800 */
[----:B------:R-:W4:Y:S01]  /*448f0*/  LDL R21, [R1+0xbc] ;  /* 0x0000bc0001157983 */ /* 0x000f220000100800 */
[----:B0-----:R-:W-:Y:S01]  /*44900*/  MOV R20, R19 ;  /* 0x0000001300147202 */ /* 0x001fe20000000f00 */
[----:B------:R-:W-:Y:S01]  /*44910*/  IMAD.MOV.U32 R19, RZ, RZ, R18 ;  /* 0x000000ffff137224 */ /* 0x000fe200078e0012 */
[----:B------:R-:W-:Y:S01]  /*44920*/  MOV R18, R17 ;  /* 0x0000001100127202 */ /* 0x000fe20000000f00 */
[----:B------:R-:W-:Y:S01]  /*44930*/  IMAD.MOV.U32 R17, RZ, RZ, R16 ;  /* 0x000000ffff117224 */ /* 0x000fe200078e0010 */
[----:B------:R-:W-:Y:S01]  /*44940*/  MOV R16, R25 ;  /* 0x0000001900107202 */ /* 0x000fe20000000f00 */
[----:B------:R-:W-:-:S02]  /*44950*/  IMAD.MOV.U32 R25, RZ, RZ, R15 ;  /* 0x000000ffff197224 */ /* 0x000fc400078e000f */
[----:B------:R-:W4:Y:S01]  /*44960*/  LDL R15, [R1+0xc0] ;  /* 0x0000c000010f7983 */ /* 0x000f220000100800 */
[----:B------:R-:W-:Y:S02]  /*44970*/  @!P1 FMUL R0, R0, 16777216 ;  /* 0x4b80000000009820 */ /* 0x000fe40000400000 */
[----:B------:R-:W-:Y:S02]  /*44980*/  @!P1 FMUL R3, R3, 16777216 ;  /* 0x4b80000003039820 */ /* 0x000fe40000400000 */
[----:B------:R-:W-:-:S03]  /*44990*/  @!P2 FMUL R29, R29, 16777216 ;  /* 0x4b8000001d1da820 */ /* 0x000fc60000400000 */
[----:B------:R-:W-:Y:S04]  /*449a0*/  @!P1 STL [R1+0x124], R3 ;  /* 0x0001240301009387 */ /* 0x000fe80000100800 */
[----:B------:R-:W-:Y:S01]  /*449b0*/  @!P1 STL [R1+0x14c], R0 ;  /* 0x00014c0001009387 */ /* 0x000fe20000100800 */
[----:B---3--:R-:W-:Y:S02]  /*449c0*/  @!P2 FMUL R28, R28, 16777216 ;  /* 0x4b8000001c1ca820 */ /* 0x008fe40000400000 */
[----:B-----5:R-:W-:-:S05]  /*449d0*/  @!P2 FMUL R5, R5, 16777216 ;  /* 0x4b8000000505a820 */ /* 0x020fca0000400000 */
[----:B------:R0:W-:Y:S04]  /*449e0*/  @!P2 STL [R1+0x9c], R5 ;  /* 0x00009c050100a387 */ /* 0x0001e80000100800 */
[----:B0-----:R-:W3:Y:S01]  /*449f0*/  LDL R5, [R1+0xc4] ;  /* 0x0000c40001057983 */ /* 0x001ee20000100800 */
[----:B--2---:R-:W-:-:S03]  /*44a00*/  @!P2 FMUL R4, R4, 16777216 ;  /* 0x4b8000000404a820 */ /* 0x004fc60000400000 */
[----:B------:R-:W-:Y:S04]  /*44a10*/  @!P2 STL [R1+0x98], R29 ;  /* 0x0000981d0100a387 */ /* 0x000fe80000100800 */
[----:B------:R0:W-:Y:S04]  /*44a20*/  @!P2 STL [R1+0xa8], R4 ;  /* 0x0000a8040100a387 */ /* 0x0001e80000100800 */
[----:B------:R-:W-:Y:S04]  /*44a30*/  @!P2 STL [R1+0xa0], R28 ;  /* 0x0000a01c0100a387 */ /* 0x000fe80000100800 */
[----:B0-----:R-:W2:Y:S01]  /*44a40*/  LDL R4, [R1+0xc8] ;  /* 0x0000c80001047983 */ /* 0x001ea20000100800 */
[----:B------:R-:W-:-:S02]  /*44a50*/  @!P2 FMUL R27, R27, 16777216 ;  /* 0x4b8000001b1ba820 */ /* 0x000fc40000400000 */
[----:B------:R-:W-:Y:S02]  /*44a60*/  @!P2 FMUL R26, R26, 16777216 ;  /* 0x4b8000001a1aa820 */ /* 0x000fe40000400000 */
[----:B------:R-:W-:Y:S02]  /*44a70*/  @!P2 FMUL R24, R24, 16777216 ;  /* 0x4b8000001818a820 */ /* 0x000fe40000400000 */
[----:B----4-:R-:W-:Y:S01]  /*44a80*/  @!P2 FMUL R23, R23, 16777216 ;  /* 0x4b8000001717a820 */ /* 0x010fe20000400000 */
[----:B------:R-:W-:Y:S01]  /*44a90*/  @!P2 STL [R1+0xa4], R27 ;  /* 0x0000a41b0100a387 */ /* 0x000fe20000100800 */
[----:B------:R-:W-:Y:S02]  /*44aa0*/  @!P2 FMUL R22, R22, 16777216 ;  /* 0x4b8000001616a820 */ /* 0x000fe40000400000 */
[----:B------:R-:W-:Y:S01]  /*44ab0*/  @!P2 FMUL R21, R21, 16777216 ;  /* 0x4b8000001515a820 */ /* 0x000fe20000400000 */
[----:B------:R-:W-:Y:S01]  /*44ac0*/  @!P2 STL [R1+0xac], R26 ;  /* 0x0000ac1a0100a387 */ /* 0x000fe20000100800 */
[----:B------:R-:W-:-:S03]  /*44ad0*/  @!P2 FMUL R15, R15, 16777216 ;  /* 0x4b8000000f0fa820 */ /* 0x000fc60000400000 */
[----:B------:R0:W-:Y:S04]  /*44ae0*/  @!P2 STL [R1+0xb0], R24 ;  /* 0x0000b0180100a387 */ /* 0x0001e80000100800 */
[----:B------:R1:W-:Y:S04]  /*44af0*/  @!P2 STL [R1+0xb4], R23 ;  /* 0x0000b4170100a387 */ /* 0x0003e80000100800 */
[----:B------:R4:W-:Y:S04]  /*44b00*/  @!P2 STL [R1+0xb8], R22 ;  /* 0x0000b8160100a387 */ /* 0x0009e80000100800 */
[----:B------:R-:W-:Y:S01]  /*44b10*/  @!P2 STL [R1+0xbc], R21 ;  /* 0x0000bc150100a387 */ /* 0x000fe20000100800 */
[----:B0-----:R-:W-:-:S03]  /*44b20*/  MOV R24, R14 ;  /* 0x0000000e00187202 */ /* 0x001fc60000000f00 */
[----:B------:R0:W-:Y:S01]  /*44b30*/  @!P2 STL [R1+0xc0], R15 ;  /* 0x0000c00f0100a387 */ /* 0x0001e20000100800 */
[----:B-1----:R-:W-:-:S03]  /*44b40*/  IMAD.MOV.U32 R23, RZ, RZ, R13 ;  /* 0x000000ffff177224 */ /* 0x002fc600078e000d */
[----:B------:R-:W5:Y:S01]  /*44b50*/  LDL R14, [R1+0x80] ;  /* 0x00008000010e7983 */ /* 0x000f620000100800 */
[----:B----4-:R-:W-:-:S03]  /*44b60*/  MOV R22, R12 ;  /* 0x0000000c00167202 */ /* 0x010fc60000000f00 */
[----:B------:R-:W4:Y:S04]  /*44b70*/  LDL R13, [R1+0x84] ;  /* 0x00008400010d7983 */ /* 0x000f280000100800 */
[----:B0-----:R-:W4:Y:S01]  /*44b80*/  LDL R15, [R1+0x38] ;  /* 0x00003800010f7983 */ /* 0x001f220000100800 */
[----:B------:R-:W-:-:S03]  /*44b90*/  IMAD.MOV.U32 R26, RZ, RZ, R25 ;  /* 0x000000ffff1a7224 */ /* 0x000fc600078e0019 */
[----:B------:R-:W4:Y:S01]  /*44ba0*/  LDL R12, [R1+0x88] ;  /* 0x00008800010c7983 */ /* 0x000f220000100800 */
[----:B------:R-:W-:Y:S01]  /*44bb0*/  IMAD.MOV.U32 R21, RZ, RZ, R11 ;  /* 0x000000ffff157224 */ /* 0x000fe200078e000b */
[----:B------:R-:W-:Y:S02]  /*44bc0*/  MOV R0, R20 ;  /* 0x0000001400007202 */ /* 0x000fe40000000f00 */
[----:B------:R-:W4:Y:S01]  /*44bd0*/  LDL R25, [R1+0x8c] ;  /* 0x00008c0001197983 */ /* 0x000f220000100800 */
[----:B------:R-:W-:Y:S01]  /*44be0*/  MOV R20, R10 ;  /* 0x0000000a00147202 */ /* 0x000fe20000000f00 */
[----:B------:R-:W-:Y:S02]  /*44bf0*/  IMAD.MOV.U32 R3, RZ, RZ, R19 ;  /* 0x000000ffff037224 */ /* 0x000fe400078e0013 */
[----:B------:R-:W4:Y:S01]  /*44c00*/  LDL R11, [R1+0x90] ;  /* 0x00009000010b7983 */ /* 0x000f220000100800 */
[----:B------:R-:W-:Y:S01]  /*44c10*/  IMAD.MOV.U32 R19, RZ, RZ, R9 ;  /* 0x000000ffff137224 */ /* 0x000fe200078e0009 */
[----:B------:R-:W-:-:S02]  /*44c20*/  MOV R29, R18 ;  /* 0x00000012001d7202 */ /* 0x000fc40000000f00 */
[----:B------:R-:W4:Y:S01]  /*44c30*/  LDL R10, [R1+0x94] ;  /* 0x00009400010a7983 */ /* 0x000f220000100800 */
[----:B------:R-:W-:Y:S01]  /*44c40*/  MOV R18, R8 ;  /* 0x0000000800127202 */ /* 0x000fe20000000f00 */
[----:B------:R-:W-:Y:S02]  /*44c50*/  IMAD.MOV.U32 R28, RZ, RZ, R17 ;  /* 0x000000ffff1c7224 */ /* 0x000fe400078e0011 */
[----:B------:R-:W4:Y:S01]  /*44c60*/  LDL R9, [R1+0x12c] ;  /* 0x00012c0001097983 */ /* 0x000f220000100800 */
[----:B------:R-:W-:Y:S01]  /*44c70*/  IMAD.MOV.U32 R17, RZ, RZ, R7 ;  /* 0x000000ffff117224 */ /* 0x000fe200078e0007 */
[----:B------:R-:W-:Y:S02]  /*44c80*/  MOV R27, R16 ;  /* 0x00000010001b7202 */ /* 0x000fe40000000f00 */
[----:B------:R-:W-:Y:S01]  /*44c90*/  MOV R16, R6 ;  /* 0x0000000600107202 */ /* 0x000fe20000000f00 */
[----:B---3--:R-:W-:-:S05]  /*44ca0*/  @!P2 FMUL R5, R5, 16777216 ;  /* 0x4b8000000505a820 */ /* 0x008fca0000400000 */
[----:B------:R0:W-:Y:S04]  /*44cb0*/  @!P2 STL [R1+0xc4], R5 ;  /* 0x0000c4050100a387 */ /* 0x0001e80000100800 */
[----:B------:R-:W3:Y:S04]  /*44cc0*/  LDL R8, [R1+0x74] ;  /* 0x0000740001087983 */ /* 0x000ee80000100800 */
[----:B------:R-:W3:Y:S04]  /*44cd0*/  LDL R7, [R1+0x70] ;  /* 0x0000700001077983 */ /* 0x000ee80000100800 */
[----:B------:R-:W3:Y:S01]  /*44ce0*/  LDL R6, [R1+0x64] ;  /* 0x0000640001067983 */ /* 0x000ee20000100800 */
[----:B--2---:R-:W-:-:S05]  /*44cf0*/  @!P2 FMUL R4, R4, 16777216 ;  /* 0x4b8000000404a820 */ /* 0x004fca0000400000 */
[----:B------:R1:W-:Y:S04]  /*44d00*/  @!P2 STL [R1+0xc8], R4 ;  /* 0x0000c8040100a387 */ /* 0x0003e80000100800 */
[----:B0-----:R-:W2:Y:S04]  /*44d10*/  LDL R5, [R1+0x60] ;  /* 0x0000600001057983 */ /* 0x001ea80000100800 */
[----:B-1----:R-:W2:Y:S01]  /*44d20*/  LDL R4, [R1+0x54] ;  /* 0x0000540001047983 */ /* 0x002ea20000100800 */
[----:B------:R-:W-:Y:S02]  /*44d30*/  @!P2 FMUL R29, R29, 16777216 ;  /* 0x4b8000001d1da820 */ /* 0x000fe40000400000 */
[----:B------:R-:W-:-:S02]  /*44d40*/  @!P2 FMUL R28, R28, 16777216 ;  /* 0x4b8000001c1ca820 */ /* 0x000fc40000400000 */
[----:B------:R-:W-:Y:S01]  /*44d50*/  @!P2 FMUL R27, R27, 16777216 ;  /* 0x4b8000001b1ba820 */ /* 0x000fe20000400000 */
[----:B------:R0:W-:Y:S01]  /*44d60*/  @!P2 STL [R1+0xcc], R29 ;  /* 0x0000cc1d0100a387 */ /* 0x0001e20000100800 */
[----:B------:R-:W-:Y:S02]  /*44d70*/  @!P2 FMUL R26, R26, 16777216 ;  /* 0x4b8000001a1aa820 */ /* 0x000fe40000400000 */
[----:B------:R-:W-:Y:S02]  /*44d80*/  @!P3 FMUL R24, R24, 16777216 ;  /* 0x4b8000001818b820 */ /* 0x000fe40000400000 */
[----:B------:R-:W-:Y:S01]  /*44d90*/  @!P3 FMUL R23, R23, 16777216 ;  /* 0x4b8000001717b820 */ /* 0x000fe20000400000 */
[----:B0-----:R-:W2:Y:S04]  /*44da0*/  LDL.LU R29, [R1+0x17fc] ;  /* 0x0017fc00011d7983 */ /* 0x001ea80000300800 */
[----:B------:R0:W-:Y:S01]  /*44db0*/  @!P2 STL [R1+0xd0], R28 ;  /* 0x0000d01c0100a387 */ /* 0x0001e20000100800 */
[----:B------:R-:W-:-:S02]  /*44dc0*/  @!P3 FMUL R22, R22, 16777216 ;  /* 0x4b8000001616b820 */ /* 0x000fc40000400000 */
[----:B------:R-:W-:Y:S01]  /*44dd0*/  @!P3 FMUL R21, R21, 16777216 ;  /* 0x4b8000001515b820 */ /* 0x000fe20000400000 */
[----:B0-----:R-:W2:Y:S04]  /*44de0*/  LDL.LU R28, [R1+0x17f8] ;  /* 0x0017f800011c7983 */ /* 0x001ea80000300800 */
[----:B------:R0:W-:Y:S01]  /*44df0*/  @!P2 STL [R1+0xd8], R27 ;  /* 0x0000d81b0100a387 */ /* 0x0001e20000100800 */
[----:B------:R-:W-:-:S03]  /*44e00*/  @!P3 FMUL R20, R20, 16777216 ;  /* 0x4b8000001414b820 */ /* 0x000fc60000400000 */
        /* <DEDUP_REMOVED lines=14> */
[----:B----4-:R-:W-:-:S03]  /*44ef0*/  @!P3 FMUL R15, R15, 16777216 ;  /* 0x4b8000000f0fb820 */ /* 0x010fc60000400000 */
[----:B0-----:R-:W4:Y:S04]  /*44f00*/  LDL.LU R21, [R1+0x17e0] ;  /* 0x0017e00001157983 */ /* 0x001f280000300800 */
[----:B------:R0:W-:Y:S01]  /*44f10*/  @!P3 STL [R1+0x5c], R20 ;  /* 0x00005c140100b387 */ /* 0x0001e20000100800 */
[----:B-----5:R-:W-:-:S03]  /*44f20*/  @!P3 FMUL R14, R14, 16777216 ;  /* 0x4b8000000e0eb820 */ /* 0x020fc60000400000 */
[----:B0-----:R-:W5:Y:S04]  /*44f30*/  LDL.LU R20, [R1+0x17dc] ;  /* 0x0017dc0001147983 */ /* 0x001f680000300800 */
[----:B------:R0:W-:Y:S01]  /*44f40*/  @!P3 STL [R1+0x58], R19 ;  /* 0x000058130100b387 */ /* 0x0001e20000100800 */
[----:B------:R-:W-:-:S03]  /*44f50*/  @!P3 FMUL R13, R13, 16777216 ;  /* 0x4b8000000d0db820 */ /* 0x000fc60000400000 */
        /* <DEDUP_REMOVED lines=16> */
[----:B------:R0:W-:Y:S04]  /*45060*/  @!P3 STL [R1+0x84], R13 ;  /* 0x0000840d0100b387 */ /* 0x0001e80000100800 */
[----:B0-----:R-:W5:Y:S04]  /*45070*/  LDL.LU R13, [R1+0x17c0] ;  /* 0x0017c000010d7983 */ /* 0x001f680000300800 */
[----:B------:R0:W-:Y:S04]  /*45080*/  @!P3 STL [R1+0x88], R12 ;  /* 0x0000880c0100b387 */ /* 0x0001e80000100800 */
[----:B0-----:R-:W5:Y:S04]  /*45090*/  LDL.LU R12, [R1+0x17bc] ;  /* 0x0017bc00010c7983 */ /* 0x001f680000300800 */
[----:B------:R0:W-:Y:S04]  /*450a0*/  @!P3 STL [R1+0x8c], R25 ;  /* 0x00008c190100b387 */ /* 0x0001e80000100800 */
[----:B0-----:R-:W5:Y:S04]  /*450b0*/  LDL.LU R25, [R1+0x138] ;  /* 0x0001380001197983 */ /* 0x001f680000300800 */
[----:B------:R0:W-:Y:S04]  /*450c0*/  @!P3 STL [R1+0x90], R11 ;  /* 0x0000900b0100b387 */ /* 0x0001e80000100800 */
[----:B0-----:R-:W5:Y:S04]  /*450d0*/  LDL.LU R11, [R1+0x17b8] ;  /* 0x0017b800010b7983 */ /* 0x001f680000300800 */
[----:B------:R0:W-:Y:S01]  /*450e0*/  @!P3 STL [R1+0x94], R10 ;  /* 0x0000940a0100b387 */ /* 0x0001e20000100800 */
[----:B---3--:R-:W-:-:S02]  /*450f0*/  @!P4 FMUL R8, R8, 16777216 ;  /* 0x4b8000000808c820 */ /* 0x008fc40000400000 */
[----:B------:R-:W-:Y:S01]  /*45100*/  @!P4 FMUL R7, R7, 16777216 ;  /* 0x4b8000000707c820 */ /* 0x000fe20000400000 */
[----:B0-----:R-:W3:Y:S01]  /*45110*/  LDL.LU R10, [R1+0x17b4] ;  /* 0x0017b400010a7983 */ /* 0x001ee20000300800 */
[----:B------:R-:W-:-:S03]  /*45120*/  @!P4 FMUL R6, R6, 16777216 ;  /* 0x4b8000000606c820 */ /* 0x000fc60000400000 */
[----:B------:R0:W-:Y:S01]  /*45130*/  @!P3 STL [R1+0x12c], R9 ;  /* 0x00012c090100b387 */ /* 0x0001e20000100800 */
[----:B--2---:R-:W-:-:S03]  /*45140*/  @!P4 FMUL R5, R5, 16777216 ;  /* 0x4b8000000505c820 */ /* 0x004fc60000400000 */
[----:B0-----:R-:W2:Y:S04]  /*45150*/  LDL.LU R9, [R1+0x17b0] ;  /* 0x0017b00001097983 */ /* 0x001ea80000300800 */
[----:B------:R0:W-:Y:S01]  /*45160*/  @!P4 STL [R1+0x74], R8 ;  /* 0x000074080100c387 */ /* 0x0001e20000100800 */
[----:B------:R-:W-:-:S03]  /*45170*/  @!P4 FMUL R4, R4, 16777216 ;  /* 0x4b8000000404c820 */ /* 0x000fc60000400000 */
[----:B0-----:R-:W2:Y:S04]  /*45180*/  LDL.LU R8, [R1+0x17ac] ;  /* 0x0017ac0001087983 */ /* 0x001ea80000300800 */
[----:B------:R0:W-:Y:S04]  /*45190*/  @!P4 STL [R1+0x70], R7 ;  /* 0x000070070100c387 */ /* 0x0001e80000100800 */
[----:B0-----:R-:W2:Y:S04]  /*451a0*/  LDL.LU R7, [R1+0x17a8] ;  /* 0x0017a80001077983 */ /* 0x001ea80000300800 */
[----:B------:R0:W-:Y:S04]  /*451b0*/  @!P4 STL [R1+0x64], R6 ;  /* 0x000064060100c387 */ /* 0x0001e80000100800 */
[----:B0-----:R-:W2:Y:S04]  /*451c0*/  LDL.LU R6, [R1+0x17a4] ;  /* 0x0017a40001067983 */ /* 0x001ea80000300800 */
[----:B------:R0:W-:Y:S04]  /*451d0*/  @!P4 STL [R1+0x60], R5 ;  /* 0x000060050100c387 */ /* 0x0001e80000100800 */
[----:B0-----:R-:W2:Y:S04]  /*451e0*/  LDL.LU R5, [R1+0x17a0] ;  /* 0x0017a00001057983 */ /* 0x001ea80000300800 */
[----:B------:R0:W-:Y:S04]  /*451f0*/  @!P4 STL [R1+0x54], R4 ;  /* 0x000054040100c387 */ /* 0x0001e80000100800 */
[----:B0-----:R-:W2:Y:S01]  /*45200*/  LDL.LU R4, [R1+0x179c] ;  /* 0x00179c0001047983 */ /* 0x001ea20000300800 */
[----:B------:R-:W-:-:S02]  /*45210*/  @!P4 FMUL R0, R0, 16777216 ;  /* 0x4b8000000000c820 */ /* 0x000fc40000400000 */
[----:B------:R-:W-:-:S03]  /*45220*/  @!P4 FMUL R3, R3, 16777216 ;  /* 0x4b8000000303c820 */ /* 0x000fc60000400000 */
[----:B------:R0:W-:Y:S04]  /*45230*/  @!P4 STL [R1+0x50], R0 ;  /* 0x000050000100c387 */ /* 0x0001e80000100800 */
[----:B0-----:R-:W3:Y:S04]  /*45240*/  LDL.LU R0, [R1+0x62c] ;  /* 0x00062c0001007983 */ /* 0x001ee80000300800 */
[----:B------:R0:W-:Y:S04]  /*45250*/  @!P4 STL [R1+0x44], R3 ;  /* 0x000044030100c387 */ /* 0x0001e80000100800 */
[----:B0-----:R-:W3:Y:S01]  /*45260*/  LDL.LU R3, [R1+0x638] ;  /* 0x0006380001037983 */ /* 0x001ee20000300800 */
[----:B------:R-:W-:-:S02]  /*45270*/  @!P4 FMUL R23, R23, 16777216 ;  /* 0x4b8000001717c820 */ /* 0x000fc40000400000 */
[----:B------:R-:W-:Y:S02]  /*45280*/  @!P4 FMUL R22, R22, 16777216 ;  /* 0x4b8000001616c820 */ /* 0x000fe40000400000 */
[----:B------:R-:W-:Y:S02]  /*45290*/  @!P4 FMUL R24, R24, 16777216 ;  /* 0x4b8000001818c820 */ /* 0x000fe40000400000 */
[----:B------:R-:W-:Y:S02]  /*452a0*/  @!P5 FMUL R26, R26, 16777216 ;  /* 0x4b8000001a1ad820 */ /* 0x000fe40000400000 */
[----:B----4-:R-:W-:Y:S02]  /*452b0*/  @!P4 FMUL R21, R21, 16777216 ;  /* 0x4b8000001515c820 */ /* 0x010fe40000400000 */
[----:B-----5:R-:W-:Y:S02]  /*452c0*/  @!P4 FMUL R20, R20, 16777216 ;  /* 0x4b8000001414c820 */ /* 0x020fe40000400000 */
[----:B------:R-:W-:-:S02]  /*452d0*/  @!P4 FMUL R19, R19, 16777216 ;  /* 0x4b8000001313c820 */ /* 0x000fc40000400000 */
[----:B------:R-:W-:Y:S02]  /*452e0*/  @!P4 FMUL R18, R18, 16777216 ;  /* 0x4b8000001212c820 */ /* 0x000fe40000400000 */
[----:B------:R-:W-:Y:S02]  /*452f0*/  @!P4 FMUL R17, R17, 16777216 ;  /* 0x4b8000001111c820 */ /* 0x000fe40000400000 */
[----:B------:R-:W-:-:S05]  /*45300*/  @!P4 FMUL R16, R16, 16777216 ;  /* 0x4b8000001010c820 */ /* 0x000fca0000400000 */
[----:B------:R0:W-:Y:S04]  /*45310*/  STL [R1+0x1734], R16 ;  /* 0x0017341001007387 */ /* 0x0001e80000100800 */
[----:B0-----:R-:W4:Y:S04]  /*45320*/  LDL.LU R16, [R1+0x720] ;  /* 0x0007200001107983 */ /* 0x001f280000300800 */
[----:B------:R0:W-:Y:S04]  /*45330*/  STL [R1+0x1738], R17 ;  /* 0x0017381101007387 */ /* 0x0001e80000100800 */
[----:B0-----:R-:W5:Y:S04]  /*45340*/  LDL.LU R17, [R1+0x628] ;  /* 0x0006280001117983 */ /* 0x001f680000300800 */
[----:B------:R0:W-:Y:S04]  /*45350*/  STL [R1+0x173c], R18 ;  /* 0x00173c1201007387 */ /* 0x0001e80000100800 */
[----:B0-----:R-:W5:Y:S04]  /*45360*/  LDL.LU R18, [R1+0x61c] ;  /* 0x00061c0001127983 */ /* 0x001f680000300800 */
[----:B------:R0:W-:Y:S04]  /*45370*/  STL [R1+0x1740], R19 ;  /* 0x0017401301007387 */ /* 0x0001e80000100800 */
[----:B0-----:R-:W5:Y:S04]  /*45380*/  LDL.LU R19, [R1+0x13c] ;  /* 0x00013c0001137983 */ /* 0x001f680000300800 */
[----:B------:R0:W-:Y:S01]  /*45390*/  STL [R1+0x1744], R20 ;  /* 0x0017441401007387 */ /* 0x0001e20000100800 */
[----:B------:R-:W-:-:S03]  /*453a0*/  @!P5 FMUL R27, R27, 16777216 ;  /* 0x4b8000001b1bd820 */ /* 0x000fc60000400000 */
[----:B0-----:R-:W5:Y:S01]  /*453b0*/  LDL.LU R20, [R1+0x6a0] ;  /* 0x0006a00001147983 */ /* 0x001f620000300800 */
[----:B------:R-:W-:-:S03]  /*453c0*/  @!P4 FMUL R25, R25, 16777216 ;  /* 0x4b8000001919c820 */ /* 0x000fc60000400000 */
[----:B------:R0:W-:Y:S01]  /*453d0*/  STL [R1+0x1748], R21 ;  /* 0x0017481501007387 */ /* 0x0001e20000100800 */
[----:B------:R-:W-:-:S03]  /*453e0*/  @!P5 FMUL R28, R28, 16777216 ;  /* 0x4b8000001c1cd820 */ /* 0x000fc60000400000 */
[----:B0-----:R-:W5:Y:S04]  /*453f0*/  LDL.LU R21, [R1+0x6a4] ;  /* 0x0006a40001157983 */ /* 0x001f680000300800 */
[----:B------:R0:W-:Y:S01]  /*45400*/  STL [R1+0x174c], R22 ;  /* 0x00174c1601007387 */ /* 0x0001e20000100800 */
[----:B------:R-:W-:-:S03]  /*45410*/  @!P5 FMUL R29, R29, 16777216 ;  /* 0x4b8000001d1dd820 */ /* 0x000fc60000400000 */
[----:B0-----:R-:W5:Y:S04]  /*45420*/  LDL.LU R22, [R1+0x6b8] ;  /* 0x0006b80001167983 */ /* 0x001f680000300800 */
[----:B------:R0:W-:Y:S04]  /*45430*/  STL [R1+0x1750], R23 ;  /* 0x0017501701007387 */ /* 0x0001e80000100800 */
        /* <DEDUP_REMOVED lines=9> */
[----:B------:R0:W-:Y:S01]  /*454d0*/  STL [R1+0x1760], R28 ;  /* 0x0017601c01007387 */ /* 0x0001e20000100800 */
[----:B--2---:R-:W-:-:S03]  /*454e0*/  @!P5 FMUL R4, R4, 16777216 ;  /* 0x4b8000000404d820 */ /* 0x004fc60000400000 */
[----:B0-----:R-:W2:Y:S04]  /*454f0*/  LDL.LU R28, [R1+0x6ac] ;  /* 0x0006ac00011c7983 */ /* 0x001ea80000300800 */
[----:B------:R0:W-:Y:S04]  /*45500*/  STL [R1+0x1764], R29 ;  /* 0x0017641d01007387 */ /* 0x0001e80000100800 */
[----:B0-----:R-:W2:Y:S04]  /*45510*/  LDL.LU R29, [R1+0x6b0] ;  /* 0x0006b000011d7983 */ /* 0x001ea80000300800 */
[----:B------:R0:W-:Y:S04]  /*45520*/  STL [R1+0x1768], R4 ;  /* 0x0017680401007387 */ /* 0x0001e80000100800 */
[----:B0-----:R-:W2:Y:S01]  /*45530*/  LDL.LU R4, [R1+0x6b4] ;  /* 0x0006b40001047983 */ /* 0x001ea20000300800 */
[----:B------:R-:W-:-:S02]  /*45540*/  LOP3.LUT P6, RZ, R2, 0x400, RZ, 0xc0, !PT ;  /* 0x0000040002ff7812 */ /* 0x000fc400078cc0ff */
[----:B------:R-:W-:-:S11]  /*45550*/  LOP3.LUT R2, R2, 0xfeffffff, RZ, 0xc0, !PT ;  /* 0xfeffffff02027812 */ /* 0x000fd600078ec0ff */
[----:B------:R-:W-:-:S04]  /*45560*/  @P6 LOP3.LUT R2, R2, 0x1000000, RZ, 0xfc, !PT ;  /* 0x0100000002026812 */ /* 0x000fc800078efcff */
[C---:B------:R-:W-:Y:S02]  /*45570*/  LOP3.LUT P6, RZ, R2.reuse, 0x200, RZ, 0xc0, !PT ;  /* 0x0000020002ff7812 */ /* 0x040fe400078cc0ff */
[----:B------:R-:W-:Y:S01]  /*45580*/  LOP3.LUT R2, R2, 0xfdffffff, RZ, 0xc0, !PT ;  /* 0xfdffffff02027812 */ /* 0x000fe200078ec0ff */
[----:B------:R-:W-:Y:S02]  /*45590*/  @!P5 FMUL R5, R5, 16777216 ;  /* 0x4b8000000505d820 */ /* 0x000fe40000400000 */
[----:B------:R-:W-:Y:S02]  /*455a0*/  @!P5 FMUL R6, R6, 16777216 ;  /* 0x4b8000000606d820 */ /* 0x000fe40000400000 */
[----:B------:R-:W-:Y:S02]  /*455b0*/  @!P5 FMUL R7, R7, 16777216 ;  /* 0x4b8000000707d820 */ /* 0x000fe40000400000 */
[----:B------:R-:W-:-:S04]  /*455c0*/  @!P5 FMUL R8, R8, 16777216 ;  /* 0x4b8000000808d820 */ /* 0x000fc80000400000 */
[----:B------:R-:W-:Y:S01]  /*455d0*/  @P6 LOP3.LUT R2, R2, 0x2000000, RZ, 0xfc, !PT ;  /* 0x0200000002026812 */ /* 0x000fe200078efcff */
[----:B------:R-:W-:Y:S01]  /*455e0*/  @!P5 FMUL R9, R9, 16777216 ;  /* 0x4b8000000909d820 */ /* 0x000fe20000400000 */
[----:B------:R4:W-:Y:S01]  /*455f0*/  STL [R1+0x176c], R5 ;  /* 0x00176c0501007387 */ /* 0x0009e20000100800 */
[----:B---3--:R-:W-:Y:S01]  /*45600*/  @!P5 FMUL R10, R10, 16777216 ;  /* 0x4b8000000a0ad820 */ /* 0x008fe20000400000 */
[----:B------:R-:W-:Y:S01]  /*45610*/  LOP3.LUT P6, RZ, R2, 0x100, RZ, 0xc0, !PT ;  /* 0x0000010002ff7812 */ /* 0x000fe200078cc0ff */
[----:B------:R-:W-:Y:S01]  /*45620*/  @!P5 FMUL R11, R11, 16777216 ;  /* 0x4b8000000b0bd820 */ /* 0x000fe20000400000 */
[----:B------:R0:W-:Y:S01]  /*45630*/  STL [R1+0x1770], R6 ;  /* 0x0017700601007387 */ /* 0x0001e20000100800 */
[----:B------:R-:W-:-:S03]  /*45640*/  @!P5 FMUL R12, R12, 16777216 ;  /* 0x4b8000000c0cd820 */ /* 0x000fc60000400000 */
[----:B------:R-:W-:Y:S04]  /*45650*/  STL [R1+0x1774], R7 ;  /* 0x0017740701007387 */ /* 0x000fe80000100800 */
[----:B------:R-:W-:Y:S04]  /*45660*/  STL [R1+0x1778], R8 ;  /* 0x0017780801007387 */ /* 0x000fe80000100800 */
[----:B------:R-:W-:Y:S04]  /*45670*/  STL [R1+0x177c], R9 ;  /* 0x00177c0901007387 */ /* 0x000fe80000100800 */
[----:B------:R-:W-:Y:S04]  /*45680*/  STL [R1+0x1784], R10 ;  /* 0x0017840a01007387 */ /* 0x000fe80000100800 */
[----:B------:R-:W-:Y:S04]  /*45690*/  STL [R1+0x1788], R11 ;  /* 0x0017880b01007387 */ /* 0x000fe80000100800 */
[----:B------:R-:W-:Y:S01]  /*456a0*/  STL [R1+0x1798], R12 ;  /* 0x0017980c01007387 */ /* 0x000fe20000100800 */
[----:B------:R-:W-:-:S02]  /*456b0*/  @!P5 FMUL R13, R13, 16777216 ;  /* 0x4b8000000d0dd820 */ /* 0x000fc40000400000 */
[----:B------:R-:W-:Y:S02]  /*456c0*/  @!P5 FMUL R14, R14, 16777216 ;  /* 0x4b8000000e0ed820 */ /* 0x000fe40000400000 */
[----:B------:R-:W-:Y:S01]  /*456d0*/  @!P5 FMUL R15, R15, 16777216 ;  /* 0x4b8000000f0fd820 */ /* 0x000fe20000400000 */
[C---:B------:R-:W-:Y:S02]  /*456e0*/  LOP3.LUT P4, RZ, R2.reuse, 0x1000, RZ, 0xc0, !PT ;  /* 0x0000100002ff7812 */ /* 0x040fe4000788c0ff */
[C---:B------:R-:W-:Y:S02]  /*456f0*/  LOP3.LUT P3, RZ, R2.reuse, 0x8000, RZ, 0xc0, !PT ;  /* 0x0000800002ff7812 */ /* 0x040fe4000786c0ff */
[C---:B------:R-:W-:Y:S02]  /*45700*/  LOP3.LUT P2, RZ, R2.reuse, 0x400000, RZ, 0xc0, !PT ;  /* 0x0040000002ff7812 */ /* 0x040fe4000784c0ff */
[C---:B------:R-:W-:Y:S02]  /*45710*/  LOP3.LUT P1, RZ, R2.reuse, 0x200000, RZ, 0xc0, !PT ;  /* 0x0020000002ff7812 */ /* 0x040fe4000782c0ff */
[----:B------:R-:W-:-:S02]  /*45720*/  LOP3.LUT P0, RZ, R2, 0x100000, RZ, 0xc0, !PT ;  /* 0x0010000002ff7812 */ /* 0x000fc4000780c0ff */
[----:B----4-:R-:W-:Y:S02]  /*45730*/  FSEL R5, R16, -INF , P6 ;  /* 0xff80000010057808 */ /* 0x010fe40003000000 */
[C---:B------:R-:W-:Y:S01]  /*45740*/  LOP3.LUT P6, RZ, R2.reuse, 0x2000000, RZ, 0xc0, !PT ;  /* 0x0200000002ff7812 */ /* 0x040fe200078cc0ff */
[----:B------:R-:W3:Y:S04]  /*45750*/  LDL.LU R16, [R1+0x63c] ;  /* 0x00063c0001107983 */ /* 0x000ee80000300800 */
[----:B------:R1:W-:Y:S01]  /*45760*/  STL [R1+0x52c], R5 ;  /* 0x00052c0501007387 */ /* 0x0003e20000100800 */
[----:B-----5:R-:W-:Y:S01]  /*45770*/  @!P5 FMUL R19, R19, 16777216 ;  /* 0x4b8000001313d820 */ /* 0x020fe20000400000 */
[----:B------:R-:W-:Y:S02]  /*45780*/  LOP3.LUT P5, RZ, R2, 0x800, RZ, 0xc0, !PT ;  /* 0x0000080002ff7812 */ /* 0x000fe400078ac0ff */
[----:B0-----:R-:W-:-:S02]  /*45790*/  FSEL R6, R23, -INF , P6 ;  /* 0xff80000017067808 */ /* 0x001fc40003000000 */
[----:B------:R-:W-:-:S03]  /*457a0*/  LOP3.LUT P6, RZ, R2, 0x1000000, RZ, 0xc0, !PT ;  /* 0x0100000002ff7812 */ /* 0x000fc600078cc0ff */
[----:B------:R-:W-:Y:S01]  /*457b0*/  STL [R1+0x548], R6 ;  /* 0x0005480601007387 */ /* 0x000fe20000100800 */
[----:B-1----:R-:W-:-:S03]  /*457c0*/  FSEL R5, R22, -INF , P6 ;  /* 0xff80000016057808 */ /* 0x002fc60003000000 */
[----:B------:R-:W4:Y:S04]  /*457d0*/  LDL.LU R23, [R1+0x648] ;  /* 0x0006480001177983 */ /* 0x000f280000300800 */
[----:B------:R-:W5:Y:S04]  /*457e0*/  LDL.LU R22, [R1+0x650] ;  /* 0x0006500001167983 */ /* 0x000f680000300800 */
[----:B------:R2:W-:Y:S01]  /*457f0*/  STL [R1+0x54c], R5 ;  /* 0x00054c0501007387 */ /* 0x0005e20000100800 */
[----:B------:R-:W0:Y:S01]  /*45800*/  MUFU.RCP R10, R26 ;  /* 0x0000001a000a7308 */ /* 0x000e220000001000 */
[----:B--2---:R-:W-:-:S02]  /*45810*/  FSEL R5, R29, -INF , P4 ;  /* 0xff8000001d057808 */ /* 0x004fc40002000000 */
[----:B------:R-:W-:Y:S02]  /*45820*/  FSEL R6, R4, -INF , P5 ;  /* 0xff80000004067808 */ /* 0x000fe40002800000 */
[----:B------:R-:W-:-:S03]  /*45830*/  FSEL R4, R28, -INF , P3 ;  /* 0xff8000001c047808 */ /* 0x000fc60001800000 */
[----:B------:R1:W-:Y:S04]  /*45840*/  STL [R1+0x550], R6 ;  /* 0x0005500601007387 */ /* 0x0003e80000100800 */
[----:B------:R2:W-:Y:S01]  /*45850*/  STL [R1+0x554], R5 ;  /* 0x0005540501007387 */ /* 0x0005e20000100800 */
[----:B-1----:R-:W-:-:S03]  /*45860*/  FSEL R6, R27, -INF , P2 ;  /* 0xff8000001b067808 */ /* 0x002fc60001000000 */
[----:B------:R1:W-:Y:S01]  /*45870*/  STL [R1+0x558], R4 ;  /* 0x0005580401007387 */ /* 0x0003e20000100800 */
[----:B--2---:R-:W-:-:S03]  /*45880*/  FSEL R5, R21, -INF , P1 ;  /* 0xff80000015057808 */ /* 0x004fc60000800000 */
[----:B------:R-:W-:Y:S04]  /*45890*/  STL [R1+0x55c], R6 ;  /* 0x00055c0601007387 */ /* 0x000fe80000100800 */
[----:B------:R-:W2:Y:S01]  /*458a0*/  LDL.LU R21, [R1+0x654] ;  /* 0x0006540001157983 */ /* 0x000ea20000300800 */
[----:B-1----:R-:W-:-:S03]  /*458b0*/  FSEL R4, R20, -INF , P0 ;  /* 0xff80000014047808 */ /* 0x002fc60000000000 */
[----:B------:R0:W-:Y:S04]  /*458c0*/  STL [R1+0x560], R5 ;  /* 0x0005600501007387 */ /* 0x0001e80000100800 */
[----:B------:R-:W2:Y:S04]  /*458d0*/  LDL.LU R20, [R1+0x658] ;  /* 0x0006580001147983 */ /* 0x000ea80000300800 */
[----:B------:R1:W-:Y:S01]  /*458e0*/  STL [R1+0x564], R4 ;  /* 0x0005640401007387 */ /* 0x0003e20000100800 */
[----:B0-----:R-:W-:-:S03]  /*458f0*/  FMUL R5, R10, R18 ;  /* 0x000000120a057220 */ /* 0x001fc60000400000 */
[----:B------:R-:W-:Y:S04]  /*45900*/  STL [R1+0x1450], R2 ;  /* 0x0014500201007387 */ /* 0x000fe80000100800 */
[----:B------:R-:W2:Y:S01]  /*45910*/  LDL.LU R18, [R1+0x65c] ;  /* 0x00065c0001127983 */ /* 0x000ea20000300800 */
[----:B-1----:R-:W-:-:S05]  /*45920*/  FMUL R4, R10, R24 ;  /* 0x000000180a047220 */ /* 0x002fca0000400000 */
[----:B------:R0:W-:Y:S04]  /*45930*/  STL [R1+0x3a0], R4 ;  /* 0x0003a00401007387 */ /* 0x0001e80000100800 */
[----:B------:R-:W-:Y:S04]  /*45940*/  STL [R1+0x38c], R5 ;  /* 0x00038c0501007387 */ /* 0x000fe80000100800 */
[----:B------:R-:W2:Y:S01]  /*45950*/  LDL.LU R12, [R1+0x660] ;  /* 0x00066000010c7983 */ /* 0x000ea20000300800 */
[----:B0-----:R-:W-:-:S03]  /*45960*/  FMUL R4, R10, R17 ;  /* 0x000000110a047220 */ /* 0x001fc60000400000 */
[----:B------:R-:W2:Y:S04]  /*45970*/  LDL.LU R17, [R1+0x664] ;  /* 0x0006640001117983 */ /* 0x000ea80000300800 */
[----:B------:R0:W-:Y:S02]  /*45980*/  STL [R1+0x39c], R4 ;  /* 0x00039c0401007387 */ /* 0x0001e40000100800 */
[C---:B0-----:R-:W-:Y:S02]  /*45990*/  FMUL R4, R10.reuse, R0 ;  /* 0x000000000a047220 */ /* 0x041fe40000400000 */
[----:B------:R-:W2:Y:S01]  /*459a0*/  LDL.LU R0, [R1+0x668] ;  /* 0x0006680001007983 */ /* 0x000ea20000300800 */
[----:B------:R-:W-:-:S03]  /*459b0*/  FMUL R5, R10, R3 ;  /* 0x000000030a057220 */ /* 0x000fc60000400000 */
[----:B------:R3:W-:Y:S04]  /*459c0*/  STL [R1+0x384], R4 ;  /* 0x0003840401007387 */ /* 0x0007e80000100800 */
[----:B------:R-:W2:Y:S04]  /*459d0*/  LDL.LU R3, [R1+0x66c] ;  /* 0x00066c0001037983 */ /* 0x000ea80000300800 */
[----:B------:R4:W-:Y:S04]  /*459e0*/  STL [R1+0x398], R5 ;  /* 0x0003980501007387 */ /* 0x0009e80000100800 */
[----:B------:R-:W2:Y:S04]  /*459f0*/  LDL.LU R11, [R1+0x670] ;  /* 0x00067000010b7983 */ /* 0x000ea80000300800 */
[----:B------:R-:W2:Y:S01]  /*45a00*/  LDL.LU R6, [R1+0x10c] ;  /* 0x00010c0001067983 */ /* 0x000ea20000300800 */
[----:B---3--:R-:W-:-:S05]  /*45a10*/  FMUL R4, R10, R16 ;  /* 0x000000100a047220 */ /* 0x008fca0000400000 */
[----:B------:R5:W-:Y:S04]  /*45a20*/  STL [R1+0x378], R4 ;  /* 0x0003780401007387 */ /* 0x000be80000100800 */
[----:B------:R-:W3:Y:S04]  /*45a30*/  LDL.LU R24, [R1+0x330] ;  /* 0x0003300001187983 */ /* 0x000ee80000300800 */
[----:B------:R-:W3:Y:S04]  /*45a40*/  LDL.LU R16, [R1+0x334] ;  /* 0x0003340001107983 */ /* 0x000ee80000300800 */
[----:B------:R-:W3:Y:S01]  /*45a50*/  LDL.LU R9, [R1+0x338] ;  /* 0x0003380001097983 */ /* 0x000ee20000300800 */
[----:B------:R-:W-:-:S02]  /*45a60*/  LOP3.LUT P6, RZ, R2, 0x800000, RZ, 0xc0, !PT ;  /* 0x0080000002ff7812 */ /* 0x000fc400078cc0ff */
[C---:B------:R-:W-:Y:S02]  /*45a70*/  LOP3.LUT P1, RZ, R2.reuse, 0x80000, RZ, 0xc0, !PT ;  /* 0x0008000002ff7812 */ /* 0x040fe4000782c0ff */
[----:B------:R-:W-:Y:S02]  /*45a80*/  LOP3.LUT P2, RZ, R2, 0x40000, RZ, 0xc0, !PT ;  /* 0x0004000002ff7812 */ /* 0x000fe4000784c0ff */
[----:B------:R0:W3:Y:S01]  /*45a90*/  MUFU.RCP R2, R25 ;  /* 0x0000001900027308 */ /* 0x0000e20000001000 */
[C---:B----4-:R-:W-:Y:S02]  /*45aa0*/  FMUL R5, R10.reuse, R23 ;  /* 0x000000170a057220 */ /* 0x050fe40000400000 */
[----:B-----5:R-:W-:-:S03]  /*45ab0*/  FMUL R4, R10, R22 ;  /* 0x000000160a047220 */ /* 0x020fc60000400000 */
[----:B------:R1:W-:Y:S04]  /*45ac0*/  STL [R1+0x394], R5 ;  /* 0x0003940501007387 */ /* 0x0003e80000100800 */
[----:B------:R-:W4:Y:S04]  /*45ad0*/  LDL.LU R8, [R1+0x33c] ;  /* 0x00033c0001087983 */ /* 0x000f280000300800 */
[----:B------:R5:W-:Y:S04]  /*45ae0*/  STL [R1+0x374], R4 ;  /* 0x0003740401007387 */ /* 0x000be80000100800 */
[----:B------:R-:W4:Y:S04]  /*45af0*/  LDL.LU R7, [R1+0x3c0] ;  /* 0x0003c00001077983 */ /* 0x000f280000300800 */
[----:B-1----:R-:W4:Y:S04]  /*45b00*/  LDL.LU R5, [R1+0x3c4] ;  /* 0x0003c40001057983 */ /* 0x002f280000300800 */
[----:B-----5:R-:W5:Y:S04]  /*45b10*/  LDL.LU R4, [R1+0x3c8] ;  /* 0x0003c80001047983 */ /* 0x020f680000300800 */
[----:B------:R-:W5:Y:S04]  /*45b20*/  LDL.LU R23, [R1+0x3cc] ;  /* 0x0003cc0001177983 */ /* 0x000f680000300800 */
[----:B------:R-:W5:Y:S04]  /*45b30*/  LDL.LU R22, [R1+0x430] ;  /* 0x0004300001167983 */ /* 0x000f680000300800 */
[----:B------:R-:W5:Y:S01]  /*45b40*/  LDL.LU R29, [R1+0x434] ;  /* 0x00043400011d7983 */ /* 0x000f620000300800 */
[----:B--2---:R-:W-:-:S05]  /*45b50*/  FMUL R21, R10, R21 ;  /* 0x000000150a157220 */ /* 0x004fca0000400000 */
[----:B------:R1:W-:Y:S01]  /*45b60*/  STL [R1+0x390], R21 ;  /* 0x0003901501007387 */ /* 0x0003e20000100800 */
[----:B------:R-:W-:-:S03]  /*45b70*/  FMUL R20, R10, R20 ;  /* 0x000000140a147220 */ /* 0x000fc60000400000 */
[----:B------:R-:W2:Y:S04]  /*45b80*/  LDL.LU R28, [R1+0x438] ;  /* 0x00043800011c7983 */ /* 0x000ea80000300800 */
[----:B------:R0:W-:Y:S04]  /*45b90*/  STL [R1+0x36c], R20 ;  /* 0x00036c1401007387 */ /* 0x0001e80000100800 */
[----:B------:R-:W2:Y:S01]  /*45ba0*/  LDL.LU R27, [R1+0x43c] ;  /* 0x00043c00011b7983 */ /* 0x000ea20000300800 */
[----:B------:R-:W-:-:S03]  /*45bb0*/  FMUL R18, R10, R18 ;  /* 0x000000120a127220 */ /* 0x000fc60000400000 */
[----:B------:R-:W2:Y:S04]  /*45bc0*/  LDL.LU R26, [R1+0x600] ;  /* 0x00060000011a7983 */ /* 0x000ea80000300800 */
[----:B0-----:R-:W2:Y:S04]  /*45bd0*/  LDL.LU R25, [R1+0x604] ;  /* 0x0006040001197983 */ /* 0x001ea80000300800 */
[----:B-1----:R-:W2:Y:S04]  /*45be0*/  LDL.LU R21, [R1+0x608] ;  /* 0x0006080001157983 */ /* 0x002ea80000300800 */
[----:B------:R-:W2:Y:S01]  /*45bf0*/  LDL.LU R20, [R1+0x60c] ;  /* 0x00060c0001147983 */ /* 0x000ea20000300800 */
[----:B------:R-:W-:-:S03]  /*45c00*/  FMUL R12, R10, R12 ;  /* 0x0000000c0a0c7220 */ /* 0x000fc60000400000 */
[----:B------:R0:W-:Y:S04]  /*45c10*/  STL [R1+0x388], R18 ;  /* 0x0003881201007387 */ /* 0x0001e80000100800 */
[----:B0-----:R-:W2:Y:S04]  /*45c20*/  LDL.LU R18, [R1+0x110] ;  /* 0x0001100001127983 */ /* 0x001ea80000300800 */
[----:B------:R0:W-:Y:S02]  /*45c30*/  STL [R1+0x364], R12 ;  /* 0x0003640c01007387 */ /* 0x0001e40000100800 */
[----:B0-----:R-:W-:-:S02]  /*45c40*/  FMUL R12, R10, R17 ;  /* 0x000000110a0c7220 */ /* 0x001fc40000400000 */
[----:B------:R-:W2:Y:S04]  /*45c50*/  LDL.LU R17, [R1+0x2a0] ;  /* 0x0002a00001117983 */ /* 0x000ea80000300800 */
[----:B------:R0:W-:Y:S02]  /*45c60*/  STL [R1+0x380], R12 ;  /* 0x0003800c01007387 */ /* 0x0001e40000100800 */
[C---:B0-----:R-:W-:Y:S02]  /*45c70*/  FMUL R12, R10.reuse, R0 ;  /* 0x000000000a0c7220 */ /* 0x041fe40000400000 */
[----:B------:R-:W2:Y:S04]  /*45c80*/  LDL.LU R0, [R1+0x2a4] ;  /* 0x0002a40001007983 */ /* 0x000ea80000300800 */
[----:B------:R0:W-:Y:S02]  /*45c90*/  STL [R1+0x35c], R12 ;  /* 0x00035c0c01007387 */ /* 0x0001e40000100800 */
[----:B0-----:R-:W-:-:S02]  /*45ca0*/  FMUL R12, R10, R3 ;  /* 0x000000030a0c7220 */ /* 0x001fc40000400000 */
[----:B------:R-:W-:Y:S01]  /*45cb0*/  FMUL R10, R10, R11 ;  /* 0x0000000b0a0a7220 */ /* 0x000fe20000400000 */
[----:B------:R-:W2:Y:S01]  /*45cc0*/  LDL.LU R3, [R1+0x2a8] ;  /* 0x0002a80001037983 */ /* 0x000ea20000300800 */
[----:B---3--:R-:W-:-:S03]  /*45cd0*/  FMUL R11, R2, R24 ;  /* 0x00000018020b7220 */ /* 0x008fc60000400000 */
[----:B------:R-:W-:Y:S04]  /*45ce0*/  STL [R1+0x37c], R12 ;  /* 0x00037c0c01007387 */ /* 0x000fe80000100800 */
[----:B------:R0:W-:Y:S04]  /*45cf0*/  STL [R1+0x354], R10 ;  /* 0x0003540a01007387 */ /* 0x0001e80000100800 */
[----:B------:R-:W3:Y:S01]  /*45d00*/  LDL.LU R24, [R1+0x2ac] ;  /* 0x0002ac0001187983 */ /* 0x000ee20000300800 */
[----:B0-----:R-:W-:-:S03]  /*45d10*/  FMUL R10, R2, R16 ;  /* 0x00000010020a7220 */ /* 0x001fc60000400000 */
[----:B------:R0:W-:Y:S04]  /*45d20*/  STL [R1+0x370], R11 ;  /* 0x0003700b01007387 */ /* 0x0001e80000100800 */
[----:B------:R-:W3:Y:S04]  /*45d30*/  LDL.LU R16, [R1+0x2b0] ;  /* 0x0002b00001107983 */ /* 0x000ee80000300800 */
[----:B------:R4:W-:Y:S01]  /*45d40*/  STL [R1+0x348], R10 ;  /* 0x0003480a01007387 */ /* 0x0009e20000100800 */
[----:B0-----:R-:W-:-:S05]  /*45d50*/  FMUL R11, R2, R9 ;  /* 0x00000009020b7220 */ /* 0x001fca0000400000 */
[----:B------:R-:W-:Y:S01]  /*45d60*/  STL [R1+0x368], R11 ;  /* 0x0003680b01007387 */ /* 0x000fe20000100800 */
[----:B------:R-:W0:Y:S01]  /*45d70*/  MUFU.RCP R6, R6 ;  /* 0x0000000600067308 */ /* 0x000e220000001000 */
[C---:B----4-:R-:W-:Y:S02]  /*45d80*/  FMUL R10, R2.reuse, R8 ;  /* 0x00000008020a7220 */ /* 0x050fe40000400000 */
[----:B------:R-:W-:-:S03]  /*45d90*/  FMUL R9, R2, R7 ;  /* 0x0000000702097220 */ /* 0x000fc60000400000 */
[----:B------:R-:W-:Y:S01]  /*45da0*/  STL [R1+0x344], R10 ;  /* 0x0003440a01007387 */ /* 0x000fe20000100800 */
[----:B------:R-:W-:-:S03]  /*45db0*/  FMUL R8, R2, R5 ;  /* 0x0000000502087220 */ /* 0x000fc60000400000 */
[----:B------:R-:W-:Y:S01]  /*45dc0*/  STL [R1+0x360], R9 ;  /* 0x0003600901007387 */ /* 0x000fe20000100800 */
[----:B-----5:R-:W-:-:S03]  /*45dd0*/  FMUL R7, R2, R4 ;  /* 0x0000000402077220 */ /* 0x020fc60000400000 */
[----:B------:R-:W-:Y:S01]  /*45de0*/  STL [R1+0x33c], R8 ;  /* 0x00033c0801007387 */ /* 0x000fe20000100800 */
[----:B------:R-:W-:-:S03]  /*45df0*/  FMUL R5, R2, R23 ;  /* 0x0000001702057220 */ /* 0x000fc60000400000 */
[----:B------:R-:W-:Y:S01]  /*45e00*/  STL [R1+0x358], R7 ;  /* 0x0003580701007387 */ /* 0x000fe20000100800 */
[----:B------:R-:W-:-:S03]  /*45e10*/  FMUL R4, R2, R22 ;  /* 0x0000001602047220 */ /* 0x000fc60000400000 */
[----:B------:R-:W4:Y:S04]  /*45e20*/  LDL.LU R23, [R1+0x2b4] ;  /* 0x0002b40001177983 */ /* 0x000f280000300800 */
[----:B------:R-:W-:Y:S04]  /*45e30*/  STL [R1+0x334], R5 ;  /* 0x0003340501007387 */ /* 0x000fe80000100800 */
[----:B------:R-:W5:Y:S04]  /*45e40*/  LDL.LU R22, [R1+0x2b8] ;  /* 0x0002b80001167983 */ /* 0x000f680000300800 */
[----:B------:R1:W-:Y:S02]  /*45e50*/  STL [R1+0x350], R4 ;  /* 0x0003500401007387 */ /* 0x0003e40000100800 */
[----:B-1----:R-:W-:-:S05]  /*45e60*/  FMUL R4, R2, R29 ;  /* 0x0000001d02047220 */ /* 0x002fca0000400000 */
[----:B------:R1:W-:Y:S01]  /*45e70*/  STL [R1+0x330], R4 ;  /* 0x0003300401007387 */ /* 0x0003e20000100800 */
[----:B--2---:R-:W-:-:S05]  /*45e80*/  FMUL R7, R2, R28 ;  /* 0x0000001c02077220 */ /* 0x004fca0000400000 */
[----:B------:R2:W-:Y:S01]  /*45e90*/  STL [R1+0x34c], R7 ;  /* 0x00034c0701007387 */ /* 0x0005e20000100800 */
[C---:B------:R-:W-:Y:S02]  /*45ea0*/  FMUL R5, R2.reuse, R27 ;  /* 0x0000001b02057220 */ /* 0x040fe40000400000 */
[----:B-1----:R-:W-:-:S03]  /*45eb0*/  FMUL R4, R2, R26 ;  /* 0x0000001a02047220 */ /* 0x002fc60000400000 */
[----:B------:R1:W-:Y:S01]  /*45ec0*/  STL [R1+0x31c], R5 ;  /* 0x00031c0501007387 */ /* 0x0003e20000100800 */
[----:B--2---:R-:W-:-:S03]  /*45ed0*/  FMUL R7, R2, R25 ;  /* 0x0000001902077220 */ /* 0x004fc60000400000 */
[----:B------:R2:W-:Y:S01]  /*45ee0*/  STL [R1+0x340], R4 ;  /* 0x0003400401007387 */ /* 0x0005e20000100800 */
[----:B-1----:R-:W-:-:S03]  /*45ef0*/  FMUL R5, R2, R21 ;  /* 0x0000001502057220 */ /* 0x002fc60000400000 */
[----:B------:R-:W-:Y:S01]  /*45f00*/  STL [R1+0x318], R7 ;  /* 0x0003180701007387 */ /* 0x000fe20000100800 */
[----:B--2---:R-:W-:-:S03]  /*45f10*/  FMUL R4, R2, R20 ;  /* 0x0000001402047220 */ /* 0x004fc60000400000 */
[----:B------:R-:W2:Y:S04]  /*45f20*/  LDL.LU R21, [R1+0x2bc] ;  /* 0x0002bc0001157983 */ /* 0x000ea80000300800 */
[----:B------:R-:W-:Y:S04]  /*45f30*/  STL [R1+0x338], R5 ;  /* 0x0003380501007387 */ /* 0x000fe80000100800 */
[----:B------:R0:W-:Y:S04]  /*45f40*/  STL [R1+0x314], R4 ;  /* 0x0003140401007387 */ /* 0x0001e80000100800 */
[----:B------:R-:W2:Y:S01]  /*45f50*/  LDL.LU R12, [R1+0x2c0] ;  /* 0x0002c000010c7983 */ /* 0x000ea20000300800 */
[----:B------:R1:W2:Y:S03]  /*45f60*/  MUFU.RCP R2, R18 ;  /* 0x0000001200027308 */ /* 0x0002a60000001000 */
[----:B------:R-:W2:Y:S04]  /*45f70*/  LDL.LU R20, [R1+0x2c4] ;  /* 0x0002c40001147983 */ /* 0x000ea80000300800 */
[----:B-1----:R-:W2:Y:S01]  /*45f80*/  LDL.LU R18, [R1+0x2c8] ;  /* 0x0002c80001127983 */ /* 0x002ea20000300800 */
[----:B0-----:R-:W-:-:S05]  /*45f90*/  FMUL R4, R6, R17 ;  /* 0x0000001106047220 */ /* 0x001fca0000400000 */
[----:B------:R-:W-:Y:S04]  /*45fa0*/  STL [R1+0x310], R4 ;  /* 0x0003100401007387 */ /* 0x000fe80000100800 */
[----:B------:R-:W2:Y:S01]  /*45fb0*/  LDL.LU R17, [R1+0x2cc] ;  /* 0x0002cc0001117983 */ /* 0x000ea20000300800 */
[----:B------:R-:W-:-:S05]  /*45fc0*/  FMUL R0, R6, R0 ;  /* 0x0000000006007220 */ /* 0x000fca0000400000 */
[----:B------:R0:W-:Y:S04]  /*45fd0*/  STL [R1+0x2fc], R0 ;  /* 0x0002fc0001007387 */ /* 0x0001e80000100800 */
[----:B0-----:R-:W2:Y:S01]  /*45fe0*/  LDL.LU R0, [R1+0x320] ;  /* 0x0003200001007983 */ /* 0x001ea20000300800 */
[----:B------:R-:W-:-:S03]  /*45ff0*/  FMUL R4, R6, R3 ;  /* 0x0000000306047220 */ /* 0x000fc60000400000 */
[----:B------:R-:W2:Y:S04]  /*46000*/  LDL.LU R3, [R1+0x324] ;  /* 0x0003240001037983 */ /* 0x000ea80000300800 */
[----:B------:R0:W-:Y:S04]  /*46010*/  STL [R1+0x30c], R4 ;  /* 0x00030c0401007387 */ /* 0x0001e80000100800 */
[----:B------:R-:W2:Y:S01]  /*46020*/  LDL.LU R11, [R1+0x328] ;  /* 0x00032800010b7983 */ /* 0x000ea20000300800 */
[----:B---3--:R-:W-:-:S03]  /*46030*/  FMUL R5, R6, R24 ;  /* 0x0000001806057220 */ /* 0x008fc60000400000 */
[----:B------:R-:W3:Y:S04]  /*46040*/  LDL.LU R26, [R1+0x32c] ;  /* 0x00032c00011a7983 */ /* 0x000ee80000300800 */
[----:B------:R-:W3:Y:S01]  /*46050*/  LDL.LU R10, [R1+0x250] ;  /* 0x00025000010a7983 */ /* 0x000ee20000300800 */
[----:B0-----:R-:W-:-:S03]  /*46060*/  FMUL R4, R6, R16 ;  /* 0x0000001006047220 */ /* 0x001fc60000400000 */
[----:B------:R0:W-:Y:S04]  /*46070*/  STL [R1+0x2f4], R5 ;  /* 0x0002f40501007387 */ /* 0x0001e80000100800 */
[----:B------:R-:W3:Y:S04]  /*46080*/  LDL.LU R9, [R1+0x254] ;  /* 0x0002540001097983 */ /* 0x000ee80000300800 */
[----:B------:R1:W-:Y:S04]  /*46090*/  STL [R1+0x308], R4 ;  /* 0x0003080401007387 */ /* 0x0003e80000100800 */
[----:B------:R-:W3:Y:S04]  /*460a0*/  LDL.LU R8, [R1+0x258] ;  /* 0x0002580001087983 */ /* 0x000ee80000300800 */
[----:B------:R-:W3:Y:S04]  /*460b0*/  LDL.LU R7, [R1+0x25c] ;  /* 0x00025c0001077983 */ /* 0x000ee80000300800 */
[----:B0-----:R-:W3:Y:S04]  /*460c0*/  LDL.LU R5, [R1+0x260] ;  /* 0x0002600001057983 */ /* 0x001ee80000300800 */
[----:B------:R-:W3:Y:S04]  /*460d0*/  LDL.LU R25, [R1+0x264] ;  /* 0x0002640001197983 */ /* 0x000ee80000300800 */
[----:B------:R-:W3:Y:S04]  /*460e0*/  LDL.LU R16, [R1+0x268] ;  /* 0x0002680001107983 */ /* 0x000ee80000300800 */
[----:B-1----:R-:W3:Y:S01]  /*460f0*/  LDL.LU R4, [R1+0x26c] ;  /* 0x00026c0001047983 */ /* 0x002ee20000300800 */
[----:B----4-:R-:W-:-:S05]  /*46100*/  FMUL R23, R6, R23 ;  /* 0x0000001706177220 */ /* 0x010fca0000400000 */
[----:B------:R0:W-:Y:S01]  /*46110*/  STL [R1+0x2e8], R23 ;  /* 0x0002e81701007387 */ /* 0x0001e20000100800 */
[----:B-----5:R-:W-:-:S03]  /*46120*/  FMUL R22, R6, R22 ;  /* 0x0000001606167220 */ /* 0x020fc60000400000 */
[----:B------:R-:W4:Y:S04]  /*46130*/  LDL.LU R29, [R1+0x280] ;  /* 0x00028000011d7983 */ /* 0x000f280000300800 */
[----:B------:R1:W-:Y:S04]  /*46140*/  STL [R1+0x304], R22 ;  /* 0x0003041601007387 */ /* 0x0003e80000100800 */
[----:B------:R-:W5:Y:S04]  /*46150*/  LDL.LU R28, [R1+0x284] ;  /* 0x00028400011c7983 */ /* 0x000f680000300800 */
[----:B------:R-:W4:Y:S04]  /*46160*/  LDL.LU R27, [R1+0x288] ;  /* 0x00028800011b7983 */ /* 0x000f280000300800 */
[----:B------:R-:W4:Y:S04]  /*46170*/  LDL.LU R24, [R1+0x28c] ;  /* 0x00028c0001187983 */ /* 0x000f280000300800 */
[----:B0-----:R-:W4:Y:S04]  /*46180*/  LDL.LU R23, [R1+0x290] ;  /* 0x0002900001177983 */ /* 0x001f280000300800 */
[----:B-1----:R-:W4:Y:S01]  /*46190*/  LDL.LU R22, [R1+0x294] ;  /* 0x0002940001167983 */ /* 0x002f220000300800 */
[----:B--2---:R-:W-:-:S05]  /*461a0*/  FMUL R21, R6, R21 ;  /* 0x0000001506157220 */ /* 0x004fca0000400000 */
[----:B------:R0:W-:Y:S01]  /*461b0*/  STL [R1+0x2e4], R21 ;  /* 0x0002e41501007387 */ /* 0x0001e20000100800 */
[----:B------:R-:W-:-:S03]  /*461c0*/  FMUL R12, R6, R12 ;  /* 0x0000000c060c7220 */ /* 0x000fc60000400000 */
[----:B0-----:R-:W2:Y:S01]  /*461d0*/  LDL.LU R21, [R1+0x298] ;  /* 0x0002980001157983 */ /* 0x001ea20000300800 */
[----:B------:R-:W-:-:S03]  /*461e0*/  FMUL R20, R6, R20 ;  /* 0x0000001406147220 */ /* 0x000fc60000400000 */
[----:B------:R0:W-:Y:S01]  /*461f0*/  STL [R1+0x300], R12 ;  /* 0x0003000c01007387 */ /* 0x0001e20000100800 */
[----:B------:R-:W-:-:S03]  /*46200*/  FMUL R18, R6, R18 ;  /* 0x0000001206127220 */ /* 0x000fc60000400000 */
[----:B0-----:R-:W2:Y:S04]  /*46210*/  LDL.LU R12, [R1+0x1798] ;  /* 0x00179800010c7983 */ /* 0x001ea80000300800 */
[----:B------:R0:W-:Y:S01]  /*46220*/  STL [R1+0x2dc], R20 ;  /* 0x0002dc1401007387 */ /* 0x0001e20000100800 */
[----:B------:R-:W-:-:S03]  /*46230*/  FMUL R17, R6, R17 ;  /* 0x0000001106117220 */ /* 0x000fc60000400000 */
[----:B0-----:R-:W2:Y:S04]  /*46240*/  LDL.LU R20, [R1+0x29c] ;  /* 0x00029c0001147983 */ /* 0x001ea80000300800 */
[----:B------:R0:W-:Y:S01]  /*46250*/  STL [R1+0x2f8], R18 ;  /* 0x0002f81201007387 */ /* 0x0001e20000100800 */
[----:B------:R-:W-:-:S03]  /*46260*/  FMUL R0, R6, R0 ;  /* 0x0000000006007220 */ /* 0x000fc60000400000 */
[----:B0-----:R-:W2:Y:S04]  /*46270*/  LDL.LU R18, [R1+0x118] ;  /* 0x0001180001127983 */ /* 0x001ea80000300800 */
[----:B------:R0:W-:Y:S04]  /*46280*/  STL [R1+0x2d4], R17 ;  /* 0x0002d41101007387 */ /* 0x0001e80000100800 */
[----:B0-----:R-:W2:Y:S04]  /*46290*/  LDL.LU R17, [R1+0x210] ;  /* 0x0002100001117983 */ /* 0x001ea80000300800 */
[----:B------:R0:W-:Y:S04]  /*462a0*/  STL [R1+0x2f0], R0 ;  /* 0x0002f00001007387 */ /* 0x0001e80000100800 */
[----:B0-----:R-:W2:Y:S01]  /*462b0*/  LDL.LU R0, [R1+0x1794] ;  /* 0x0017940001007983 */ /* 0x001ea20000300800 */
[----:B------:R-:W-:-:S02]  /*462c0*/  FMUL R3, R6, R3 ;  /* 0x0000000306037220 */ /* 0x000fc40000400000 */
[----:B------:R-:W-:-:S03]  /*462d0*/  FMUL R11, R6, R11 ;  /* 0x0000000b060b7220 */ /* 0x000fc60000400000 */
[----:B------:R0:W-:Y:S04]  /*462e0*/  STL [R1+0x2cc], R3 ;  /* 0x0002cc0301007387 */ /* 0x0001e80000100800 */
[----:B0-----:R-:W4:Y:S04]  /*462f0*/  LDL.LU R3, [R1+0x1790] ;  /* 0x0017900001037983 */ /* 0x001f280000300800 */
[----:B------:R0:W-:Y:S01]  /*46300*/  STL [R1+0x2ec], R11 ;  /* 0x0002ec0b01007387 */ /* 0x0001e20000100800 */
[----:B---3--:R-:W-:Y:S02]  /*46310*/  FMUL R10, R2, R10 ;  /* 0x0000000a020a7220 */ /* 0x008fe40000400000 */
[----:B0-----:R-:W-:-:S02]  /*46320*/  FMUL R11, R6, R26 ;  /* 0x0000001a060b7220 */ /* 0x001fc40000400000 */
[----:B--2---:R0:W1:Y:S02]  /*46330*/  MUFU.RCP R6, R0 ;  /* 0x0000000000067308 */ /* 0x0040640000001000 */
[----:B0-----:R-:W2:Y:S04]  /*46340*/  LDL.LU R0, [R1+0x178c] ;  /* 0x00178c0001007983 */ /* 0x001ea80000300800 */
[----:B------:R0:W-:Y:S04]  /*46350*/  STL [R1+0x2c4], R11 ;  /* 0x0002c40b01007387 */ /* 0x0001e80000100800 */
[----:B------:R-:W3:Y:S04]  /*46360*/  LDL.LU R26, [R1+0x218] ;  /* 0x00021800011a7983 */ /* 0x000ee80000300800 */
[----:B------:R1:W-:Y:S01]  /*46370*/  STL [R1+0x2e0], R10 ;  /* 0x0002e00a01007387 */ /* 0x0003e20000100800 */
[----:B0-----:R-:W-:-:S02]  /*46380*/  FMUL R11, R2, R9 ;  /* 0x00000009020b7220 */ /* 0x001fc40000400000 */
[C---:B------:R-:W-:Y:S02]  /*46390*/  FMUL R9, R2.reuse, R7 ;  /* 0x0000000702097220 */ /* 0x040fe40000400000 */
[C---:B------:R-:W-:Y:S02]  /*463a0*/  FMUL R7, R2.reuse, R25 ;  /* 0x0000001902077220 */ /* 0x040fe40000400000 */
[C---:B-1----:R-:W-:Y:S02]  /*463b0*/  FMUL R10, R2.reuse, R8 ;  /* 0x00000008020a7220 */ /* 0x042fe40000400000 */
[C---:B------:R-:W-:Y:S01]  /*463c0*/  FMUL R8, R2.reuse, R5 ;  /* 0x0000000502087220 */ /* 0x040fe20000400000 */
[----:B------:R-:W-:Y:S01]  /*463d0*/  STL [R1+0x2b8], R11 ;  /* 0x0002b80b01007387 */ /* 0x000fe20000100800 */
[----:B------:R-:W-:-:S03]  /*463e0*/  FMUL R5, R2, R16 ;  /* 0x0000001002057220 */ /* 0x000fc60000400000 */
[----:B------:R-:W-:Y:S04]  /*463f0*/  STL [R1+0x2d8], R10 ;  /* 0x0002d80a01007387 */ /* 0x000fe80000100800 */
[----:B------:R-:W-:Y:S04]  /*46400*/  STL [R1+0x2b4], R9 ;  /* 0x0002b40901007387 */ /* 0x000fe80000100800 */
[----:B------:R-:W-:Y:S04]  /*46410*/  STL [R1+0x2d0], R8 ;  /* 0x0002d00801007387 */ /* 0x000fe80000100800 */
[----:B------:R-:W3:Y:S04]  /*46420*/  LDL.LU R25, [R1+0x220] ;  /* 0x0002200001197983 */ /* 0x000ee80000300800 */
[----:B------:R4:W-:Y:S04]  /*46430*/  STL [R1+0x2ac], R7 ;  /* 0x0002ac0701007387 */ /* 0x0009e80000100800 */
[----:B------:R-:W3:Y:S04]  /*46440*/  LDL.LU R16, [R1+0x224] ;  /* 0x0002240001107983 */ /* 0x000ee80000300800 */
[----:B------:R0:W-:Y:S01]  /*46450*/  STL [R1+0x2c8], R5 ;  /* 0x0002c80501007387 */ /* 0x0001e20000100800 */
[----:B----4-:R-:W-:-:S02]  /*46460*/  FMUL R7, R2, R29 ;  /* 0x0000001d02077220 */ /* 0x010fc40000400000 */
[C---:B0-----:R-:W-:Y:S02]  /*46470*/  FMUL R5, R2.reuse, R4 ;  /* 0x0000000402057220 */ /* 0x041fe40000400000 */
[----:B-----5:R-:W-:-:S03]  /*46480*/  FMUL R4, R2, R28 ;  /* 0x0000001c02047220 */ /* 0x020fc60000400000 */
[----:B------:R0:W-:Y:S04]  /*46490*/  STL [R1+0x2a8], R5 ;  /* 0x0002a80501007387 */ /* 0x0001e80000100800 */
[----:B------:R1:W-:Y:S01]  /*464a0*/  STL [R1+0x2c0], R7 ;  /* 0x0002c00701007387 */ /* 0x0003e20000100800 */
[----:B0-----:R-:W-:-:S03]  /*464b0*/  FMUL R5, R2, R27 ;  /* 0x0000001b02057220 */ /* 0x001fc60000400000 */
[----:B------:R0:W-:Y:S01]  /*464c0*/  STL [R1+0x2a4], R4 ;  /* 0x0002a40401007387 */ /* 0x0001e20000100800 */
[----:B-1----:R-:W-:-:S03]  /*464d0*/  FMUL R7, R2, R24 ;  /* 0x0000001802077220 */ /* 0x002fc60000400000 */
[----:B------:R1:W-:Y:S01]  /*464e0*/  STL [R1+0x2bc], R5 ;  /* 0x0002bc0501007387 */ /* 0x0003e20000100800 */
[----:B0-----:R-:W-:-:S03]  /*464f0*/  FMUL R4, R2, R23 ;  /* 0x0000001702047220 */ /* 0x001fc60000400000 */
[----:B------:R-:W-:Y:S01]  /*46500*/  STL [R1+0x2a0], R7 ;  /* 0x0002a00701007387 */ /* 0x000fe20000100800 */
[----:B-1----:R-:W-:-:S03]  /*46510*/  FMUL R5, R2, R22 ;  /* 0x0000001602057220 */ /* 0x002fc60000400000 */
[----:B------:R-:W4:Y:S04]  /*46520*/  LDL.LU R24, [R1+0x228] ;  /* 0x0002280001187983 */ /* 0x000f280000300800 */
[----:B------:R0:W-:Y:S04]  /*46530*/  STL [R1+0x2b0], R4 ;  /* 0x0002b00401007387 */ /* 0x0001e80000100800 */
[----:B------:R-:W-:Y:S04]  /*46540*/  STL [R1+0x290], R5 ;  /* 0x0002900501007387 */ /* 0x000fe80000100800 */
[----:B------:R-:W5:Y:S01]  /*46550*/  LDL.LU R23, [R1+0x22c] ;  /* 0x00022c0001177983 */ /* 0x000f620000300800 */
[----:B0-----:R-:W-:-:S03]  /*46560*/  FMUL R4, R2, R21 ;  /* 0x0000001502047220 */ /* 0x001fc60000400000 */
[----:B------:R-:W5:Y:S04]  /*46570*/  LDL.LU R22, [R1+0x230] ;  /* 0x0002300001167983 */ /* 0x000f680000300800 */
[----:B------:R0:W-:Y:S04]  /*46580*/  STL [R1+0x294], R4 ;  /* 0x0002940401007387 */ /* 0x0001e80000100800 */
[----:B------:R-:W5:Y:S01]  /*46590*/  LDL.LU R21, [R1+0x234] ;  /* 0x0002340001157983 */ /* 0x000f620000300800 */
[----:B0-----:R-:W-:-:S05]  /*465a0*/  FMUL R4, R2, R20 ;  /* 0x0000001402047220 */ /* 0x001fca0000400000 */
[----:B------:R0:W-:Y:S04]  /*465b0*/  STL [R1+0x28c], R4 ;  /* 0x00028c0401007387 */ /* 0x0001e80000100800 */
[----:B------:R-:W5:Y:S04]  /*465c0*/  LDL.LU R20, [R1+0x238] ;  /* 0x0002380001147983 */ /* 0x000f680000300800 */
[----:B------:R-:W5:Y:S01]  /*465d0*/  LDL.LU R11, [R1+0x23c] ;  /* 0x00023c00010b7983 */ /* 0x000f620000300800 */
[C---:B0-----:R-:W-:Y:S01]  /*465e0*/  FMUL R4, R6.reuse, R17 ;  /* 0x0000001106047220 */ /* 0x041fe20000400000 */
[----:B------:R0:W1:Y:S04]  /*465f0*/  MUFU.RCP R2, R18 ;  /* 0x0000001200027308 */ /* 0x0000680000001000 */
[----:B------:R-:W-:Y:S04]  /*46600*/  STL [R1+0x288], R4 ;  /* 0x0002880401007387 */ /* 0x000fe80000100800 */
[----:B0-----:R-:W5:Y:S04]  /*46610*/  LDL.LU R18, [R1+0x240] ;  /* 0x0002400001127983 */ /* 0x001f680000300800 */
[----:B------:R-:W5:Y:S01]  /*46620*/  LDL.LU R17, [R1+0x244] ;  /* 0x0002440001117983 */ /* 0x000f620000300800 */
[----:B------:R-:W-:-:S02]  /*46630*/  FMUL R3, R6, R3 ;  /* 0x0000000306037220 */ /* 0x000fc40000400000 */
[----:B--2---:R-:W-:-:S05]  /*46640*/  FMUL R0, R6, R0 ;  /* 0x0000000006007220 */ /* 0x004fca0000400000 */
[----:B------:R3:W-:Y:S04]  /*46650*/  STL [R1+0x1670], R0 ;  /* 0x0016700001007387 */ /* 0x0007e80000100800 */
[----:B------:R-:W2:Y:S01]  /*46660*/  LDL.LU R10, [R1+0x248] ;  /* 0x00024800010a7983 */ /* 0x000ea20000300800 */
[----:B---3--:R-:W-:-:S05]  /*46670*/  FMUL R0, R6, R26 ;  /* 0x0000001a06007220 */ /* 0x008fca0000400000 */
[----:B------:R-:W-:Y:S04]  /*46680*/  STL [R1+0x284], R0 ;  /* 0x0002840001007387 */ /* 0x000fe80000100800 */
[----:B------:R-:W3:Y:S04]  /*46690*/  LDL.LU R9, [R1+0x24c] ;  /* 0x00024c0001097983 */ /* 0x000ee80000300800 */
[----:B------:R-:W3:Y:S04]  /*466a0*/  LDL.LU R28, [R1+0x120] ;  /* 0x00012000011c7983 */ /* 0x000ee80000300800 */
[----:B------:R-:W1:Y:S04]  /*466b0*/  LDL.LU R27, [R1+0x1d0] ;  /* 0x0001d000011b7983 */ /* 0x000e680000300800 */
[----:B------:R-:W3:Y:S04]  /*466c0*/  LDL.LU R26, [R1+0x1d4] ;  /* 0x0001d400011a7983 */ /* 0x000ee80000300800 */
[----:B------:R0:W-:Y:S04]  /*466d0*/  STL [R1+0x1674], R3 ;  /* 0x0016740301007387 */ /* 0x0001e80000100800 */
[----:B------:R-:W3:Y:S01]  /*466e0*/  LDL.LU R8, [R1+0x1d8] ;  /* 0x0001d80001087983 */ /* 0x000ee20000300800 */
[----:B0-----:R-:W-:-:S02]  /*466f0*/  FMUL R3, R6, R25 ;  /* 0x0000001906037220 */ /* 0x001fc40000400000 */
[----:B------:R-:W-:-:S03]  /*46700*/  FMUL R0, R6, R16 ;  /* 0x0000001006007220 */ /* 0x000fc60000400000 */
[----:B------:R4:W-:Y:S04]  /*46710*/  STL [R1+0x280], R3 ;  /* 0x0002800301007387 */ /* 0x0009e80000100800 */
[----:B------:R-:W3:Y:S04]  /*46720*/  LDL.LU R7, [R1+0x1dc] ;  /* 0x0001dc0001077983 */ /* 0x000ee80000300800 */
[----:B------:R5:W-:Y:S04]  /*46730*/  STL [R1+0x268], R0 ;  /* 0x0002680001007387 */ /* 0x000be80000100800 */
[----:B------:R-:W3:Y:S04]  /*46740*/  LDL.LU R5, [R1+0x1e0] ;  /* 0x0001e00001057983 */ /* 0x000ee80000300800 */
[----:B------:R-:W3:Y:S04]  /*46750*/  LDL.LU R4, [R1+0x1e4] ;  /* 0x0001e40001047983 */ /* 0x000ee80000300800 */
[----:B------:R-:W3:Y:S04]  /*46760*/  LDL.LU R29, [R1+0x1e8] ;  /* 0x0001e800011d7983 */ /* 0x000ee80000300800 */
[----:B------:R-:W3:Y:S04]  /*46770*/  LDL.LU R25, [R1+0x1ec] ;  /* 0x0001ec0001197983 */ /* 0x000ee80000300800 */
[----:B------:R-:W3:Y:S01]  /*46780*/  LDL.LU R16, [R1+0x1f0] ;  /* 0x0001f00001107983 */ /* 0x000ee20000300800 */
[----:B----4-:R-:W-:-:S03]  /*46790*/  FMUL R3, R6, R24 ;  /* 0x0000001806037220 */ /* 0x010fc60000400000 */
[----:B------:R-:W4:Y:S04]  /*467a0*/  LDL.LU R24, [R1+0x1f4] ;  /* 0x0001f40001187983 */ /* 0x000f280000300800 */
[----:B------:R0:W-:Y:S01]  /*467b0*/  STL [R1+0x27c], R3 ;  /* 0x00027c0301007387 */ /* 0x0001e20000100800 */
[----:B-----5:R-:W-:-:S03]  /*467c0*/  FMUL R0, R6, R23 ;  /* 0x0000001706007220 */ /* 0x020fc60000400000 */
[----:B------:R-:W5:Y:S01]  /*467d0*/  LDL.LU R23, [R1+0x1f8] ;  /* 0x0001f80001177983 */ /* 0x000f620000300800 */
[----:B0-----:R-:W-:-:S03]  /*467e0*/  FMUL R3, R6, R22 ;  /* 0x0000001606037220 */ /* 0x001fc60000400000 */
[----:B------:R0:W-:Y:S04]  /*467f0*/  STL [R1+0x260], R0 ;  /* 0x0002600001007387 */ /* 0x0001e80000100800 */
[----:B------:R-:W-:Y:S01]  /*46800*/  STL [R1+0x270], R3 ;  /* 0x0002700301007387 */ /* 0x000fe20000100800 */
[----:B0-----:R-:W-:-:S05]  /*46810*/  FMUL R0, R6, R21 ;  /* 0x0000001506007220 */ /* 0x001fca0000400000 */
[----:B------:R0:W-:Y:S04]  /*46820*/  STL [R1+0x1678], R0 ;  /* 0x0016780001007387 */ /* 0x0001e80000100800 */
[----:B------:R-:W5:Y:S04]  /*46830*/  LDL.LU R22, [R1+0x1fc] ;  /* 0x0001fc0001167983 */ /* 0x000f680000300800 */
[----:B------:R-:W5:Y:S01]  /*46840*/  LDL.LU R21, [R1+0x200] ;  /* 0x0002000001157983 */ /* 0x000f620000300800 */
[C---:B0-----:R-:W-:Y:S02]  /*46850*/  FMUL R0, R6.reuse, R20 ;  /* 0x0000001406007220 */ /* 0x041fe40000400000 */
[----:B------:R-:W-:-:S03]  /*46860*/  FMUL R11, R6, R11 ;  /* 0x0000000b060b7220 */ /* 0x000fc60000400000 */
[----:B------:R0:W-:Y:S04]  /*46870*/  STL [R1+0x26c], R0 ;  /* 0x00026c0001007387 */ /* 0x0001e80000100800 */
[----:B------:R-:W5:Y:S01]  /*46880*/  LDL.LU R20, [R1+0x204] ;  /* 0x0002040001147983 */ /* 0x000f620000300800 */
[----:B------:R-:W-:-:S03]  /*46890*/  FMUL R3, R6, R18 ;  /* 0x0000001206037220 */ /* 0x000fc60000400000 */
[----:B------:R-:W-:Y:S04]  /*468a0*/  STL [R1+0x254], R11 ;  /* 0x0002540b01007387 */ /* 0x000fe80000100800 */
[----:B------:R-:W5:Y:S01]  /*468b0*/  LDL.LU R18, [R1+0x208] ;  /* 0x0002080001127983 */ /* 0x000f620000300800 */
[----:B0-----:R-:W-:-:S03]  /*468c0*/  FMUL R0, R6, R17 ;  /* 0x0000001106007220 */ /* 0x001fc60000400000 */
[----:B------:R2:W-:Y:S04]  /*468d0*/  STL [R1+0x264], R3 ;  /* 0x0002640301007387 */ /* 0x0005e80000100800 */
[----:B------:R-:W5:Y:S04]  /*468e0*/  LDL.LU R17, [R1+0x20c] ;  /* 0x00020c0001117983 */ /* 0x000f680000300800 */
[----:B------:R3:W-:Y:S01]  /*468f0*/  STL [R1+0x244], R0 ;  /* 0x0002440001007387 */ /* 0x0007e20000100800 */
[----:B--2---:R-:W-:-:S05]  /*46900*/  FMUL R3, R6, R10 ;  /* 0x0000000a06037220 */ /* 0x004fca0000400000 */
[----:B------:R1:W-:Y:S01]  /*46910*/  STL [R1+0x25c], R3 ;  /* 0x00025c0301007387 */ /* 0x0003e20000100800 */
[----:B---3--:R-:W-:-:S05]  /*46920*/  FMUL R0, R6, R9 ;  /* 0x0000000906007220 */ /* 0x008fca0000400000 */
[----:B------:R0:W-:Y:S01]  /*46930*/  STL [R1+0x23c], R0 ;  /* 0x00023c0001007387 */ /* 0x0001e20000100800 */
[C---:B-1----:R-:W-:Y:S01]  /*46940*/  FMUL R3, R2.reuse, R27 ;  /* 0x0000001b02037220 */ /* 0x042fe20000400000 */
[----:B------:R1:W2:Y:S01]  /*46950*/  MUFU.RCP R6, R28 ;  /* 0x0000001c00067308 */ /* 0x0002a20000001000 */
[C---:B0-----:R-:W-:Y:S01]  /*46960*/  FMUL R0, R2.reuse, R26 ;  /* 0x0000001a02007220 */ /* 0x041fe20000400000 */
[----:B-1----:R-:W3:Y:S04]  /*46970*/  LDL.LU R28, [R1+0x128] ;  /* 0x00012800011c7983 */ /* 0x002ee80000300800 */
[----:B------:R0:W-:Y:S04]  /*46980*/  STL [R1+0x250], R3 ;  /* 0x0002500301007387 */ /* 0x0001e80000100800 */
[----:B------:R-:W2:Y:S04]  /*46990*/  LDL.LU R27, [R1+0x190] ;  /* 0x00019000011b7983 */ /* 0x000ea80000300800 */
[----:B------:R1:W-:Y:S04]  /*469a0*/  STL [R1+0x24c], R0 ;  /* 0x00024c0001007387 */ /* 0x0003e80000100800 */
[----:B------:R-:W3:Y:S01]  /*469b0*/  LDL.LU R26, [R1+0x194] ;  /* 0x00019400011a7983 */ /* 0x000ee20000300800 */
[----:B0-----:R-:W-:-:S02]  /*469c0*/  FMUL R3, R2, R8 ;  /* 0x0000000802037220 */ /* 0x001fc40000400000 */
[----:B------:R-:W-:-:S03]  /*469d0*/  FMUL R7, R2, R7 ;  /* 0x0000000702077220 */ /* 0x000fc60000400000 */
[----:B------:R0:W-:Y:S01]  /*469e0*/  STL [R1+0x248], R3 ;  /* 0x0002480301007387 */ /* 0x0001e20000100800 */
[----:B-1----:R-:W-:-:S03]  /*469f0*/  FMUL R0, R2, R5 ;  /* 0x0000000502007220 */ /* 0x002fc60000400000 */
[----:B------:R-:W-:Y:S01]  /*46a00*/  STL [R1+0x240], R7 ;  /* 0x0002400701007387 */ /* 0x000fe20000100800 */
[C---:B0-----:R-:W-:Y:S02]  /*46a10*/  FMUL R3, R2.reuse, R4 ;  /* 0x0000000402037220 */ /* 0x041fe40000400000 */
[C---:B------:R-:W-:Y:S01]  /*46a20*/  FMUL R4, R2.reuse, R29 ;  /* 0x0000001d02047220 */ /* 0x040fe20000400000 */
[----:B------:R0:W-:Y:S04]  /*46a30*/  STL [R1+0x238], R0 ;  /* 0x0002380001007387 */ /* 0x0001e80000100800 */
[----:B------:R1:W-:Y:S04]  /*46a40*/  STL [R1+0x234], R3 ;  /* 0x0002340301007387 */ /* 0x0003e80000100800 */
[----:B------:R-:W-:Y:S01]  /*46a50*/  STL [R1+0x230], R4 ;  /* 0x0002300401007387 */ /* 0x000fe20000100800 */
[----:B0-----:R-:W-:-:S02]  /*46a60*/  FMUL R0, R2, R25 ;  /* 0x0000001902007220 */ /* 0x001fc40000400000 */
[C---:B-1----:R-:W-:Y:S02]  /*46a70*/  FMUL R3, R2.reuse, R16 ;  /* 0x0000001002037220 */ /* 0x042fe40000400000 */
[----:B------:R-:W3:Y:S04]  /*46a80*/  LDL.LU R16, [R1+0x198] ;  /* 0x0001980001107983 */ /* 0x000ee80000300800 */
[----:B------:R4:W-:Y:S04]  /*46a90*/  STL [R1+0x22c], R0 ;  /* 0x00022c0001007387 */ /* 0x0009e80000100800 */
[----:B------:R5:W-:Y:S04]  /*46aa0*/  STL [R1+0x228], R3 ;  /* 0x0002280301007387 */ /* 0x000be80000100800 */
[----:B------:R-:W3:Y:S01]  /*46ab0*/  LDL.LU R25, [R1+0x19c] ;  /* 0x00019c0001197983 */ /* 0x000ee20000300800 */
[----:B----4-:R-:W-:-:S05]  /*46ac0*/  FMUL R0, R2, R24 ;  /* 0x0000001802007220 */ /* 0x010fca0000400000 */
[----:B------:R-:W-:Y:S01]  /*46ad0*/  STL [R1+0x1680], R0 ;  /* 0x0016800001007387 */ /* 0x000fe20000100800 */
[----:B-----5:R-:W-:-:S03]  /*46ae0*/  FMUL R3, R2, R23 ;  /* 0x0000001702037220 */ /* 0x020fc60000400000 */
[----:B------:R-:W4:Y:S04]  /*46af0*/  LDL.LU R24, [R1+0x1a0] ;  /* 0x0001a00001187983 */ /* 0x000f280000300800 */
[----:B------:R-:W5:Y:S04]  /*46b00*/  LDL.LU R23, [R1+0x1a4] ;  /* 0x0001a40001177983 */ /* 0x000f680000300800 */
[----:B------:R0:W-:Y:S01]  /*46b10*/  STL [R1+0x167c], R3 ;  /* 0x00167c0301007387 */ /* 0x0001e20000100800 */
[C---:B------:R-:W-:Y:S02]  /*46b20*/  FMUL R4, R2.reuse, R22 ;  /* 0x0000001602047220 */ /* 0x040fe40000400000 */
[----:B0-----:R-:W-:-:S03]  /*46b30*/  FMUL R3, R2, R21 ;  /* 0x0000001502037220 */ /* 0x001fc60000400000 */
[----:B------:R-:W-:Y:S04]  /*46b40*/  STL [R1+0x21c], R4 ;  /* 0x00021c0401007387 */ /* 0x000fe80000100800 */
[----:B------:R-:W5:Y:S01]  /*46b50*/  LDL.LU R11, [R1+0x1a8] ;  /* 0x0001a800010b7983 */ /* 0x000f620000300800 */
[----:B------:R-:W-:-:S03]  /*46b60*/  FMUL R0, R2, R20 ;  /* 0x0000001402007220 */ /* 0x000fc60000400000 */
[----:B------:R-:W-:Y:S04]  /*46b70*/  STL [R1+0x218], R3 ;  /* 0x0002180301007387 */ /* 0x000fe80000100800 */
[----:B------:R-:W5:Y:S04]  /*46b80*/  LDL.LU R22, [R1+0x1ac] ;  /* 0x0001ac0001167983 */ /* 0x000f680000300800 */
[----:B------:R0:W-:Y:S04]  /*46b90*/  STL [R1+0x214], R0 ;  /* 0x0002140001007387 */ /* 0x0001e80000100800 */
[----:B------:R-:W5:Y:S04]  /*46ba0*/  LDL.LU R21, [R1+0x1b0] ;  /* 0x0001b00001157983 */ /* 0x000f680000300800 */
[----:B------:R-:W5:Y:S01]  /*46bb0*/  LDL.LU R10, [R1+0x1b4] ;  /* 0x0001b400010a7983 */ /* 0x000f620000300800 */
[----:B0-----:R-:W-:-:S05]  /*46bc0*/  FMUL R0, R2, R18 ;  /* 0x0000001202007220 */ /* 0x001fca0000400000 */
[----:B------:R-:W-:Y:S04]  /*46bd0*/  STL [R1+0x210], R0 ;  /* 0x0002100001007387 */ /* 0x000fe80000100800 */
[----:B------:R-:W5:Y:S04]  /*46be0*/  LDL.LU R20, [R1+0x1b8] ;  /* 0x0001b80001147983 */ /* 0x000f680000300800 */
[----:B------:R-:W5:Y:S01]  /*46bf0*/  LDL.LU R18, [R1+0x1bc] ;  /* 0x0001bc0001127983 */ /* 0x000f620000300800 */
[----:B------:R-:W-:-:S03]  /*46c00*/  FMUL R3, R2, R17 ;  /* 0x0000001102037220 */ /* 0x000fc60000400000 */
[----:B------:R-:W5:Y:S04]  /*46c10*/  LDL.LU R17, [R1+0x1c0] ;  /* 0x0001c00001117983 */ /* 0x000f680000300800 */
[----:B------:R2:W-:Y:S04]  /*46c20*/  STL [R1+0x1684], R3 ;  /* 0x0016840301007387 */ /* 0x0005e80000100800 */
[----:B------:R-:W5:Y:S01]  /*46c30*/  LDL.LU R9, [R1+0x1c4] ;  /* 0x0001c40001097983 */ /* 0x000f620000300800 */
[----:B--2---:R-:W-:-:S05]  /*46c40*/  FMUL R3, R6, R27 ;  /* 0x0000001b06037220 */ /* 0x004fca0000400000 */
[----:B------:R-:W-:Y:S01]  /*46c50*/  STL [R1+0x204], R3 ;  /* 0x0002040301007387 */ /* 0x000fe20000100800 */
[----:B---3--:R-:W-:-:S03]  /*46c60*/  FMUL R0, R6, R26 ;  /* 0x0000001a06007220 */ /* 0x008fc60000400000 */
[----:B------:R-:W2:Y:S04]  /*46c70*/  LDL.LU R8, [R1+0x1c8] ;  /* 0x0001c80001087983 */ /* 0x000ea80000300800 */
[----:B------:R0:W-:Y:S04]  /*46c80*/  STL [R1+0x1fc], R0 ;  /* 0x0001fc0001007387 */ /* 0x0001e80000100800 */
[----:B------:R-:W3:Y:S04]  /*46c90*/  LDL.LU R7, [R1+0x1cc] ;  /* 0x0001cc0001077983 */ /* 0x000ee80000300800 */
[----:B------:R-:W3:Y:S04]  /*46ca0*/  LDL.LU R5, [R1+0x124] ;  /* 0x0001240001057983 */ /* 0x000ee80000300800 */
[----:B------:R-:W3:Y:S04]  /*46cb0*/  LDL.LU R4, [R1+0x150] ;  /* 0x0001500001047983 */ /* 0x000ee80000300800 */
[----:B------:R-:W3:Y:S04]  /*46cc0*/  LDL.LU R29, [R1+0x154] ;  /* 0x00015400011d7983 */ /* 0x000ee80000300800 */
[----:B------:R-:W3:Y:S01]  /*46cd0*/  LDL.LU R27, [R1+0x158] ;  /* 0x00015800011b7983 */ /* 0x000ee20000300800 */
[----:B0-----:R-:W-:-:S03]  /*46ce0*/  FMUL R0, R6, R16 ;  /* 0x0000001006007220 */ /* 0x001fc60000400000 */
[----:B------:R-:W3:Y:S04]  /*46cf0*/  LDL.LU R16, [R1+0x15c] ;  /* 0x00015c0001107983 */ /* 0x000ee80000300800 */
[----:B------:R0:W-:Y:S04]  /*46d00*/  STL [R1+0x1688], R0 ;  /* 0x0016880001007387 */ /* 0x0001e80000100800 */
[----:B------:R-:W3:Y:S01]  /*46d10*/  LDL.LU R26, [R1+0x160] ;  /* 0x00016000011a7983 */ /* 0x000ee20000300800 */
[----:B0-----:R-:W-:-:S03]  /*46d20*/  FMUL R0, R6, R25 ;  /* 0x0000001906007220 */ /* 0x001fc60000400000 */
[----:B------:R-:W3:Y:S01]  /*46d30*/  LDL.LU R25, [R1+0x164] ;  /* 0x0001640001197983 */ /* 0x000ee20000300800 */
[----:B------:R0:W1:Y:S01]  /*46d40*/  MUFU.RCP R2, R28 ;  /* 0x0000001c00027308 */ /* 0x0000620000001000 */
[C---:B----4-:R-:W-:Y:S02]  /*46d50*/  FMUL R3, R6.reuse, R24 ;  /* 0x0000001806037220 */ /* 0x050fe40000400000 */
[----:B------:R5:W-:Y:S04]  /*46d60*/  STL [R1+0x1f4], R0 ;  /* 0x0001f40001007387 */ /* 0x000be80000100800 */
[----:B0-----:R-:W4:Y:S04]  /*46d70*/  LDL.LU R28, [R1+0x168] ;  /* 0x00016800011c7983 */ /* 0x001f280000300800 */
[----:B------:R0:W-:Y:S01]  /*46d80*/  STL [R1+0x1f8], R3 ;  /* 0x0001f80301007387 */ /* 0x0001e20000100800 */
[----:B-----5:R-:W-:-:S03]  /*46d90*/  FMUL R0, R6, R23 ;  /* 0x0000001706007220 */ /* 0x020fc60000400000 */
[----:B------:R-:W5:Y:S04]  /*46da0*/  LDL.LU R24, [R1+0x16c] ;  /* 0x00016c0001187983 */ /* 0x000f680000300800 */
[----:B------:R0:W-:Y:S04]  /*46db0*/  STL [R1+0x1e8], R0 ;  /* 0x0001e80001007387 */ /* 0x0001e80000100800 */
[----:B------:R-:W4:Y:S01]  /*46dc0*/  LDL.LU R23, [R1+0x170] ;  /* 0x0001700001177983 */ /* 0x000f220000300800 */
[----:B------:R-:W-:-:S05]  /*46dd0*/  FMUL R11, R6, R11 ;  /* 0x0000000b060b7220 */ /* 0x000fca0000400000 */
[----:B------:R-:W-:Y:S01]  /*46de0*/  STL [R1+0x1f0], R11 ;  /* 0x0001f00b01007387 */ /* 0x000fe20000100800 */
[----:B0-----:R-:W-:-:S03]  /*46df0*/  FMUL R3, R6, R22 ;  /* 0x0000001606037220 */ /* 0x001fc60000400000 */
[----:B------:R-:W4:Y:S04]  /*46e00*/  LDL.LU R22, [R1+0x174] ;  /* 0x0001740001167983 */ /* 0x000f280000300800 */
[----:B------:R0:W-:Y:S01]  /*46e10*/  STL [R1+0x1e0], R3 ;  /* 0x0001e00301007387 */ /* 0x0001e20000100800 */
[----:B------:R-:W-:-:S03]  /*46e20*/  FMUL R0, R6, R21 ;  /* 0x0000001506007220 */ /* 0x000fc60000400000 */
[----:B------:R-:W4:Y:S01]  /*46e30*/  LDL.LU R21, [R1+0x178] ;  /* 0x0001780001157983 */ /* 0x000f220000300800 */
[----:B0-----:R-:W-:-:S03]  /*46e40*/  FMUL R3, R6, R10 ;  /* 0x0000000a06037220 */ /* 0x001fc60000400000 */
[----:B------:R0:W-:Y:S01]  /*46e50*/  STL [R1+0x1ec], R0 ;  /* 0x0001ec0001007387 */ /* 0x0001e20000100800 */
[----:B------:R-:W-:-:S03]  /*46e60*/  FMUL R10, R6, R20 ;  /* 0x00000014060a7220 */ /* 0x000fc60000400000 */
[----:B------:R1:W-:Y:S01]  /*46e70*/  STL [R1+0x1d4], R3 ;  /* 0x0001d40301007387 */ /* 0x0003e20000100800 */
[----:B0-----:R-:W-:-:S03]  /*46e80*/  FMUL R0, R6, R18 ;  /* 0x0000001206007220 */ /* 0x001fc60000400000 */
[----:B------:R-:W-:Y:S04]  /*46e90*/  STL [R1+0x1e4], R10 ;  /* 0x0001e40a01007387 */ /* 0x000fe80000100800 */
[----:B------:R-:W4:Y:S04]  /*46ea0*/  LDL.LU R20, [R1+0x17c] ;  /* 0x00017c0001147983 */ /* 0x000f280000300800 */
[----:B------:R0:W-:Y:S01]  /*46eb0*/  STL [R1+0x1d0], R0 ;  /* 0x0001d00001007387 */ /* 0x0001e20000100800 */
[----:B-1----:R-:W-:-:S03]  /*46ec0*/  FMUL R3, R6, R17 ;  /* 0x0000001106037220 */ /* 0x002fc60000400000 */
[----:B------:R-:W4:Y:S04]  /*46ed0*/  LDL.LU R18, [R1+0x180] ;  /* 0x0001800001127983 */ /* 0x000f280000300800 */
[----:B------:R-:W4:Y:S01]  /*46ee0*/  LDL.LU R17, [R1+0x184] ;  /* 0x0001840001117983 */ /* 0x000f220000300800 */
[----:B0-----:R-:W-:-:S03]  /*46ef0*/  FMUL R0, R6, R9 ;  /* 0x0000000906007220 */ /* 0x001fc60000400000 */
[----:B------:R3:W-:Y:S04]  /*46f00*/  STL [R1+0x168c], R3 ;  /* 0x00168c0301007387 */ /* 0x0007e80000100800 */
[----:B------:R0:W-:Y:S01]  /*46f10*/  STL [R1+0x1bc], R0 ;  /* 0x0001bc0001007387 */ /* 0x0001e20000100800 */
[C---:B--2---:R-:W-:Y:S02]  /*46f20*/  FMUL R8, R6.reuse, R8 ;  /* 0x0000000806087220 */ /* 0x044fe40000400000 */
[----:B---3--:R-:W-:-:S03]  /*46f30*/  FMUL R3, R6, R7 ;  /* 0x0000000706037220 */ /* 0x008fc60000400000 */
[----:B------:R-:W-:Y:S01]  /*46f40*/  STL [R1+0x1d8], R8 ;  /* 0x0001d80801007387 */ /* 0x000fe20000100800 */
[----:B0-----:R0:W1:Y:S03]  /*46f50*/  MUFU.RCP R0, R5 ;  /* 0x0000000500007308 */ /* 0x0010660000001000 */
[----:B------:R2:W-:Y:S01]  /*46f60*/  STL [R1+0x1b4], R3 ;  /* 0x0001b40301007387 */ /* 0x0005e20000100800 */
[C---:B0-----:R-:W-:Y:S02]  /*46f70*/  FMUL R5, R2.reuse, R4 ;  /* 0x0000000402057220 */ /* 0x041fe40000400000 */
[C---:B--2---:R-:W-:Y:S02]  /*46f80*/  FMUL R3, R2.reuse, R27 ;  /* 0x0000001b02037220 */ /* 0x044fe40000400000 */
[C---:B------:R-:W-:Y:S01]  /*46f90*/  FMUL R4, R2.reuse, R29 ;  /* 0x0000001d02047220 */ /* 0x040fe20000400000 */
[----:B------:R-:W-:Y:S04]  /*46fa0*/  STL [R1+0x1c8], R5 ;  /* 0x0001c80501007387 */ /* 0x000fe80000100800 */
[----:B------:R0:W-:Y:S04]  /*46fb0*/  STL [R1+0x1690], R3 ;  /* 0x0016900301007387 */ /* 0x0001e80000100800 */
[----:B------:R2:W-:Y:S04]  /*46fc0*/  STL [R1+0x1c4], R4 ;  /* 0x0001c40401007387 */ /* 0x0005e80000100800 */
[----:B------:R-:W3:Y:S01]  /*46fd0*/  LDL.LU R27, [R1+0x188] ;  /* 0x00018800011b7983 */ /* 0x000ee20000300800 */
[----:B0-----:R-:W-:-:S03]  /*46fe0*/  FMUL R3, R2, R16 ;  /* 0x0000001002037220 */ /* 0x001fc60000400000 */
[----:B------:R-:W3:Y:S01]  /*46ff0*/  LDL.LU R16, [R1+0x18c] ;  /* 0x00018c0001107983 */ /* 0x000ee20000300800 */
[----:B--2---:R-:W-:-:S03]  /*47000*/  FMUL R4, R2, R26 ;  /* 0x0000001a02047220 */ /* 0x004fc60000400000 */
[----:B------:R0:W-:Y:S04]  /*47010*/  STL [R1+0x1b8], R3 ;  /* 0x0001b80301007387 */ /* 0x0001e80000100800 */
[----:B------:R-:W2:Y:S01]  /*47020*/  LDL.LU R26, [R1+0x130] ;  /* 0x00013000011a7983 */ /* 0x000ea20000300800 */
[----:B0-----:R-:W-:-:S03]  /*47030*/  FMUL R3, R2, R25 ;  /* 0x0000001902037220 */ /* 0x001fc60000400000 */
[----:B------:R-:W-:Y:S04]  /*47040*/  STL [R1+0x1b0], R4 ;  /* 0x0001b00401007387 */ /* 0x000fe80000100800 */
[----:B------:R-:W1:Y:S04]  /*47050*/  LDL.LU R25, [R1+0xd4] ;  /* 0x0000d40001197983 */ /* 0x000e680000300800 */
[----:B------:R4:W-:Y:S01]  /*47060*/  STL [R1+0x1ac], R3 ;  /* 0x0001ac0301007387 */ /* 0x0009e20000100800 */
[C---:B-----5:R-:W-:Y:S02]  /*47070*/  FMUL R5, R2.reuse, R24 ;  /* 0x0000001802057220 */ /* 0x060fe40000400000 */
[----:B----4-:R-:W-:-:S02]  /*47080*/  FMUL R3, R2, R28 ;  /* 0x0000001c02037220 */ /* 0x010fc40000400000 */
[----:B------:R-:W-:-:S03]  /*47090*/  FMUL R4, R2, R23 ;  /* 0x0000001702047220 */ /* 0x000fc60000400000 */
[----:B------:R0:W-:Y:S04]  /*470a0*/  STL [R1+0x1a8], R3 ;  /* 0x0001a80301007387 */ /* 0x0001e80000100800 */
[----:B0-----:R-:W4:Y:S04]  /*470b0*/  LDL.LU R3, [R1+0xdc] ;  /* 0x0000dc0001037983 */ /* 0x001f280000300800 */
[----:B------:R0:W-:Y:S04]  /*470c0*/  STL [R1+0x1a4], R5 ;  /* 0x0001a40501007387 */ /* 0x0001e80000100800 */
[----:B------:R-:W5:Y:S04]  /*470d0*/  LDL.LU R24, [R1+0xe0] ;  /* 0x0000e00001187983 */ /* 0x000f680000300800 */
[----:B------:R0:W-:Y:S02]  /*470e0*/  STL [R1+0x1a0], R4 ;  /* 0x0001a00401007387 */ /* 0x0001e40000100800 */
[----:B0-----:R-:W-:-:S02]  /*470f0*/  FMUL R5, R2, R22 ;  /* 0x0000001602057220 */ /* 0x001fc40000400000 */
[----:B------:R-:W5:Y:S04]  /*47100*/  LDL.LU R23, [R1+0xe4] ;  /* 0x0000e40001177983 */ /* 0x000f680000300800 */
[----:B------:R-:W5:Y:S01]  /*47110*/  LDL.LU R11, [R1+0xe8] ;  /* 0x0000e800010b7983 */ /* 0x000f620000300800 */
[----:B------:R-:W-:-:S03]  /*47120*/  FMUL R4, R2, R21 ;  /* 0x0000001502047220 */ /* 0x000fc60000400000 */
[----:B------:R-:W-:Y:S04]  /*47130*/  STL [R1+0x19c], R5 ;  /* 0x00019c0501007387 */ /* 0x000fe80000100800 */
[----:B------:R-:W5:Y:S04]  /*47140*/  LDL.LU R10, [R1+0xec] ;  /* 0x0000ec00010a7983 */ /* 0x000f680000300800 */
[----:B------:R0:W-:Y:S04]  /*47150*/  STL [R1+0x198], R4 ;  /* 0x0001980401007387 */ /* 0x0001e80000100800 */
[----:B------:R-:W5:Y:S04]  /*47160*/  LDL.LU R22, [R1+0xf0] ;  /* 0x0000f00001167983 */ /* 0x000f680000300800 */
[----:B------:R-:W5:Y:S01]  /*47170*/  LDL.LU R21, [R1+0xf4] ;  /* 0x0000f40001157983 */ /* 0x000f620000300800 */
[----:B0-----:R-:W-:-:S02]  /*47180*/  FMUL R4, R2, R20 ;  /* 0x0000001402047220 */ /* 0x001fc40000400000 */
[C---:B------:R-:W-:Y:S02]  /*47190*/  FMUL R5, R2.reuse, R18 ;  /* 0x0000001202057220 */ /* 0x040fe40000400000 */
[----:B------:R-:W5:Y:S04]  /*471a0*/  LDL.LU R18, [R1+0xf8] ;  /* 0x0000f80001127983 */ /* 0x000f680000300800 */
[----:B------:R0:W-:Y:S04]  /*471b0*/  STL [R1+0x194], R4 ;  /* 0x0001940401007387 */ /* 0x0001e80000100800 */
[----:B------:R0:W-:Y:S04]  /*471c0*/  STL [R1+0x190], R5 ;  /* 0x0001900501007387 */ /* 0x0001e80000100800 */
[----:B------:R-:W5:Y:S01]  /*471d0*/  LDL.LU R9, [R1+0xfc] ;  /* 0x0000fc0001097983 */ /* 0x000f620000300800 */
[----:B0-----:R-:W-:-:S03]  /*471e0*/  FMUL R4, R2, R17 ;  /* 0x0000001102047220 */ /* 0x001fc60000400000 */
[----:B------:R-:W5:Y:S04]  /*471f0*/  LDL.LU R8, [R1+0x100] ;  /* 0x0001000001087983 */ /* 0x000f680000300800 */
[----:B------:R0:W-:Y:S04]  /*47200*/  STL [R1+0x180], R4 ;  /* 0x0001800401007387 */ /* 0x0001e80000100800 */
[----:B------:R-:W5:Y:S04]  /*47210*/  LDL.LU R7, [R1+0x11c] ;  /* 0x00011c0001077983 */ /* 0x000f680000300800 */
[----:B------:R-:W5:Y:S04]  /*47220*/  LDL.LU R6, [R1+0x134] ;  /* 0x0001340001067983 */ /* 0x000f680000300800 */
[----:B------:R-:W5:Y:S04]  /*47230*/  LDL.LU R5, [R1+0x140] ;  /* 0x0001400001057983 */ /* 0x000f680000300800 */
[----:B0-----:R-:W5:Y:S04]  /*47240*/  LDL.LU R4, [R1+0x144] ;  /* 0x0001440001047983 */ /* 0x001f680000300800 */
[----:B------:R-:W5:Y:S04]  /*47250*/  LDL.LU R29, [R1+0x14c] ;  /* 0x00014c00011d7983 */ /* 0x000f680000300800 */
[----:B------:R-:W5:Y:S04]  /*47260*/  LDL.LU R20, [R1+0x12c] ;  /* 0x00012c0001147983 */ /* 0x000f680000300800 */
[----:B------:R-:W5:Y:S04]  /*47270*/  LDL.LU R17, [R1+0x98] ;  /* 0x0000980001117983 */ /* 0x000f680000300800 */
[----:B------:R-:W5:Y:S01]  /*47280*/  LDL.LU R28, [R1+0x9c] ;  /* 0x00009c00011c7983 */ /* 0x000f620000300800 */
[----:B---3--:R-:W-:-:S02]  /*47290*/  FMUL R27, R2, R27 ;  /* 0x0000001b021b7220 */ /* 0x008fc40000400000 */
[----:B------:R-:W-:-:S03]  /*472a0*/  FMUL R2, R2, R16 ;  /* 0x0000001002027220 */ /* 0x000fc60000400000 */
[----:B------:R0:W-:Y:S04]  /*472b0*/  STL [R1+0x17c], R27 ;  /* 0x00017c1b01007387 */ /* 0x0001e80000100800 */
[----:B------:R-:W3:Y:S04]  /*472c0*/  LDL.LU R16, [R1+0xa0] ;  /* 0x0000a00001107983 */ /* 0x000ee80000300800 */
[----:B------:R2:W-:Y:S04]  /*472d0*/  STL [R1+0x178], R2 ;  /* 0x0001780201007387 */ /* 0x0005e80000100800 */
[----:B0-----:R-:W3:Y:S01]  /*472e0*/  LDL.LU R27, [R1+0xa4] ;  /* 0x0000a400011b7983 */ /* 0x001ee20000300800 */
[C---:B-1----:R-:W-:Y:S01]  /*472f0*/  FMUL R25, R0.reuse, R25 ;  /* 0x0000001900197220 */ /* 0x042fe20000400000 */
[----:B--2---:R0:W1:Y:S02]  /*47300*/  MUFU.RCP R2, R26 ;  /* 0x0000001a00027308 */ /* 0x0040640000001000 */
[----:B0-----:R-:W2:Y:S04]  /*47310*/  LDL.LU R26, [R1+0xa8] ;  /* 0x0000a800011a7983 */ /* 0x001ea80000300800 */
[----:B------:R0:W-:Y:S04]  /*47320*/  STL [R1+0x174], R25 ;  /* 0x0001741901007387 */ /* 0x0001e80000100800 */
[----:B0-----:R-:W2:Y:S01]  /*47330*/  LDL.LU R25, [R1+0xac] ;  /* 0x0000ac0001197983 */ /* 0x001ea20000300800 */
[----:B----4-:R-:W-:-:S05]  /*47340*/  FMUL R3, R0, R3 ;  /* 0x0000000300037220 */ /* 0x010fca0000400000 */
[----:B------:R0:W-:Y:S01]  /*47350*/  STL [R1+0x170], R3 ;  /* 0x0001700301007387 */ /* 0x0001e20000100800 */
[----:B-----5:R-:W-:-:S05]  /*47360*/  FMUL R24, R0, R24 ;  /* 0x0000001800187220 */ /* 0x020fca0000400000 */
[----:B------:R4:W-:Y:S01]  /*47370*/  STL [R1+0x16c], R24 ;  /* 0x00016c1801007387 */ /* 0x0009e20000100800 */
[----:B0-----:R-:W-:-:S03]  /*47380*/  FMUL R3, R0, R23 ;  /* 0x0000001700037220 */ /* 0x001fc60000400000 */
[----:B----4-:R-:W4:Y:S04]  /*47390*/  LDL.LU R24, [R1+0xb0] ;  /* 0x0000b00001187983 */ /* 0x010f280000300800 */
[----:B------:R-:W5:Y:S04]  /*473a0*/  LDL.LU R23, [R1+0xb4] ;  /* 0x0000b40001177983 */ /* 0x000f680000300800 */
[----:B------:R0:W-:Y:S02]  /*473b0*/  STL [R1+0x168], R3 ;  /* 0x0001680301007387 */ /* 0x0001e40000100800 */
[----:B0-----:R-:W-:-:S02]  /*473c0*/  FMUL R3, R0, R11 ;  /* 0x0000000b00037220 */ /* 0x001fc40000400000 */
[C---:B------:R-:W-:Y:S02]  /*473d0*/  FMUL R11, R0.reuse, R10 ;  /* 0x0000000a000b7220 */ /* 0x040fe40000400000 */
[C---:B------:R-:W-:Y:S01]  /*473e0*/  FMUL R10, R0.reuse, R22 ;  /* 0x00000016000a7220 */ /* 0x040fe20000400000 */
[----:B------:R0:W-:Y:S04]  /*473f0*/  STL [R1+0x164], R3 ;  /* 0x0001640301007387 */ /* 0x0001e80000100800 */
[----:B------:R-:W-:Y:S04]  /*47400*/  STL [R1+0x160], R11 ;  /* 0x0001600b01007387 */ /* 0x000fe80000100800 */
[----:B------:R-:W5:Y:S01]  /*47410*/  LDL.LU R22, [R1+0xb8] ;  /* 0x0000b80001167983 */ /* 0x000f620000300800 */
[----:B0-----:R-:W-:-:S03]  /*47420*/  FMUL R3, R0, R21 ;  /* 0x0000001500037220 */ /* 0x001fc60000400000 */
[----:B------:R-:W-:Y:S04]  /*47430*/  STL [R1+0x15c], R10 ;  /* 0x00015c0a01007387 */ /* 0x000fe80000100800 */
[----:B------:R-:W5:Y:S04]  /*47440*/  LDL.LU R21, [R1+0xbc] ;  /* 0x0000bc0001157983 */ /* 0x000f680000300800 */
[----:B------:R0:W-:Y:S01]  /*47450*/  STL [R1+0x158], R3 ;  /* 0x0001580301007387 */ /* 0x0001e20000100800 */
[C---:B------:R-:W-:Y:S02]  /*47460*/  FMUL R9, R0.reuse, R9 ;  /* 0x0000000900097220 */ /* 0x040fe40000400000 */
[----:B------:R-:W-:-:S02]  /*47470*/  FMUL R8, R0, R8 ;  /* 0x0000000800087220 */ /* 0x000fc40000400000 */
[C---:B0-----:R-:W-:Y:S02]  /*47480*/  FMUL R3, R0.reuse, R18 ;  /* 0x0000001200037220 */ /* 0x041fe40000400000 */
[----:B------:R-:W5:Y:S04]  /*47490*/  LDL.LU R18, [R1+0xc0] ;  /* 0x0000c00001127983 */ /* 0x000f680000300800 */
[----:B------:R0:W-:Y:S01]  /*474a0*/  STL [R1+0x154], R3 ;  /* 0x0001540301007387 */ /* 0x0001e20000100800 */
[----:B------:R-:W-:-:S03]  /*474b0*/  FMUL R6, R0, R6 ;  /* 0x0000000600067220 */ /* 0x000fc60000400000 */
[----:B------:R-:W-:Y:S01]  /*474c0*/  STL [R1+0x150], R9 ;  /* 0x0001500901007387 */ /* 0x000fe20000100800 */
[C---:B------:R-:W-:Y:S02]  /*474d0*/  FMUL R5, R0.reuse, R5 ;  /* 0x0000000500057220 */ /* 0x040fe40000400000 */
[C---:B0-----:R-:W-:Y:S01]  /*474e0*/  FMUL R3, R0.reuse, R7 ;  /* 0x0000000700037220 */ /* 0x041fe20000400000 */
[----:B------:R-:W-:Y:S04]  /*474f0*/  STL [R1+0x130], R8 ;  /* 0x0001300801007387 */ /* 0x000fe80000100800 */
[----:B------:R0:W-:Y:S04]  /*47500*/  STL [R1+0x128], R3 ;  /* 0x0001280301007387 */ /* 0x0001e80000100800 */
[----:B------:R-:W-:Y:S01]  /*47510*/  STL [R1+0x124], R6 ;  /* 0x0001240601007387 */ /* 0x000fe20000100800 */
[----:B0-----:R-:W-:-:S02]  /*47520*/  FMUL R3, R0, R4 ;  /* 0x0000000400037220 */ /* 0x001fc40000400000 */
[----:B------:R-:W-:Y:S01]  /*47530*/  FMUL R0, R0, R29 ;  /* 0x0000001d00007220 */ /* 0x000fe20000400000 */
[----:B------:R-:W-:Y:S04]  /*47540*/  STL [R1+0x120], R5 ;  /* 0x0001200501007387 */ /* 0x000fe80000100800 */
[----:B------:R1:W-:Y:S04]  /*47550*/  STL [R1+0x11c], R3 ;  /* 0x00011c0301007387 */ /* 0x0003e80000100800 */
[----:B------:R-:W-:Y:S01]  /*47560*/  STL [R1+0x118], R0 ;  /* 0x0001180001007387 */ /* 0x000fe20000100800 */
[----:B-1----:R-:W-:-:S03]  /*47570*/  FMUL R3, R2, R17 ;  /* 0x0000001102037220 */ /* 0x002fc60000400000 */
[----:B------:R-:W5:Y:S04]  /*47580*/  LDL.LU R17, [R1+0xc4] ;  /* 0x0000c40001117983 */ /* 0x000f680000300800 */
[----:B------:R0:W-:Y:S02]  /*47590*/  STL [R1+0x16c4], R3 ;  /* 0x0016c40301007387 */ /* 0x0001e40000100800 */
[C---:B0-----:R-:W-:Y:S02]  /*475a0*/  FMUL R3, R2.reuse, R28 ;  /* 0x0000001c02037220 */ /* 0x041fe40000400000 */
[C---:B---3--:R-:W-:Y:S02]  /*475b0*/  FMUL R0, R2.reuse, R16 ;  /* 0x0000001002007220 */ /* 0x048fe40000400000 */
[----:B------:R-:W3:Y:S04]  /*475c0*/  LDL.LU R16, [R1+0xc8] ;  /* 0x0000c80001107983 */ /* 0x000ee80000300800 */
[----:B------:R2:W-:Y:S01]  /*475d0*/  STL [R1+0x110], R3 ;  /* 0x0001100301007387 */ /* 0x0005e20000100800 */
[----:B------:R-:W-:-:S03]  /*475e0*/  FMUL R4, R2, R27 ;  /* 0x0000001b02047220 */ /* 0x000fc60000400000 */
[----:B------:R0:W-:Y:S04]  /*475f0*/  STL [R1+0x16c8], R0 ;  /* 0x0016c80001007387 */ /* 0x0001e80000100800 */
[----:B------:R-:W-:Y:S04]  /*47600*/  STL [R1+0x108], R4 ;  /* 0x0001080401007387 */ /* 0x000fe80000100800 */
[----:B------:R-:W3:Y:S01]  /*47610*/  LDL.LU R11, [R1+0xcc] ;  /* 0x0000cc00010b7983 */ /* 0x000ee20000300800 */
[----:B--2---:R-:W-:-:S05]  /*47620*/  FMUL R3, R2, R26 ;  /* 0x0000001a02037220 */ /* 0x004fca0000400000 */
[----:B------:R4:W-:Y:S04]  /*47630*/  STL [R1+0x100], R3 ;  /* 0x0001000301007387 */ /* 0x0009e80000100800 */
[----:B------:R-:W2:Y:S01]  /*47640*/  LDL.LU R10, [R1+0xd0] ;  /* 0x0000d000010a7983 */ /* 0x000ea20000300800 */
[----:B0-----:R-:W-:-:S05]  /*47650*/  FMUL R0, R2, R25 ;  /* 0x0000001902007220 */ /* 0x001fca0000400000 */
[----:B------:R5:W-:Y:S04]  /*47660*/  STL [R1+0xfc], R0 ;  /* 0x0000fc0001007387 */ /* 0x000be80000100800 */
[----:B------:R-:W2:Y:S04]  /*47670*/  LDL.LU R25, [R1+0xd8] ;  /* 0x0000d80001197983 */ /* 0x000ea80000300800 */
[----:B------:R-:W2:Y:S01]  /*47680*/  LDL.LU R9, [R1+0x7c] ;  /* 0x00007c0001097983 */ /* 0x000ea20000300800 */
[C---:B----4-:R-:W-:Y:S02]  /*47690*/  FMUL R3, R2.reuse, R24 ;  /* 0x0000001802037220 */ /* 0x050fe40000400000 */
[----:B-----5:R-:W-:-:S03]  /*476a0*/  FMUL R0, R2, R23 ;  /* 0x0000001702007220 */ /* 0x020fc60000400000 */
[----:B------:R0:W-:Y:S04]  /*476b0*/  STL [R1+0xf8], R3 ;  /* 0x0000f80301007387 */ /* 0x0001e80000100800 */
[----:B------:R-:W4:Y:S04]  /*476c0*/  LDL.LU R8, [R1+0x78] ;  /* 0x0000780001087983 */ /* 0x000f280000300800 */
[----:B------:R1:W-:Y:S04]  /*476d0*/  STL [R1+0xf4], R0 ;  /* 0x0000f40001007387 */ /* 0x0003e80000100800 */
[----:B------:R-:W5:Y:S04]  /*476e0*/  LDL.LU R7, [R1+0x6c] ;  /* 0x00006c0001077983 */ /* 0x000f680000300800 */
[----:B------:R-:W5:Y:S01]  /*476f0*/  LDL.LU R6, [R1+0x68] ;  /* 0x0000680001067983 */ /* 0x000f620000300800 */
[----:B0-----:R-:W-:-:S02]  /*47700*/  FMUL R3, R2, R22 ;  /* 0x0000001602037220 */ /* 0x001fc40000400000 */
[----:B-1----:R-:W-:-:S05]  /*47710*/  FMUL R0, R2, R21 ;  /* 0x0000001502007220 */ /* 0x002fca0000400000 */
[----:B------:R0:W-:Y:S04]  /*47720*/  STL [R1+0x16cc], R0 ;  /* 0x0016cc0001007387 */ /* 0x0001e80000100800 */
[----:B------:R-:W-:Y:S04]  /*47730*/  STL [R1+0xf0], R3 ;  /* 0x0000f00301007387 */ /* 0x000fe80000100800 */
[----:B------:R-:W5:Y:S01]  /*47740*/  LDL.LU R5, [R1+0x4c] ;  /* 0x00004c0001057983 */ /* 0x000f620000300800 */
[----:B0-----:R-:W-:-:S03]  /*47750*/  FMUL R0, R2, R18 ;  /* 0x0000001202007220 */ /* 0x001fc60000400000 */
[----:B------:R-:W5:Y:S04]  /*47760*/  LDL.LU R4, [R1+0x48] ;  /* 0x0000480001047983 */ /* 0x000f680000300800 */
[----:B------:R0:W-:Y:S04]  /*47770*/  STL [R1+0xe8], R0 ;  /* 0x0000e80001007387 */ /* 0x0001e80000100800 */
        /* <DEDUP_REMOVED lines=8> */
[----:B0-----:R-:W5:Y:S01]  /*47800*/  LDL.LU R0, [R1+0x74] ;  /* 0x0000740001007983 */ /* 0x001f620000300800 */
[----:B------:R-:W-:-:S05]  /*47810*/  FMUL R3, R2, R17 ;  /* 0x0000001102037220 */ /* 0x000fca0000400000 */
[----:B------:R0:W-:Y:S04]  /*47820*/  STL [R1+0x16d0], R3 ;  /* 0x0016d00301007387 */ /* 0x0001e80000100800 */
[----:B0-----:R-:W5:Y:S01]  /*47830*/  LDL.LU R3, [R1+0x5c] ;  /* 0x00005c0001037983 */ /* 0x001f620000300800 */
[----:B------:R-:W0:Y:S03]  /*47840*/  MUFU.RCP R20, R20 ;  /* 0x0000001400147308 */ /* 0x000e260000001000 */
[----:B------:R-:W5:Y:S04]  /*47850*/  LDL.LU R18, [R1+0x70] ;  /* 0x0000700001127983 */ /* 0x000f680000300800 */
[----:B------:R-:W5:Y:S01]  /*47860*/  LDL.LU R17, [R1+0x64] ;  /* 0x0000640001117983 */ /* 0x000f620000300800 */
[----:B---3--:R-:W-:-:S05]  /*47870*/  FMUL R16, R2, R16 ;  /* 0x0000001002107220 */ /* 0x008fca0000400000 */
[----:B------:R1:W-:Y:S04]  /*47880*/  STL [R1+0xe0], R16 ;  /* 0x0000e01001007387 */ /* 0x0003e80000100800 */
[----:B-1----:R-:W3:Y:S01]  /*47890*/  LDL.LU R16, [R1+0x60] ;  /* 0x0000600001107983 */ /* 0x002ee20000300800 */
[----:B------:R-:W-:-:S05]  /*478a0*/  FMUL R11, R2, R11 ;  /* 0x0000000b020b7220 */ /* 0x000fca0000400000 */
[----:B------:R1:W-:Y:S01]  /*478b0*/  STL [R1+0xdc], R11 ;  /* 0x0000dc0b01007387 */ /* 0x0003e20000100800 */
[----:B--2---:R-:W-:-:S03]  /*478c0*/  FMUL R10, R2, R10 ;  /* 0x0000000a020a7220 */ /* 0x004fc60000400000 */
[----:B-1----:R-:W2:Y:S04]  /*478d0*/  LDL.LU R11, [R1+0x1788] ;  /* 0x00178800010b7983 */ /* 0x002ea80000300800 */
[----:B------:R1:W-:Y:S01]  /*478e0*/  STL [R1+0xcc], R10 ;  /* 0x0000cc0a01007387 */ /* 0x0003e20000100800 */
[----:B------:R-:W-:-:S03]  /*478f0*/  FMUL R2, R2, R25 ;  /* 0x0000001902027220 */ /* 0x000fc60000400000 */
[----:B-1----:R-:W2:Y:S01]  /*47900*/  LDL.LU R10, [R1+0x1784] ;  /* 0x00178400010a7983 */ /* 0x002ea20000300800 */
[----:B0-----:R-:W-:-:S03]  /*47910*/  FMUL R9, R20, R9 ;  /* 0x0000000914097220 */ /* 0x001fc60000400000 */
[----:B------:R-:W2:Y:S04]  /*47920*/  LDL.LU R25, [R1+0x1780] ;  /* 0x0017800001197983 */ /* 0x000ea80000300800 */
[----:B------:R0:W-:Y:S04]  /*47930*/  STL [R1+0xc8], R2 ;  /* 0x0000c80201007387 */ /* 0x0001e80000100800 */
[----:B0-----:R-:W2:Y:S04]  /*47940*/  LDL.LU R2, [R1+0x44] ;  /* 0x0000440001027983 */ /* 0x001ea80000300800 */
[----:B------:R0:W-:Y:S01]  /*47950*/  STL [R1+0xc4], R9 ;  /* 0x0000c40901007387 */ /* 0x0001e20000100800 */
[----:B----4-:R-:W-:-:S03]  /*47960*/  FMUL R8, R20, R8 ;  /* 0x0000000814087220 */ /* 0x010fc60000400000 */
[----:B0-----:R-:W4:Y:S01]  /*47970*/  LDL.LU R9, [R1+0x177c] ;  /* 0x00177c0001097983 */ /* 0x001f220000300800 */
[----:B-----5:R-:W-:-:S03]  /*47980*/  FMUL R7, R20, R7 ;  /* 0x0000000714077220 */ /* 0x020fc60000400000 */
[----:B------:R0:W-:Y:S01]  /*47990*/  STL [R1+0xc0], R8 ;  /* 0x0000c00801007387 */ /* 0x0001e20000100800 */
[----:B------:R-:W-:-:S03]  /*479a0*/  FMUL R6, R20, R6 ;  /* 0x0000000614067220 */ /* 0x000fc60000400000 */
[----:B0-----:R-:W5:Y:S04]  /*479b0*/  LDL.LU R8, [R1+0x1778] ;  /* 0x0017780001087983 */ /* 0x001f680000300800 */
[----:B------:R0:W-:Y:S04]  /*479c0*/  STL [R1+0xbc], R7 ;  /* 0x0000bc0701007387 */ /* 0x0001e80000100800 */
[----:B0-----:R-:W2:Y:S04]  /*479d0*/  LDL.LU R7, [R1+0x1774] ;  /* 0x0017740001077983 */ /* 0x001ea80000300800 */
[----:B------:R0:W-:Y:S04]  /*479e0*/  STL [R1+0xb8], R6 ;  /* 0x0000b80601007387 */ /* 0x0001e80000100800 */
[----:B0-----:R-:W2:Y:S01]  /*479f0*/  LDL.LU R6, [R1+0x1770] ;  /* 0x0017700001067983 */ /* 0x001ea20000300800 */
[----:B------:R-:W-:-:S05]  /*47a00*/  FMUL R3, R20, R3 ;  /* 0x0000000314037220 */ /* 0x000fca0000400000 */
[----:B------:R0:W-:Y:S04]  /*47a10*/  STL [R1+0x16d4], R3 ;  /* 0x0016d40301007387 */ /* 0x0001e80000100800 */
[----:B0-----:R-:W2:Y:S01]  /*47a20*/  LDL.LU R3, [R1+0x58] ;  /* 0x0000580001037983 */ /* 0x001ea20000300800 */
[C---:B------:R-:W-:Y:S02]  /*47a30*/  FMUL R5, R20.reuse, R5 ;  /* 0x0000000514057220 */ /* 0x040fe40000400000 */
[C---:B------:R-:W-:Y:S02]  /*47a40*/  FMUL R4, R20.reuse, R4 ;  /* 0x0000000414047220 */ /* 0x040fe40000400000 */
[C---:B------:R-:W-:Y:S02]  /*47a50*/  FMUL R29, R20.reuse, R29 ;  /* 0x0000001d141d7220 */ /* 0x040fe40000400000 */
[----:B------:R-:W-:-:S02]  /*47a60*/  FMUL R28, R20, R28 ;  /* 0x0000001c141c7220 */ /* 0x000fc40000400000 */
[C---:B------:R-:W-:Y:S01]  /*47a70*/  FMUL R27, R20.reuse, R27 ;  /* 0x0000001b141b7220 */ /* 0x040fe20000400000 */
[----:B------:R-:W-:Y:S01]  /*47a80*/  MUFU.RCP R19, R19 ;  /* 0x0000001300137308 */ /* 0x000fe20000001000 */
[C---:B------:R-:W-:Y:S02]  /*47a90*/  FMUL R26, R20.reuse, R26 ;  /* 0x0000001a141a7220 */ /* 0x040fe40000400000 */
[----:B--2---:R-:W-:-:S05]  /*47aa0*/  FMUL R3, R20, R3 ;  /* 0x0000000314037220 */ /* 0x004fca0000400000 */
[----:B------:R0:W-:Y:S04]  /*47ab0*/  STL [R1+0x16d8], R3 ;  /* 0x0016d80301007387 */ /* 0x0001e80000100800 */
[----:B0-----:R-:W2:Y:S01]  /*47ac0*/  LDL.LU R3, [R1+0x54] ;  /* 0x0000540001037983 */ /* 0x001ea20000300800 */
[----:B------:R-:W0:Y:S03]  /*47ad0*/  MUFU.RCP R25, R25 ;  /* 0x0000001900197308 */ /* 0x000e260000001000 */
[----:B------:R1:W-:Y:S01]  /*47ae0*/  STL [R1+0xac], R5 ;  /* 0x0000ac0501007387 */ /* 0x0003e20000100800 */
[----:B------:R-:W-:-:S03]  /*47af0*/  FMUL R24, R20, R24 ;  /* 0x0000001814187220 */ /* 0x000fc60000400000 */
[----:B-1----:R-:W4:Y:S04]  /*47b00*/  LDL.LU R5, [R1+0x176c] ;  /* 0x00176c0001057983 */ /* 0x002f280000300800 */
        /* <DEDUP_REMOVED lines=10> */
[----:B0-----:R-:W-:-:S03]  /*47bb0*/  FMUL R0, R25, R0 ;  /* 0x0000000019007220 */ /* 0x001fc60000400000 */
[----:B-1----:R-:W4:Y:S04]  /*47bc0*/  LDL.LU R27, [R1+0x175c] ;  /* 0x00175c00011b7983 */ /* 0x002f280000300800 */
[----:B------:R0:W-:Y:S01]  /*47bd0*/  STL [R1+0x84], R26 ;  /* 0x0000841a01007387 */ /* 0x0001e20000100800 */
[----:B------:R-:W-:-:S03]  /*47be0*/  FMUL R18, R25, R18 ;  /* 0x0000001219127220 */ /* 0x000fc60000400000 */
[----:B0-----:R-:W4:Y:S04]  /*47bf0*/  LDL.LU R26, [R1+0x1758] ;  /* 0x00175800011a7983 */ /* 0x001f280000300800 */
[----:B------:R0:W-:Y:S01]  /*47c00*/  STL [R1+0x80], R24 ;  /* 0x0000801801007387 */ /* 0x0001e20000100800 */
[----:B------:R-:W-:-:S03]  /*47c10*/  FMUL R17, R25, R17 ;  /* 0x0000001119117220 */ /* 0x000fc60000400000 */
[----:B0-----:R-:W4:Y:S04]  /*47c20*/  LDL.LU R24, [R1+0x1754] ;  /* 0x0017540001187983 */ /* 0x001f280000300800 */
[----:B------:R0:W-:Y:S01]  /*47c30*/  STL [R1+0x7c], R23 ;  /* 0x00007c1701007387 */ /* 0x0001e20000100800 */
[----:B---3--:R-:W-:-:S03]  /*47c40*/  FMUL R16, R25, R16 ;  /* 0x0000001019107220 */ /* 0x008fc60000400000 */
[----:B0-----:R-:W3:Y:S04]  /*47c50*/  LDL.LU R23, [R1+0x1750] ;  /* 0x0017500001177983 */ /* 0x001ee80000300800 */
[----:B------:R0:W-:Y:S04]  /*47c60*/  STL [R1+0x78], R22 ;  /* 0x0000781601007387 */ /* 0x0001e80000100800 */
[----:B0-----:R-:W3:Y:S04]  /*47c70*/  LDL.LU R22, [R1+0x174c] ;  /* 0x00174c0001167983 */ /* 0x001ee80000300800 */
[----:B------:R-:W3:Y:S04]  /*47c80*/  LDL.LU R21, [R1+0x1748] ;  /* 0x0017480001157983 */ /* 0x000ee80000300800 */
[----:B------:R0:W-:Y:S04]  /*47c90*/  STL [R1+0x6c], R20 ;  /* 0x00006c1401007387 */ /* 0x0001e80000100800 */
[----:B0-----:R-:W3:Y:S04]  /*47ca0*/  LDL.LU R20, [R1+0x1744] ;  /* 0x0017440001147983 */ /* 0x001ee80000300800 */
[----:B------:R0:W-:Y:S02]  /*47cb0*/  STL [R1+0x16dc], R0 ;  /* 0x0016dc0001007387 */ /* 0x0001e40000100800 */
[----:B0-----:R-:W-:-:S02]  /*47cc0*/  IMAD.MOV.U32 R0, RZ, RZ, R19 ;  /* 0x000000ffff007224 */ /* 0x001fc400078e0013 */
[----:B------:R-:W3:Y:S04]  /*47cd0*/  LDL.LU R19, [R1+0x1740] ;  /* 0x0017400001137983 */ /* 0x000ee80000300800 */
[----:B------:R0:W-:Y:S04]  /*47ce0*/  STL [R1+0x68], R18 ;  /* 0x0000681201007387 */ /* 0x0001e80000100800 */
[----:B0-----:R-:W3:Y:S04]  /*47cf0*/  LDL.LU R18, [R1+0x173c] ;  /* 0x00173c0001127983 */ /* 0x001ee80000300800 */
[----:B------:R0:W-:Y:S04]  /*47d00*/  STL [R1+0x70], R17 ;  /* 0x0000701101007387 */ /* 0x0001e80000100800 */
[----:B0-----:R-:W3:Y:S04]  /*47d10*/  LDL.LU R17, [R1+0x1738] ;  /* 0x0017380001117983 */ /* 0x001ee80000300800 */
[----:B------:R0:W-:Y:S04]  /*47d20*/  STL [R1+0x5c], R16 ;  /* 0x00005c1001007387 */ /* 0x0001e80000100800 */
[----:B0-----:R-:W3:Y:S01]  /*47d30*/  LDL.LU R16, [R1+0x1734] ;  /* 0x0017340001107983 */ /* 0x001ee20000300800 */
[----:B--2---:R-:W-:-:S05]  /*47d40*/  FMUL R3, R25, R3 ;  /* 0x0000000319037220 */ /* 0x004fca0000400000 */
[----:B------:R0:W-:Y:S04]  /*47d50*/  STL [R1+0x16e0], R3 ;  /* 0x0016e00301007387 */ /* 0x0001e80000100800 */
[----:B0-----:R-:W2:Y:S02]  /*47d60*/  LDL.LU R3, [R1+0x50] ;  /* 0x0000500001037983 */ /* 0x001ea40000300800 */
[----:B--2---:R-:W-:-:S05]  /*47d70*/  FMUL R3, R25, R3 ;  /* 0x0000000319037220 */ /* 0x004fca0000400000 */
[----:B------:R0:W-:Y:S02]  /*47d80*/  STL [R1+0x16f4], R3 ;  /* 0x0016f40301007387 */ /* 0x0001e40000100800 */
[----:B0-----:R-:W-:Y:S01]  /*47d90*/  MOV R3, R0 ;  /* 0x0000000000037202 */ /* 0x001fe20000000f00 */
[C---:B------:R-:W-:Y:S02]  /*47da0*/  FMUL R0, R25.reuse, R2 ;  /* 0x0000000219007220 */ /* 0x040fe40000400000 */
[----:B------:R-:W2:Y:S04]  /*47db0*/  LDL.LU R2, [R1+0x8] ;  /* 0x0000080001027983 */ /* 0x000ea80000300800 */
[----:B------:R3:W-:Y:S02]  /*47dc0*/  STL [R1+0x60], R0 ;  /* 0x0000600001007387 */ /* 0x0007e40000100800 */
[----:B---3--:R-:W-:-:S02]  /*47dd0*/  FMUL R0, R25, R16 ;  /* 0x0000001019007220 */ /* 0x008fc40000400000 */
[----:B------:R-:W3:Y:S04]  /*47de0*/  LDL.LU R16, [R1+0x1730] ;  /* 0x0017300001107983 */ /* 0x000ee80000300800 */
[----:B------:R0:W-:Y:S02]  /*47df0*/  STL [R1+0x16f8], R0 ;  /* 0x0016f80001007387 */ /* 0x0001e40000100800 */
[C---:B0-----:R-:W-:Y:S02]  /*47e00*/  FMUL R0, R25.reuse, R17 ;  /* 0x0000001119007220 */ /* 0x041fe40000400000 */
[----:B------:R-:W2:Y:S04]  /*47e10*/  LDL.LU R17, [R1+0x172c] ;  /* 0x00172c0001117983 */ /* 0x000ea80000300800 */
        /* <DEDUP_REMOVED lines=19> */
[----:B----4-:R-:W-:-:S02]  /*47f50*/  FMUL R0, R25, R24 ;  /* 0x0000001819007220 */ /* 0x010fc40000400000 */
[----:B------:R-:W4:Y:S04]  /*47f60*/  LDL.LU R24, [R1+0x1710] ;  /* 0x0017100001187983 */ /* 0x000f280000300800 */
[----:B------:R-:W4:Y:S04]  /*47f70*/  LDL.LU R25, [R1+0x170c] ;  /* 0x00170c0001197983 */ /* 0x000f280000300800 */
[----:B------:R0:W-:Y:S02]  /*47f80*/  STL [R1+0x30], R0 ;  /* 0x0000300001007387 */ /* 0x0001e40000100800 */
[----:B0-----:R-:W-:-:S02]  /*47f90*/  FMUL R0, R3, R26 ;  /* 0x0000001a03007220 */ /* 0x001fc40000400000 */
[----:B------:R-:W4:Y:S04]  /*47fa0*/  LDL.LU R26, [R1+0x1708] ;  /* 0x00170800011a7983 */ /* 0x000f280000300800 */
[----:B------:R0:W-:Y:S02]  /*47fb0*/  STL [R1+0x2c], R0 ;  /* 0x00002c0001007387 */ /* 0x0001e40000100800 */
[C---:B0-----:R-:W-:Y:S02]  /*47fc0*/  FMUL R0, R3.reuse, R27 ;  /* 0x0000001b03007220 */ /* 0x041fe40000400000 */
        /* <DEDUP_REMOVED lines=9> */
[----:B------:R-:W-:-:S04]  /*48060*/  IMAD.MOV.U32 R4, RZ, RZ, R3 ;  /* 0x000000ffff047224 */ /* 0x000fc800078e0003 */
[C---:B------:R-:W-:Y:S02]  /*48070*/  FMUL R3, R4.reuse, R5 ;  /* 0x0000000504037220 */ /* 0x040fe40000400000 */
[----:B------:R-:W4:Y:S04]  /*48080*/  LDL.LU R5, [R1+0x148] ;  /* 0x0001480001057983 */ /* 0x000f280000300800 */
[----:B------:R0:W-:Y:S02]  /*48090*/  STL [R1+0x18], R3 ;  /* 0x0000180301007387 */ /* 0x0001e40000100800 */
[C---:B0-----:R-:W-:Y:S02]  /*480a0*/  FMUL R3, R4.reuse, R6 ;  /* 0x0000000604037220 */ /* 0x041fe40000400000 */
[----:B------:R-:W4:Y:S01]  /*480b0*/  LDL.LU R6, [R1+0xc] ;  /* 0x00000c0001067983 */ /* 0x000f220000300800 */
[----:B------:R-:W-:-:S02]  /*480c0*/  FMUL R7, R4, R7 ;  /* 0x0000000704077220 */ /* 0x000fc40000400000 */
[----:B-----5:R-:W-:-:S03]  /*480d0*/  FMUL R8, R4, R8 ;  /* 0x0000000804087220 */ /* 0x020fc60000400000 */
[----:B------:R0:W-:Y:S04]  /*480e0*/  STL [R1+0x10], R7 ;  /* 0x0000100701007387 */ /* 0x0001e80000100800 */
[----:B------:R1:W-:Y:S01]  /*480f0*/  STL [R1+0x4], R8 ;  /* 0x0000040801007387 */ /* 0x0003e20000100800 */
[C---:B0-----:R-:W-:Y:S02]  /*48100*/  FMUL R7, R4.reuse, R9 ;  /* 0x0000000904077220 */ /* 0x041fe40000400000 */
[----:B------:R-:W-:Y:S01]  /*48110*/  FMUL R9, R4, R11 ;  /* 0x0000000b04097220 */ /* 0x000fe20000400000 */
[----:B------:R-:W-:-:S05]  /*48120*/  MOV R11, R4 ;  /* 0x00000004000b7202 */ /* 0x000fca0000000f00 */
[C---:B-1----:R-:W-:Y:S02]  /*48130*/  FMUL R8, R11.reuse, R12 ;  /* 0x0000000c0b087220 */ /* 0x042fe40000400000 */
[----:B------:R-:W-:Y:S02]  /*48140*/  FMUL R10, R4, R10 ;  /* 0x0000000a040a7220 */ /* 0x000fe40000400000 */
[----:B------:R-:W-:Y:S02]  /*48150*/  FMUL R4, R11, R13 ;  /* 0x0000000d0b047220 */ /* 0x000fe40000400000 */
[----:B------:R-:W5:Y:S01]  /*48160*/  LDL.LU R13, [R1+0x40] ;  /* 0x00004000010d7983 */ /* 0x000f620000300800 */
[----:B---3--:R-:W-:Y:S02]  /*48170*/  @!P6 FMUL R16, R16, 16777216 ;  /* 0x4b8000001010e820 */ /* 0x008fe40000400000 */
[----:B--2---:R-:W-:Y:S02]  /*48180*/  @!P6 FMUL R17, R17, 16777216 ;  /* 0x4b8000001111e820 */ /* 0x004fe40000400000 */
[----:B------:R-:W-:-:S02]  /*48190*/  @!P6 FMUL R18, R18, 16777216 ;  /* 0x4b8000001212e820 */ /* 0x000fc40000400000 */
[----:B------:R-:W-:Y:S02]  /*481a0*/  @!P6 FMUL R20, R20, 16777216 ;  /* 0x4b8000001414e820 */ /* 0x000fe40000400000 */
[----:B------:R-:W-:Y:S02]  /*481b0*/  @!P6 FMUL R21, R21, 16777216 ;  /* 0x4b8000001515e820 */ /* 0x000fe40000400000 */
[----:B------:R-:W-:Y:S02]  /*481c0*/  @!P6 FMUL R19, R19, 16777216 ;  /* 0x4b8000001313e820 */ /* 0x000fe40000400000 */
[----:B----4-:R-:W-:-:S06]  /*481d0*/  @!P6 FMUL R5, R5, 16777216 ;  /* 0x4b8000000505e820 */ /* 0x010fcc0000400000 */
[----:B------:R-:W0:Y:S01]  /*481e0*/  MUFU.RCP R5, R5 ;  /* 0x0000000500057308 */ /* 0x000e220000001000 */
[----:B------:R-:W-:-:S04]  /*481f0*/  @!P6 FMUL R6, R6, 16777216 ;  /* 0x4b8000000606e820 */ /* 0x000fc80000400000 */
[C---:B0-----:R-:W-:Y:S02]  /*48200*/  FMUL R12, R5.reuse, R6 ;  /* 0x00000006050c7220 */ /* 0x041fe40000400000 */
[C---:B------:R-:W-:Y:S02]  /*48210*/  FMUL R18, R5.reuse, R18 ;  /* 0x0000001205127220 */ /* 0x040fe40000400000 */
[C---:B------:R-:W-:Y:S02]  /*48220*/  FMUL R6, R5.reuse, R16 ;  /* 0x0000001005067220 */ /* 0x040fe40000400000 */
[C---:B------:R-:W-:Y:S02]  /*48230*/  FMUL R16, R5.reuse, R17 ;  /* 0x0000001105107220 */ /* 0x040fe40000400000 */
[C---:B------:R-:W-:Y:S02]  /*48240*/  FMUL R17, R5.reuse, R21 ;  /* 0x0000001505117220 */ /* 0x040fe40000400000 */
[----:B------:R-:W-:Y:S01]  /*48250*/  FMUL R21, R5, R20 ;  /* 0x0000001405157220 */ /* 0x000fe20000400000 */
[----:B------:R-:W-:-:S02]  /*48260*/  F2FP.BF16.PACK_AB R20, R18, R6 ;  /* 0x000000061214723e */ /* 0x000fc400000010ff */
[----:B------:R-:W2:Y:S01]  /*48270*/  LDL.LU R18, [R1+0x4] ;  /* 0x0000040001127983 */ /* 0x000ea20000300800 */
[----:B------:R-:W-:-:S03]  /*48280*/  FMUL R19, R5, R19 ;  /* 0x0000001305137220 */ /* 0x000fc60000400000 */
[----:B------:R-:W3:Y:S02]  /*48290*/  LDL.LU R6, [R1+0x10] ;  /* 0x0000100001067983 */ /* 0x000ee40000300800 */
[----:B------:R-:W-:Y:S02]  /*482a0*/  F2FP.BF16.PACK_AB R16, R19, R16 ;  /* 0x000000101310723e */ /* 0x000fe400000010ff */
[----:B------:R-:W3:Y:S01]  /*482b0*/  LDL.LU R19, [R1+0x18] ;  /* 0x0000180001137983 */ /* 0x000ee20000300800 */
[----:B------:R-:W-:Y:S02]  /*482c0*/  @!P6 FMUL R2, R2, 16777216 ;  /* 0x4b8000000202e820 */ /* 0x000fe40000400000 */
[C---:B------:R-:W-:Y:S02]  /*482d0*/  FMUL R14, R11.reuse, R14 ;  /* 0x0000000e0b0e7220 */ /* 0x040fe40000400000 */
[----:B------:R-:W-:Y:S02]  /*482e0*/  FMUL R15, R11, R15 ;  /* 0x0000000f0b0f7220 */ /* 0x000fe40000400000 */
[----:B------:R-:W-:-:S02]  /*482f0*/  IMAD.MOV.U32 R11, RZ, RZ, R7 ;  /* 0x000000ffff0b7224 */ /* 0x000fc400078e0007 */
[----:B------:R-:W-:Y:S02]  /*48300*/  FMUL R7, R5, R2 ;  /* 0x0000000205077220 */ /* 0x000fe40000400000 */
[----:B------:R-:W0:Y:S01]  /*48310*/  S2R R2, SR_TID.X ;  /* 0x0000000000027919 */ /* 0x000e220000002100 */
[----:B------:R-:W-:Y:S01]  /*48320*/  F2FP.BF16.PACK_AB R4, R4, R15 ;  /* 0x0000000f0404723e */ /* 0x000fe200000010ff */
[----:B------:R-:W-:Y:S01]  /*48330*/  @!P6 FMUL R29, R29, 16777216 ;  /* 0x4b8000001d1de820 */ /* 0x000fe20000400000 */
[----:B------:R-:W-:Y:S01]  /*48340*/  MOV R15, R11 ;  /* 0x0000000b000f7202 */ /* 0x000fe20000000f00 */
[----:B------:R-:W-:Y:S02]  /*48350*/  @!P6 FMUL R28, R28, 16777216 ;  /* 0x4b8000001c1ce820 */ /* 0x000fe40000400000 */
[----:B------:R-:W-:Y:S02]  /*48360*/  @!P6 FMUL R27, R27, 16777216 ;  /* 0x4b8000001b1be820 */ /* 0x000fe40000400000 */
[----:B------:R-:W-:-:S02]  /*48370*/  @!P6 FMUL R26, R26, 16777216 ;  /* 0x4b8000001a1ae820 */ /* 0x000fc40000400000 */
[----:B------:R-:W-:Y:S02]  /*48380*/  @!P6 FMUL R25, R25, 16777216 ;  /* 0x4b8000001919e820 */ /* 0x000fe40000400000 */
[----:B------:R-:W-:Y:S02]  /*48390*/  @!P6 FMUL R24, R24, 16777216 ;  /* 0x4b8000001818e820 */ /* 0x000fe40000400000 */
[----:B------:R-:W-:Y:S02]  /*483a0*/  @!P6 FMUL R23, R23, 16777216 ;  /* 0x4b8000001717e820 */ /* 0x000fe40000400000 */
[----:B------:R-:W-:Y:S02]  /*483b0*/  @!P6 FMUL R22, R22, 16777216 ;  /* 0x4b8000001616e820 */ /* 0x000fe40000400000 */
[C---:B------:R-:W-:Y:S02]  /*483c0*/  FMUL R29, R5.reuse, R29 ;  /* 0x0000001d051d7220 */ /* 0x040fe40000400000 */
[----:B------:R-:W-:-:S02]  /*483d0*/  FMUL R28, R5, R28 ;  /* 0x0000001c051c7220 */ /* 0x000fc40000400000 */
[----:B0-----:R-:W-:Y:S02]  /*483e0*/  IMAD.SHL.U32 R11, R2, 0x80, RZ ;  /* 0x00000080020b7824 */ /* 0x001fe400078e00ff */
[C---:B------:R-:W-:Y:S02]  /*483f0*/  FMUL R27, R5.reuse, R27 ;  /* 0x0000001b051b7220 */ /* 0x040fe40000400000 */
[----:B------:R-:W-:Y:S01]  /*48400*/  FMUL R26, R5, R26 ;  /* 0x0000001a051a7220 */ /* 0x000fe20000400000 */
[----:B------:R-:W-:Y:S01]  /*48410*/  LOP3.LUT R11, R11, 0x7000, RZ, 0xc0, !PT ;  /* 0x000070000b0b7812 */ /* 0x000fe200078ec0ff */
[C---:B------:R-:W-:Y:S02]  /*48420*/  FMUL R25, R5.reuse, R25 ;  /* 0x0000001905197220 */ /* 0x040fe40000400000 */
[C---:B------:R-:W-:Y:S02]  /*48430*/  FMUL R24, R5.reuse, R24 ;  /* 0x0000001805187220 */ /* 0x040fe40000400000 */
[----:B------:R-:W-:-:S02]  /*48440*/  FMUL R23, R5, R23 ;  /* 0x0000001705177220 */ /* 0x000fc40000400000 */
[----:B------:R-:W-:Y:S01]  /*48450*/  FMUL R22, R5, R22 ;  /* 0x0000001605167220 */ /* 0x000fe20000400000 */
[----:B------:R-:W-:-:S04]  /*48460*/  SHF.L.U32 R5, R2, 0x5, RZ ;  /* 0x0000000502057819 */ /* 0x000fc800000006ff */
[----:B------:R-:W-:Y:S02]  /*48470*/  LOP3.LUT R11, R11, 0x60, R5, 0xf8, !PT ;  /* 0x000000600b0b7812 */ /* 0x000fe400078ef805 */
[----:B------:R-:W-:Y:S02]  /*48480*/  F2FP.BF16.PACK_AB R5, R15, R9 ;  /* 0x000000090f05723e */ /* 0x000fe400000010ff */
[----:B------:R-:W-:Y:S02]  /*48490*/  F2FP.BF16.PACK_AB R8, R8, R14 ;  /* 0x0000000e0808723e */ /* 0x000fe400000010ff */
[----:B------:R-:W5:Y:S01]  /*484a0*/  LDL.LU R14, [R1+0x48] ;  /* 0x00004800010e7983 */ /* 0x000f620000300800 */
[----:B------:R-:W-:Y:S02]  /*484b0*/  F2FP.BF16.PACK_AB R21, R22, R21 ;  /* 0x000000151615723e */ /* 0x000fe400000010ff */
[----:B------:R-:W-:Y:S01]  /*484c0*/  F2FP.BF16.PACK_AB R22, R26, R24 ;  /* 0x000000181a16723e */ /* 0x000fe200000010ff */
[----:B------:R-:W4:Y:S01]  /*484d0*/  LDL.LU R15, [R1+0x5c] ;  /* 0x00005c00010f7983 */ /* 0x000f220000300800 */
[----:B------:R-:W-:-:S02]  /*484e0*/  F2FP.BF16.PACK_AB R17, R23, R17 ;  /* 0x000000111711723e */ /* 0x000fc400000010ff */
[----:B------:R-:W-:Y:S01]  /*484f0*/  F2FP.BF16.PACK_AB R23, R7, R28 ;  /* 0x0000001c0717723e */ /* 0x000fe200000010ff */
[----:B------:R-:W4:Y:S04]  /*48500*/  LDL.LU R26, [R1+0x30] ;  /* 0x00003000011a7983 */ /* 0x000f280000300800 */
[----:B------:R-:W4:Y:S01]  /*48510*/  LDL.LU R24, [R1+0x68] ;  /* 0x0000680001187983 */ /* 0x000f220000300800 */
[----:B--2---:R-:W-:Y:S02]  /*48520*/  F2FP.BF16.PACK_AB R9, R18, R10 ;  /* 0x0000000a1209723e */ /* 0x004fe400000010ff */
[----:B------:R-:W-:Y:S02]  /*48530*/  F2FP.BF16.PACK_AB R18, R27, R25 ;  /* 0x000000191b12723e */ /* 0x000fe400000010ff */
[----:B------:R-:W0:Y:S01]  /*48540*/  S2R R25, SR_TID.X ;  /* 0x0000000000197919 */ /* 0x000e220000002100 */
[----:B------:R-:W-:-:S03]  /*48550*/  F2FP.BF16.PACK_AB R10, R0, R3 ;  /* 0x00000003000a723e */ /* 0x000fc600000010ff */
[----:B------:R-:W4:Y:S01]  /*48560*/  LDL.LU R27, [R1+0x34] ;  /* 0x00003400011b7983 */ /* 0x000f220000300800 */
[----:B---3--:R-:W-:-:S03]  /*48570*/  F2FP.BF16.PACK_AB R6, R19, R6 ;  /* 0x000000061306723e */ /* 0x008fc600000010ff */
[----:B------:R-:W2:Y:S01]  /*48580*/  LDL.LU R0, [R1+0x16f8] ;  /* 0x0016f80001007983 */ /* 0x000ea20000300800 */
[----:B------:R-:W-:-:S03]  /*48590*/  F2FP.BF16.PACK_AB R19, R12, R29 ;  /* 0x0000001d0c13723e */ /* 0x000fc600000010ff */
[----:B------:R-:W2:Y:S04]  /*485a0*/  LDL.LU R3, [R1+0x16f4] ;  /* 0x0016f40001037983 */ /* 0x000ea80000300800 */
[----:B------:R-:W3:Y:S04]  /*485b0*/  LDL.LU R7, [R1+0x20] ;  /* 0x0000200001077983 */ /* 0x000ee80000300800 */
[----:B------:R-:W2:Y:S01]  /*485c0*/  LDL.LU R29, [R1+0x2c] ;  /* 0x00002c00011d7983 */ /* 0x000ea20000300800 */
[----:B0-----:R-:W-:-:S03]  /*485d0*/  IMAD.SHL.U32 R28, R25, 0x4, RZ ;  /* 0x00000004191c7824 */ /* 0x001fc600078e00ff */
[----:B------:R-:W2:Y:S02]  /*485e0*/  LDL.LU R12, [R1+0x24] ;  /* 0x00002400010c7983 */ /* 0x000ea40000300800 */
[----:B------:R-:W-:Y:S02]  /*485f0*/  LOP3.LUT R28, R11, 0x70, R28, 0x78, !PT ;  /* 0x000000700b1c7812 */ /* 0x000fe400078e781c */
[----:B------:R-:W3:Y:S02]  /*48600*/  LDL.LU R11, [R1+0x28] ;  /* 0x00002800010b7983 */ /* 0x000ee40000300800 */
[----:B---3--:R-:W-:Y:S02]  /*48610*/  F2FP.BF16.PACK_AB R7, R11, R7 ;  /* 0x000000070b07723e */ /* 0x008fe400000010ff */
[----:B--2---:R-:W-:Y:S02]  /*48620*/  F2FP.BF16.PACK_AB R11, R29, R12 ;  /* 0x0000000c1d0b723e */ /* 0x004fe400000010ff */
[----:B------:R-:W2:Y:S01]  /*48630*/  LDL.LU R29, [R1+0xfc] ;  /* 0x0000fc00011d7983 */ /* 0x000ea20000300800 */
[----:B----4-:R-:W-:-:S03]  /*48640*/  F2FP.BF16.PACK_AB R12, R27, R26 ;  /* 0x0000001a1b0c723e */ /* 0x010fc600000010ff */
[----:B--2---:R-:W-:Y:S04]  /*48650*/  STL [R1+0x16e4], R29 ;  /* 0x0016e41d01007387 */ /* 0x004fe80000100800 */
[----:B------:R-:W2:Y:S04]  /*48660*/  LDL.LU R26, [R1+0xf4] ;  /* 0x0000f400011a7983 */ /* 0x000ea80000300800 */
[----:B--2---:R0:W-:Y:S04]  /*48670*/  STL [R1+0x16e8], R26 ;  /* 0x0016e81a01007387 */ /* 0x0041e80000100800 */
[----:B------:R-:W-:Y:S04]  /*48680*/  STL [R1+0x1694], R2 ;  /* 0x0016940201007387 */ /* 0x000fe80000100800 */
[----:B0-----:R-:W2:Y:S04]  /*48690*/  LDL.LU R26, [R1+0x80] ;  /* 0x00008000011a7983 */ /* 0x001ea80000300800 */
[----:B--2---:R0:W-:Y:S04]  /*486a0*/  STL [R1+0x16ec], R26 ;  /* 0x0016ec1a01007387 */ /* 0x0041e80000100800 */
[----:B0-----:R-:W2:Y:S01]  /*486b0*/  LDL.LU R26, [R1+0x7c] ;  /* 0x00007c00011a7983 */ /* 0x001ea20000300800 */
[----:B------:R-:W-:-:S02]  /*486c0*/  LOP3.LUT R25, R2, 0x18, RZ, 0xc0, !PT ;  /* 0x0000001802197812 */ /* 0x000fc400078ec0ff */
[----:B-----5:R-:W-:Y:S02]  /*486d0*/  F2FP.BF16.PACK_AB R13, R14, R13 ;  /* 0x0000000d0e0d723e */ /* 0x020fe400000010ff */
[----:B------:R-:W-:Y:S02]  /*486e0*/  F2FP.BF16.PACK_AB R14, R3, R0 ;  /* 0x00000000030e723e */ /* 0x000fe400000010ff */
[----:B------:R-:W-:Y:S02]  /*486f0*/  LEA R28, R25, R28, 0xc ;  /* 0x0000001c191c7211 */ /* 0x000fe400078e60ff */
[----:B------:R-:W-:-:S03]  /*48700*/  F2FP.BF16.PACK_AB R15, R24, R15 ;  /* 0x0000000f180f723e */ /* 0x000fc600000010ff */
[----:B------:R-:W-:Y:S04]  /*48710*/  STS.128 [R28], R20 ;  /* 0x000000141c007388 */ /* 0x000fe80000000c00 */
[----:B--2---:R0:W-:Y:S04]  /*48720*/  STL [R1+0x16f0], R26 ;  /* 0x0016f01a01007387 */ /* 0x0041e80000100800 */
        /* <DEDUP_REMOVED lines=9> */
[----:B------:R-:W3:Y:S04]  /*487c0*/  LDL.LU R21, [R1+0x50] ;  /* 0x0000500001157983 */ /* 0x000ee80000300800 */
[----:B------:R-:W3:Y:S04]  /*487d0*/  LDL.LU R22, [R1+0x60] ;  /* 0x0000600001167983 */ /* 0x000ee80000300800 */
[----:B------:R-:W3:Y:S04]  /*487e0*/  LDL.LU R23, [R1+0x70] ;  /* 0x0000700001177983 */ /* 0x000ee80000300800 */
[----:B------:R0:W-:Y:S04]  /*487f0*/  STS.128 [R28+0x800], R16 ;  /* 0x000800101c007388 */ /* 0x0001e80000000c00 */
[----:B------:R1:W-:Y:S04]  /*48800*/  STS.128 [R28+0x80], R4 ;  /* 0x000080041c007388 */ /* 0x0003e80000000c00 */
[----:B------:R1:W-:Y:S04]  /*48810*/  STS.128 [R28+0x880], R8 ;  /* 0x000880081c007388 */ /* 0x0003e80000000c00 */
[----:B0-----:R-:W3:Y:S04]  /*48820*/  LDL.LU R16, [R1+0xe0] ;  /* 0x0000e00001107983 */ /* 0x001ee80000300800 */
[----:B------:R-:W3:Y:S04]  /*48830*/  LDL.LU R17, [R1+0xcc] ;  /* 0x0000cc0001117983 */ /* 0x000ee80000300800 */
[----:B------:R-:W3:Y:S04]  /*48840*/  LDL.LU R18, [R1+0xf0] ;  /* 0x0000f00001127983 */ /* 0x000ee80000300800 */
[----:B------:R-:W3:Y:S04]  /*48850*/  LDL.LU R19, [R1+0xe8] ;  /* 0x0000e80001137983 */ /* 0x000ee80000300800 */
[----:B-1----:R-:W3:Y:S04]  /*48860*/  LDL.LU R4, [R1+0x78] ;  /* 0x0000780001047983 */ /* 0x002ee80000300800 */
[----:B------:R-:W5:Y:S04]  /*48870*/  LDL.LU R5, [R1+0x9c] ;  /* 0x00009c0001057983 */ /* 0x000f680000300800 */
[----:B------:R-:W3:Y:S04]  /*48880*/  LDL.LU R6, [R1+0xac] ;  /* 0x0000ac0001067983 */ /* 0x000ee80000300800 */
[----:B------:R-:W3:Y:S04]  /*48890*/  LDL.LU R7, [R1+0xbc] ;  /* 0x0000bc0001077983 */ /* 0x000ee80000300800 */
[----:B------:R-:W3:Y:S04]  /*488a0*/  LDL.LU R8, [R1+0x6c] ;  /* 0x00006c0001087983 */ /* 0x000ee80000300800 */
[----:B------:R-:W4:Y:S04]  /*488b0*/  LDL.LU R9, [R1+0x84] ;  /* 0x0000840001097983 */ /* 0x000f280000300800 */
[----:B------:R-:W3:Y:S04]  /*488c0*/  LDL.LU R10, [R1+0xa8] ;  /* 0x0000a800010a7983 */ /* 0x000ee80000300800 */
[----:B------:R-:W3:Y:S04]  /*488d0*/  LDL.LU R11, [R1+0xb8] ;  /* 0x0000b800010b7983 */ /* 0x000ee80000300800 */
[----:B------:R0:W-:Y:S04]  /*488e0*/  STS.128 [R28+0x100], R12 ;  /* 0x0001000c1c007388 */ /* 0x0001e80000000c00 */
[----:B0-----:R-:W3:Y:S04]  /*488f0*/  LDL.LU R12, [R1+0xc0] ;  /* 0x0000c000010c7983 */ /* 0x001ee80000300800 */
[----:B------:R-:W3:Y:S04]  /*48900*/  LDL.LU R13, [R1+0xc4] ;  /* 0x0000c400010d7983 */ /* 0x000ee80000300800 */
[----:B------:R-:W3:Y:S04]  /*48910*/  LDL.LU R14, [R1+0xdc] ;  /* 0x0000dc00010e7983 */ /* 0x000ee80000300800 */
[----:B------:R-:W3:Y:S01]  /*48920*/  LDL.LU R15, [R1+0xc8] ;  /* 0x0000c800010f7983 */ /* 0x000ee20000300800 */
[----:B--2---:R-:W-:-:S03]  /*48930*/  F2FP.BF16.PACK_AB R20, R26, R20 ;  /* 0x000000141a14723e */ /* 0x004fc600000010ff */
[----:B------:R-:W3:Y:S02]  /*48940*/  LDL.LU R26, [R1+0x16f0] ;  /* 0x0016f000011a7983 */ /* 0x000ee40000300800 */
[----:B---3--:R-:W-:Y:S02]  /*48950*/  F2FP.BF16.PACK_AB R8, R26, R8 ;  /* 0x000000081a08723e */ /* 0x008fe400000010ff */
[----:B------:R-:W2:Y:S01]  /*48960*/  LDL.LU R26, [R1+0x16ec] ;  /* 0x0016ec00011a7983 */ /* 0x000ea20000300800 */
[----:B------:R-:W-:Y:S02]  /*48970*/  F2FP.BF16.PACK_AB R21, R29, R21 ;  /* 0x000000151d15723e */ /* 0x000fe400000010ff */
[----:B----4-:R-:W-:Y:S02]  /*48980*/  F2FP.BF16.PACK_AB R9, R3, R9 ;  /* 0x000000090309723e */ /* 0x010fe400000010ff */
[----:B--2---:R-:W-:Y:S02]  /*48990*/  F2FP.BF16.PACK_AB R4, R26, R4 ;  /* 0x000000041a04723e */ /* 0x004fe400000010ff */
[----:B------:R-:W2:Y:S04]  /*489a0*/  LDL.LU R26, [R1+0x16e8] ;  /* 0x0016e800011a7983 */ /* 0x000ea80000300800 */
[----:B------:R-:W2:Y:S04]  /*489b0*/  LDL.LU R29, [R1+0x16e4] ;  /* 0x0016e400011d7983 */ /* 0x000ea80000300800 */
[----:B------:R-:W3:Y:S01]  /*489c0*/  LDL.LU R3, [R1+0x16e0] ;  /* 0x0016e00001037983 */ /* 0x000ee20000300800 */
[----:B-----5:R-:W-:-:S03]  /*489d0*/  F2FP.BF16.PACK_AB R5, R0, R5 ;  /* 0x000000050005723e */ /* 0x020fc600000010ff */
[----:B------:R-:W4:Y:S01]  /*489e0*/  LDL.LU R0, [R1+0x16dc] ;  /* 0x0016dc0001007983 */ /* 0x000f220000300800 */
[----:B---3--:R-:W-:-:S03]  /*489f0*/  F2FP.BF16.PACK_AB R22, R3, R22 ;  /* 0x000000160316723e */ /* 0x008fc600000010ff */
[----:B------:R-:W3:Y:S02]  /*48a00*/  LDL.LU R3, [R1+0x16d8] ;  /* 0x0016d80001037983 */ /* 0x000ee40000300800 */
[----:B---3--:R-:W-:Y:S02]  /*48a10*/  F2FP.BF16.PACK_AB R10, R3, R10 ;  /* 0x0000000a030a723e */ /* 0x008fe400000010ff */
[----:B------:R-:W3:Y:S01]  /*48a20*/  LDL.LU R3, [R1+0x16d4] ;  /* 0x0016d40001037983 */ /* 0x000ee20000300800 */
[----:B----4-:R-:W-:Y:S02]  /*48a30*/  F2FP.BF16.PACK_AB R23, R0, R23 ;  /* 0x000000170017723e */ /* 0x010fe400000010ff */
[----:B---3--:R-:W-:Y:S02]  /*48a40*/  F2FP.BF16.PACK_AB R6, R3, R6 ;  /* 0x000000060306723e */ /* 0x008fe400000010ff */
[----:B------:R-:W3:Y:S04]  /*48a50*/  LDL.LU R3, [R1+0x16d0] ;  /* 0x0016d00001037983 */ /* 0x000ee80000300800 */
[----:B------:R-:W3:Y:S01]  /*48a60*/  LDL.LU R0, [R1+0x16cc] ;  /* 0x0016cc0001007983 */ /* 0x000ee20000300800 */
[----:B------:R-:W-:-:S02]  /*48a70*/  F2FP.BF16.PACK_AB R7, R13, R7 ;  /* 0x000000070d07723e */ /* 0x000fc400000010ff */
[----:B------:R-:W-:Y:S02]  /*48a80*/  F2FP.BF16.PACK_AB R11, R12, R11 ;  /* 0x0000000b0c0b723e */ /* 0x000fe400000010ff */
[----:B------:R-:W-:Y:S02]  /*48a90*/  F2FP.BF16.PACK_AB R12, R14, R15 ;  /* 0x0000000f0e0c723e */ /* 0x000fe400000010ff */
[----:B--2---:R-:W-:Y:S02]  /*48aa0*/  F2FP.BF16.PACK_AB R14, R29, R26 ;  /* 0x0000001a1d0e723e */ /* 0x004fe400000010ff */
[----:B---3--:R-:W-:Y:S02]  /*48ab0*/  F2FP.BF16.PACK_AB R13, R0, R3 ;  /* 0x00000003000d723e */ /* 0x008fe400000010ff */
[----:B------:R-:W2:Y:S04]  /*48ac0*/  LDL.LU R0, [R1+0x16c8] ;  /* 0x0016c80001007983 */ /* 0x000ea80000300800 */
[----:B------:R-:W2:Y:S04]  /*48ad0*/  LDL.LU R3, [R1+0x16c4] ;  /* 0x0016c40001037983 */ /* 0x000ea80000300800 */
[----:B------:R-:W3:Y:S01]  /*48ae0*/  LDL.LU R29, [R1+0x1b0] ;  /* 0x0001b000011d7983 */ /* 0x000ee20000300800 */
[----:B------:R-:W-:-:S03]  /*48af0*/  F2FP.BF16.PACK_AB R16, R16, R17 ;  /* 0x000000111010723e */ /* 0x000fc600000010ff */
[----:B---3--:R-:W-:Y:S04]  /*48b00*/  STL [R1+0x1698], R29 ;  /* 0x0016981d01007387 */ /* 0x008fe80000100800 */
[----:B------:R-:W3:Y:S01]  /*48b10*/  LDL.LU R26, [R1+0x1a8] ;  /* 0x0001a800011a7983 */ /* 0x000ee20000300800 */
[----:B------:R-:W-:Y:S02]  /*48b20*/  F2FP.BF16.PACK_AB R17, R18, R19 ;  /* 0x000000131211723e */ /* 0x000fe400000010ff */
[----:B------:R-:W-:Y:S01]  /*48b30*/  F2FP.BF16.PACK_AB R18, R2, R25 ;  /* 0x000000190212723e */ /* 0x000fe200000010ff */
[----:B---3--:R-:W-:Y:S04]  /*48b40*/  STL [R1+0x169c], R26 ;  /* 0x00169c1a01007387 */ /* 0x008fe80000100800 */
[----:B------:R-:W3:Y:S04]  /*48b50*/  LDL.LU R25, [R1+0x198] ;  /* 0x0001980001197983 */ /* 0x000ee80000300800 */
[----:B---3--:R0:W-:Y:S04]  /*48b60*/  STL [R1+0x16a0], R25 ;  /* 0x0016a01901007387 */ /* 0x0081e80000100800 */
[----:B0-----:R-:W3:Y:S04]  /*48b70*/  LDL.LU R25, [R1+0x180] ;  /* 0x0001800001197983 */ /* 0x001ee80000300800 */
        /* <DEDUP_REMOVED lines=13> */
[----:B0-----:R-:W3:Y:S01]  /*48c50*/  LDL.LU R25, [R1+0x124] ;  /* 0x0001240001197983 */ /* 0x001ee20000300800 */
[----:B------:R-:W-:-:S02]  /*48c60*/  F2FP.BF16.PACK_AB R15, R27, R24 ;  /* 0x000000181b0f723e */ /* 0x000fc400000010ff */
[----:B--2---:R-:W-:Y:S01]  /*48c70*/  F2FP.BF16.PACK_AB R19, R3, R0 ;  /* 0x000000000313723e */ /* 0x004fe200000010ff */
[----:B------:R-:W-:Y:S04]  /*48c80*/  STS.128 [R28+0x900], R20 ;  /* 0x000900141c007388 */ /* 0x000fe80000000c00 */
[----:B------:R-:W-:Y:S04]  /*48c90*/  STS.128 [R28+0x180], R8 ;  /* 0x000180081c007388 */ /* 0x000fe80000000c00 */
[----:B------:R-:W-:Y:S04]  /*48ca0*/  STS.128 [R28+0x980], R4 ;  /* 0x000980041c007388 */ /* 0x000fe80000000c00 */
[----:B------:R-:W-:Y:S04]  /*48cb0*/  STS.128 [R28+0x200], R12 ;  /* 0x0002000c1c007388 */ /* 0x000fe80000000c00 */
[----:B---3--:R0:W-:Y:S04]  /*48cc0*/  STL [R1+0x16c0], R25 ;  /* 0x0016c01901007387 */ /* 0x0081e80000100800 */
[----:B0-----:R-:W2:Y:S04]  /*48cd0*/  LDL.LU R25, [R1+0x120] ;  /* 0x0001200001197983 */ /* 0x001ea80000300800 */
[----:B------:R-:W3:Y:S04]  /*48ce0*/  LDL.LU R26, [R1+0x190] ;  /* 0x00019000011a7983 */ /* 0x000ee80000300800 */
        /* <DEDUP_REMOVED lines=23> */
[----:B0-----:R-:W4:Y:S04]  /*48e60*/  LDL.LU R16, [R1+0x1b4] ;  /* 0x0001b40001107983 */ /* 0x001f280000300800 */
[----:B------:R-:W3:Y:S04]  /*48e70*/  LDL.LU R17, [R1+0x19c] ;  /* 0x00019c0001117983 */ /* 0x000ee80000300800 */
[----:B------:R-:W5:Y:S04]  /*48e80*/  LDL.LU R18, [R1+0x1e0] ;  /* 0x0001e00001127983 */ /* 0x000f680000300800 */
[----:B------:R-:W3:Y:S01]  /*48e90*/  LDL.LU R19, [R1+0x1f4] ;  /* 0x0001f40001137983 */ /* 0x000ee20000300800 */
[----:B--2---:R-:W-:-:S03]  /*48ea0*/  F2FP.BF16.PACK_AB R12, R25, R12 ;  /* 0x0000000c190c723e */ /* 0x004fc600000010ff */
[----:B------:R-:W2:Y:S02]  /*48eb0*/  LDL.LU R25, [R1+0x16c0] ;  /* 0x0016c00001197983 */ /* 0x000ea40000300800 */
[----:B--2---:R-:W-:Y:S02]  /*48ec0*/  F2FP.BF16.PACK_AB R8, R25, R8 ;  /* 0x000000081908723e */ /* 0x004fe400000010ff */
[----:B------:R-:W3:Y:S02]  /*48ed0*/  LDL.LU R25, [R1+0x16bc] ;  /* 0x0016bc0001197983 */ /* 0x000ee40000300800 */
[----:B---3--:R-:W-:Y:S02]  /*48ee0*/  F2FP.BF16.PACK_AB R13, R25, R13 ;  /* 0x0000000d190d723e */ /* 0x008fe400000010ff */
[----:B------:R-:W2:Y:S02]  /*48ef0*/  LDL.LU R25, [R1+0x16b8] ;  /* 0x0016b80001197983 */ /* 0x000ea40000300800 */
[----:B--2---:R-:W-:-:S02]  /*48f00*/  F2FP.BF16.PACK_AB R9, R25, R9 ;  /* 0x000000091909723e */ /* 0x004fc400000010ff */
[----:B------:R-:W2:Y:S02]  /*48f10*/  LDL.LU R25, [R1+0x16b4] ;  /* 0x0016b40001197983 */ /* 0x000ea40000300800 */
[----:B--2---:R-:W-:Y:S02]  /*48f20*/  F2FP.BF16.PACK_AB R14, R25, R14 ;  /* 0x0000000e190e723e */ /* 0x004fe400000010ff */
[----:B------:R-:W2:Y:S02]  /*48f30*/  LDL.LU R25, [R1+0x16b0] ;  /* 0x0016b00001197983 */ /* 0x000ea40000300800 */
[----:B--2---:R-:W-:Y:S02]  /*48f40*/  F2FP.BF16.PACK_AB R10, R25, R10 ;  /* 0x0000000a190a723e */ /* 0x004fe400000010ff */
[----:B------:R-:W2:Y:S02]  /*48f50*/  LDL.LU R25, [R1+0x16ac] ;  /* 0x0016ac0001197983 */ /* 0x000ea40000300800 */
[----:B--2---:R-:W-:-:S02]  /*48f60*/  F2FP.BF16.PACK_AB R15, R25, R15 ;  /* 0x0000000f190f723e */ /* 0x004fc400000010ff */
[----:B------:R-:W2:Y:S02]  /*48f70*/  LDL.LU R25, [R1+0x16a8] ;  /* 0x0016a80001197983 */ /* 0x000ea40000300800 */
[----:B--2---:R-:W-:Y:S02]  /*48f80*/  F2FP.BF16.PACK_AB R11, R25, R11 ;  /* 0x0000000b190b723e */ /* 0x004fe400000010ff */
[----:B------:R-:W2:Y:S01]  /*48f90*/  LDL.LU R25, [R1+0x16a4] ;  /* 0x0016a40001197983 */ /* 0x000ea20000300800 */
[----:B------:R-:W-:Y:S02]  /*48fa0*/  F2FP.BF16.PACK_AB R24, R26, R24 ;  /* 0x000000181a18723e */ /* 0x000fe400000010ff */
[----:B----4-:R-:W-:Y:S02]  /*48fb0*/  F2FP.BF16.PACK_AB R16, R29, R16 ;  /* 0x000000101d10723e */ /* 0x010fe400000010ff */
[----:B--2---:R-:W-:Y:S02]  /*48fc0*/  F2FP.BF16.PACK_AB R20, R25, R20 ;  /* 0x000000141914723e */ /* 0x004fe400000010ff */
[----:B------:R-:W2:Y:S04]  /*48fd0*/  LDL.LU R25, [R1+0x16a0] ;  /* 0x0016a00001197983 */ /* 0x000ea80000300800 */
[----:B------:R-:W3:Y:S04]  /*48fe0*/  LDL.LU R26, [R1+0x169c] ;  /* 0x00169c00011a7983 */ /* 0x000ee80000300800 */
[----:B------:R-:W3:Y:S01]  /*48ff0*/  LDL.LU R29, [R1+0x1698] ;  /* 0x00169800011d7983 */ /* 0x000ee20000300800 */
[----:B------:R-:W-:-:S02]  /*49000*/  F2FP.BF16.PACK_AB R21, R17, R21 ;  /* 0x000000151115723e */ /* 0x000fc400000010ff */
[----:B------:R-:W-:Y:S02]  /*49010*/  F2FP.BF16.PACK_AB R17, R5, R6 ;  /* 0x000000060511723e */ /* 0x000fe400000010ff */
[----:B------:R-:W-:Y:S02]  /*49020*/  F2FP.BF16.PACK_AB R22, R7, R22 ;  /* 0x000000160716723e */ /* 0x000fe400000010ff */
[----:B-----5:R-:W-:Y:S02]  /*49030*/  F2FP.BF16.PACK_AB R18, R2, R18 ;  /* 0x000000120212723e */ /* 0x020fe400000010ff */
[----:B------:R-:W-:Y:S02]  /*49040*/  F2FP.BF16.PACK_AB R23, R3, R23 ;  /* 0x000000170317723e */ /* 0x000fe400000010ff */
[----:B--2---:R-:W-:Y:S02]  /*49050*/  F2FP.BF16.PACK_AB R25, R4, R25 ;  /* 0x000000190419723e */ /* 0x004fe400000010ff */
[----:B------:R-:W2:Y:S04]  /*49060*/  LDL.LU R4, [R1+0x1d8] ;  /* 0x0001d80001047983 */ /* 0x000ea80000300800 */
[----:B------:R-:W4:Y:S01]  /*49070*/  LDL.LU R5, [R1+0x1e4] ;  /* 0x0001e40001057983 */ /* 0x000f220000300800 */
[----:B---3--:R-:W-:-:S03]  /*49080*/  F2FP.BF16.PACK_AB R26, R29, R26 ;  /* 0x0000001a1d1a723e */ /* 0x008fc600000010ff */
[----:B------:R-:W3:Y:S04]  /*49090*/  LDL.LU R6, [R1+0x1f0] ;  /* 0x0001f00001067983 */ /* 0x000ee80000300800 */
[----:B------:R-:W5:Y:S04]  /*490a0*/  LDL.LU R7, [R1+0x204] ;  /* 0x0002040001077983 */ /* 0x000f680000300800 */
[----:B------:R-:W2:Y:S04]  /*490b0*/  LDL.LU R29, [R1+0x240] ;  /* 0x00024000011d7983 */ /* 0x000ea80000300800 */
[----:B------:R-:W2:Y:S04]  /*490c0*/  LDL.LU R2, [R1+0x1694] ;  /* 0x0016940001027983 */ /* 0x000ea80000300800 */
[----:B------:R-:W2:Y:S01]  /*490d0*/  LDL.LU R3, [R1+0x1690] ;  /* 0x0016900001037983 */ /* 0x000ea20000300800 */
[----:B------:R-:W-:-:S03]  /*490e0*/  F2FP.BF16.PACK_AB R19, R0, R19 ;  /* 0x000000130013723e */ /* 0x000fc600000010ff */
[----:B------:R0:W-:Y:S04]  /*490f0*/  STS.128 [R28+0x280], R12 ;  /* 0x0002800c1c007388 */ /* 0x0001e80000000c00 */
[----:B------:R1:W-:Y:S01]  /*49100*/  STS.128 [R28+0xa80], R8 ;  /* 0x000a80081c007388 */ /* 0x0003e20000000c00 */
[----:B--2---:R-:W-:-:S03]  /*49110*/  F2FP.BF16.PACK_AB R27, R27, R3 ;  /* 0x000000031b1b723e */ /* 0x004fc600000010ff */
[----:B------:R-:W2:Y:S04]  /*49120*/  LDL.LU R3, [R1+0x168c] ;  /* 0x00168c0001037983 */ /* 0x000ea80000300800 */
[----:B------:R-:W5:Y:S04]  /*49130*/  LDL.LU R0, [R1+0x1688] ;  /* 0x0016880001007983 */ /* 0x000f680000300800 */
[----:B0-----:R-:W3:Y:S04]  /*49140*/  LDL.LU R12, [R1+0x210] ;  /* 0x00021000010c7983 */ /* 0x001ee80000300800 */
[----:B------:R-:W3:Y:S04]  /*49150*/  LDL.LU R13, [R1+0x228] ;  /* 0x00022800010d7983 */ /* 0x000ee80000300800 */
[----:B------:R-:W3:Y:S04]  /*49160*/  LDL.LU R14, [R1+0x230] ;  /* 0x00023000010e7983 */ /* 0x000ee80000300800 */
[----:B------:R-:W3:Y:S04]  /*49170*/  LDL.LU R15, [R1+0x248] ;  /* 0x00024800010f7983 */ /* 0x000ee80000300800 */
[----:B-1----:R-:W3:Y:S04]  /*49180*/  LDL.LU R8, [R1+0x214] ;  /* 0x0002140001087983 */ /* 0x002ee80000300800 */
[----:B------:R-:W3:Y:S04]  /*49190*/  LDL.LU R9, [R1+0x21c] ;  /* 0x00021c0001097983 */ /* 0x000ee80000300800 */
[----:B------:R-:W3:Y:S04]  /*491a0*/  LDL.LU R10, [R1+0x22c] ;  /* 0x00022c00010a7983 */ /* 0x000ee80000300800 */
[----:B------:R-:W3:Y:S04]  /*491b0*/  LDL.LU R11, [R1+0x24c] ;  /* 0x00024c00010b7983 */ /* 0x000ee80000300800 */
[----:B------:R0:W-:Y:S04]  /*491c0*/  STS.128 [R28+0x300], R20 ;  /* 0x000300141c007388 */ /* 0x0001e80000000c00 */
[----:B------:R1:W-:Y:S04]  /*491d0*/  STS.128 [R28+0xb00], R24 ;  /* 0x000b00181c007388 */ /* 0x0003e80000000c00 */
[----:B------:R1:W-:Y:S04]  /*491e0*/  STS.128 [R28+0x380], R16 ;  /* 0x000380101c007388 */ /* 0x0003e80000000c00 */
[----:B0-----:R-:W3:Y:S04]  /*491f0*/  LDL R20, [R1+0x724] ;  /* 0x0007240001147983 */ /* 0x001ee80000100800 */
[----:B------:R-:W4:Y:S04]  /*49200*/  LDL.LU R21, [R1+0x218] ;  /* 0x0002180001157983 */ /* 0x000f280000300800 */
[----:B------:R-:W4:Y:S04]  /*49210*/  LDL.LU R22, [R1+0x244] ;  /* 0x0002440001167983 */ /* 0x000f280000300800 */
[----:B------:R-:W4:Y:S04]  /*49220*/  LDL.LU R23, [R1+0x23c] ;  /* 0x00023c0001177983 */ /* 0x000f280000300800 */
[----:B-1----:R-:W4:Y:S04]  /*49230*/  LDL.LU R24, [R1+0x1f8] ;  /* 0x0001f80001187983 */ /* 0x002f280000300800 */
[----:B------:R-:W4:Y:S04]  /*49240*/  LDL.LU R25, [R1+0x238] ;  /* 0x0002380001197983 */ /* 0x000f280000300800 */
[----:B------:R-:W4:Y:S04]  /*49250*/  LDL.LU R26, [R1+0x268] ;  /* 0x00026800011a7983 */ /* 0x000f280000300800 */
[----:B------:R-:W4:Y:S04]  /*49260*/  LDL.LU R27, [R1+0x260] ;  /* 0x00026000011b7983 */ /* 0x000f280000300800 */
[----:B------:R-:W4:Y:S04]  /*49270*/  LDL.LU R16, [R1+0x1ec] ;  /* 0x0001ec0001107983 */ /* 0x000f280000300800 */
[----:B------:R-:W4:Y:S04]  /*49280*/  LDL.LU R17, [R1+0x254] ;  /* 0x0002540001117983 */ /* 0x000f280000300800 */
[----:B------:R-:W4:Y:S04]  /*49290*/  LDL.LU R18, [R1+0x234] ;  /* 0x0002340001127983 */ /* 0x000f280000300800 */
[----:B------:R-:W4:Y:S01]  /*492a0*/  LDL.LU R19, [R1+0x250] ;  /* 0x0002500001137983 */ /* 0x000f220000300800 */
[----:B--2---:R-:W-:-:S03]  /*492b0*/  F2FP.BF16.PACK_AB R4, R3, R4 ;  /* 0x000000040304723e */ /* 0x004fc600000010ff */
[----:B------:R-:W2:Y:S01]  /*492c0*/  LDL.LU R3, [R1+0x1684] ;  /* 0x0016840001037983 */ /* 0x000ea20000300800 */
[----:B-----5:R-:W-:-:S03]  /*492d0*/  F2FP.BF16.PACK_AB R7, R7, R0 ;  /* 0x000000000707723e */ /* 0x020fc600000010ff */
[----:B------:R-:W5:Y:S01]  /*492e0*/  LDL.LU R0, [R1+0x1680] ;  /* 0x0016800001007983 */ /* 0x000f620000300800 */
[----:B---3--:R-:W-:Y:S02]  /*492f0*/  ISETP.GE.U32.AND P0, PT, R20, 0x7f800000, PT ;  /* 0x7f8000001400780c */ /* 0x008fe40003f06070 */
[----:B----4-:R-:W-:Y:S02]  /*49300*/  F2FP.BF16.PACK_AB R12, R21, R12 ;  /* 0x0000000c150c723e */ /* 0x010fe400000010ff */
[----:B------:R-:W-:Y:S02]  /*49310*/  F2FP.BF16.PACK_AB R6, R24, R6 ;  /* 0x000000061806723e */ /* 0x000fe400000010ff */
[----:B------:R-:W-:Y:S02]  /*49320*/  F2FP.BF16.PACK_AB R5, R16, R5 ;  /* 0x000000051005723e */ /* 0x000fe400000010ff */
[----:B------:R-:W-:Y:S02]  /*49330*/  F2FP.BF16.PACK_AB R16, R22, R23 ;  /* 0x000000171610723e */ /* 0x000fe400000010ff */
[----:B--2---:R-:W-:-:S02]  /*49340*/  F2FP.BF16.PACK_AB R8, R8, R3 ;  /* 0x000000030808723e */ /* 0x004fc400000010ff */
[----:B------:R-:W2:Y:S04]  /*49350*/  LDL.LU R3, [R1+0x167c] ;  /* 0x00167c0001037983 */ /* 0x000ea80000300800 */
[----:B------:R-:W3:Y:S01]  /*49360*/  LDL.LU R20, [R1+0x25c] ;  /* 0x00025c0001147983 */ /* 0x000ee20000300800 */
[----:B-----5:R-:W-:-:S03]  /*49370*/  F2FP.BF16.PACK_AB R9, R0, R9 ;  /* 0x000000090009723e */ /* 0x020fc600000010ff */
[----:B------:R-:W4:Y:S04]  /*49380*/  LDL.LU R21, [R1+0x26c] ;  /* 0x00026c0001157983 */ /* 0x000f280000300800 */
[----:B------:R-:W5:Y:S04]  /*49390*/  LDL.LU R22, [R1+0x27c] ;  /* 0x00027c0001167983 */ /* 0x000f680000300800 */
[----:B------:R-:W3:Y:S04]  /*493a0*/  LDL.LU R24, [R1+0x288] ;  /* 0x0002880001187983 */ /* 0x000ee80000300800 */
[----:B------:R-:W3:Y:S04]  /*493b0*/  LDL.LU R23, [R1+0x284] ;  /* 0x0002840001177983 */ /* 0x000ee80000300800 */
[----:B------:R-:W3:Y:S01]  /*493c0*/  LDL.LU R0, [R1+0x1678] ;  /* 0x0016780001007983 */ /* 0x000ee20000300800 */
[----:B--2---:R-:W-:-:S03]  /*493d0*/  F2FP.BF16.PACK_AB R13, R13, R3 ;  /* 0x000000030d0d723e */ /* 0x004fc600000010ff */
[----:B------:R-:W2:Y:S01]  /*493e0*/  LDL.LU R3, [R1+0x1674] ;  /* 0x0016740001037983 */ /* 0x000ea20000300800 */
[----:B---3--:R-:W-:-:S03]  /*493f0*/  F2FP.BF16.PACK_AB R17, R0, R17 ;  /* 0x000000110011723e */ /* 0x008fc600000010ff */
[----:B------:R-:W2:Y:S01]  /*49400*/  LDL.LU R0, [R1+0x1670] ;  /* 0x0016700001007983 */ /* 0x000ea20000300800 */
[----:B------:R-:W-:Y:S02]  /*49410*/  F2FP.BF16.PACK_AB R10, R18, R10 ;  /* 0x0000000a120a723e */ /* 0x000fe400000010ff */
[----:B------:R-:W-:Y:S02]  /*49420*/  F2FP.BF16.PACK_AB R14, R25, R14 ;  /* 0x0000000e190e723e */ /* 0x000fe400000010ff */
[----:B------:R-:W-:Y:S01]  /*49430*/  F2FP.BF16.PACK_AB R18, R26, R27 ;  /* 0x0000001b1a12723e */ /* 0x000fe200000010ff */
[----:B------:R-:W3:Y:S01]  /*49440*/  LDL.LU R25, [R1+0x2ac] ;  /* 0x0002ac0001197983 */ /* 0x000ee20000300800 */
[----:B------:R-:W-:Y:S02]  /*49450*/  F2FP.BF16.PACK_AB R11, R11, R29 ;  /* 0x0000001d0b0b723e */ /* 0x000fe400000010ff */
[----:B------:R-:W-:Y:S01]  /*49460*/  F2FP.BF16.PACK_AB R15, R19, R15 ;  /* 0x0000000f130f723e */ /* 0x000fe200000010ff */
[----:B------:R-:W3:Y:S04]  /*49470*/  LDL.LU R26, [R1+0x2a8] ;  /* 0x0002a800011a7983 */ /* 0x000ee80000300800 */
[----:B------:R-:W3:Y:S04]  /*49480*/  LDL.LU R27, [R1+0x2b8] ;  /* 0x0002b800011b7983 */ /* 0x000ee80000300800 */
[----:B------:R-:W3:Y:S04]  /*49490*/  LDL.LU R29, [R1+0x2b4] ;  /* 0x0002b400011d7983 */ /* 0x000ee80000300800 */
[----:B------:R0:W-:Y:S04]  /*494a0*/  STS.128 [R28+0xb80], R4 ;  /* 0x000b80041c007388 */ /* 0x0001e80000000c00 */
[----:B------:R1:W-:Y:S04]  /*494b0*/  STS.128 [R28+0x400], R8 ;  /* 0x000400081c007388 */ /* 0x0003e80000000c00 */
[----:B------:R0:W-:Y:S01]  /*494c0*/  STS.128 [R28+0xc00], R12 ;  /* 0x000c000c1c007388 */ /* 0x0001e20000000c00 */
[----:B--2---:R-:W-:-:S03]  /*494d0*/  F2FP.BF16.PACK_AB R19, R0, R3 ;  /* 0x000000030013723e */ /* 0x004fc600000010ff */
[----:B------:R-:W2:Y:S04]  /*494e0*/  LDL.LU R0, [R1+0x166c] ;  /* 0x00166c0001007983 */ /* 0x000ea80000300800 */
[----:B------:R-:W2:Y:S04]  /*494f0*/  LDL.LU R3, [R1+0x1668] ;  /* 0x0016680001037983 */ /* 0x000ea80000300800 */
[----:B0-----:R0:W2:Y:S04]  /*49500*/  LDL R7, [R1+0x758] ;  /* 0x0007580001077983 */ /* 0x0010a80000100800 */
[----:B------:R-:W4:Y:S04]  /*49510*/  LDL.LU R6, [R1+0x270] ;  /* 0x0002700001067983 */ /* 0x000f280000300800 */
[----:B-1----:R-:W2:Y:S04]  /*49520*/  LDL R10, [R1+0x724] ;  /* 0x00072400010a7983 */ /* 0x002ea80000100800 */
[----:B------:R-:W3:Y:S04]  /*49530*/  LDL.LU R11, [R1+0x264] ;  /* 0x00026400010b7983 */ /* 0x000ee80000300800 */
[----:B------:R-:W5:Y:S04]  /*49540*/  LDL.LU R9, [R1+0x280] ;  /* 0x0002800001097983 */ /* 0x000f680000300800 */
[----:B------:R-:W5:Y:S04]  /*49550*/  LDL.LU R8, [R1+0x2a0] ;  /* 0x0002a00001087983 */ /* 0x000f680000300800 */
[----:B------:R-:W5:Y:S04]  /*49560*/  LDL.LU R12, [R1+0x28c] ;  /* 0x00028c00010c7983 */ /* 0x000f680000300800 */
[----:B------:R-:W5:Y:S04]  /*49570*/  LDL.LU R14, [R1+0x2a4] ;  /* 0x0002a400010e7983 */ /* 0x000f680000300800 */
[----:B------:R1:W-:Y:S04]  /*49580*/  STS.128 [R28+0x480], R16 ;  /* 0x000480101c007388 */ /* 0x0003e80000000c00 */
[----:B-1----:R-:W5:Y:S04]  /*49590*/  LDL.LU R17, [R1+0x290] ;  /* 0x0002900001117983 */ /* 0x002f680000300800 */
[----:B------:R-:W1:Y:S01]  /*495a0*/  S2R R5, SR_TID.X ;  /* 0x0000000000057919 */ /* 0x000e620000002100 */
[----:B------:R-:W-:Y:S01]  /*495b0*/  @P0 IMAD.MOV.U32 R4, RZ, RZ, 0x7f800000 ;  /* 0x7f800000ff040424 */ /* 0x000fe200078e00ff */
[----:B-1----:R-:W-:-:S04]  /*495c0*/  SHF.R.U32.HI R5, RZ, 0x7, R5 ;  /* 0x00000007ff057819 */ /* 0x002fc80000011605 */
[----:B------:R-:W-:-:S05]  /*495d0*/  SGXT.U32 R5, R5, 0x1 ;  /* 0x000000010505781a */ /* 0x000fca0000000000 */
[----:B------:R-:W-:Y:S01]  /*495e0*/  IMAD R5, R5, c[0x0][0x1c8], RZ ;  /* 0x0000720005057a24 */ /* 0x000fe200078e02ff */
[----:B------:R-:W-:Y:S01]  /*495f0*/  F2FP.BF16.PACK_AB R23, R24, R23 ;  /* 0x000000171817723e */ /* 0x000fe200000010ff */
[----:B--2---:R-:W-:-:S05]  /*49600*/  @P0 FFMA.FTZ R7, R10, R4, +INF ;  /* 0x7f8000000a070423 */ /* 0x004fca0000010004 */
[----:B------:R1:W-:Y:S01]  /*49610*/  @P0 STL [R1+0x758], R7 ;  /* 0x0007580701000387 */ /* 0x0003e20000100800 */
[----:B------:R-:W-:Y:S02]  /*49620*/  LEA R10, P0, R5, R3, 0x1 ;  /* 0x00000003050a7211 */ /* 0x000fe400078008ff */
[----:B---3--:R-:W-:Y:S01]  /*49630*/  F2FP.BF16.PACK_AB R20, R11, R20 ;  /* 0x000000140b14723e */ /* 0x008fe200000010ff */
[----:B------:R-:W2:Y:S01]  /*49640*/  LDL.LU R18, [R1+0x2c4] ;  /* 0x0002c40001127983 */ /* 0x000ea20000300800 */
[----:B----4-:R-:W-:Y:S02]  /*49650*/  F2FP.BF16.PACK_AB R21, R6, R21 ;  /* 0x000000150615723e */ /* 0x010fe400000010ff */
[----:B-1----:R-:W-:Y:S01]  /*49660*/  MOV R7, c[0x0][0x1c8] ;  /* 0x0000720000077a02 */ /* 0x002fe20000000f00 */
[----:B------:R-:W3:Y:S01]  /*49670*/  LDL.LU R19, [R1+0x2c0] ;  /* 0x0002c00001137983 */ /* 0x000ee20000300800 */
[----:B------:R-:W-:-:S03]  /*49680*/  LEA.HI.X.SX32 R11, R5, R0, 0x1, P0 ;  /* 0x00000000050b7211 */ /* 0x000fc600000f0eff */
[----:B------:R-:W-:Y:S01]  /*49690*/  IMAD R6, R7, 0x2, R5 ;  /* 0x0000000207067824 */ /* 0x000fe200078e0205 */
[----:B------:R-:W3:Y:S04]  /*496a0*/  LDL.LU R13, [R1+0x2bc] ;  /* 0x0002bc00010d7983 */ /* 0x000ee80000300800 */
[----:B------:R1:W-:Y:S01]  /*496b0*/  STL.64 [R1+0xa8], R10 ;  /* 0x0000a80a01007387 */ /* 0x0003e20000100a00 */
[----:B-----5:R-:W-:Y:S02]  /*496c0*/  F2FP.BF16.PACK_AB R22, R9, R22 ;  /* 0x000000160916723e */ /* 0x020fe400000010ff */
[----:B------:R-:W-:Y:S01]  /*496d0*/  LEA R9, R7, R6, 0x1 ;  /* 0x0000000607097211 */ /* 0x000fe200078e08ff */
[----:B------:R-:W4:Y:S04]  /*496e0*/  LDL.LU R15, [R1+0x2dc] ;  /* 0x0002dc00010f7983 */ /* 0x000f280000300800 */
[----:B------:R-:W4:Y:S01]  /*496f0*/  LDL.LU R24, [R1+0x2d4] ;  /* 0x0002d40001187983 */ /* 0x000f220000300800 */
[----:B-1----:R-:W-:-:S04]  /*49700*/  LEA R10, P0, R6, R3, 0x1 ;  /* 0x00000003060a7211 */ /* 0x002fc800078008ff */
[----:B------:R-:W-:-:S05]  /*49710*/  LEA.HI.X.SX32 R11, R6, R0, 0x1, P0 ;  /* 0x00000000060b7211 */ /* 0x000fca00000f0eff */
[----:B------:R1:W-:Y:S01]  /*49720*/  STL.64 [R1+0xc8], R10 ;  /* 0x0000c80a01007387 */ /* 0x0003e20000100a00 */
[----:B------:R-:W-:Y:S02]  /*49730*/  F2FP.BF16.PACK_AB R4, R17, R12 ;  /* 0x0000000c1104723e */ /* 0x000fe400000010ff */
[----:B------:R-:W-:Y:S01]  /*49740*/  F2FP.BF16.PACK_AB R5, R14, R8 ;  /* 0x000000080e05723e */ /* 0x000fe200000010ff */
[----:B------:R-:W5:Y:S01]  /*49750*/  LDL.LU R12, [R1+0x2d0] ;  /* 0x0002d000010c7983 */ /* 0x000f620000300800 */
[----:B------:R-:W-:-:S03]  /*49760*/  F2FP.BF16.PACK_AB R6, R25, R26 ;  /* 0x0000001a1906723e */ /* 0x000fc600000010ff */
[----:B------:R-:W5:Y:S01]  /*49770*/  LDL.LU R14, [R1+0x2c8] ;  /* 0x0002c800010e7983 */ /* 0x000f620000300800 */
[----:B-1----:R-:W-:-:S04]  /*49780*/  LEA R10, P0, R9, R3, 0x1 ;  /* 0x00000003090a7211 */ /* 0x002fc800078008ff */
[----:B------:R-:W-:Y:S01]  /*49790*/  LEA.HI.X.SX32 R11, R9, R0, 0x1, P0 ;  /* 0x00000000090b7211 */ /* 0x000fe200000f0eff */
[----:B------:R-:W-:-:S04]  /*497a0*/  IMAD R8, R7, 0x2, R9 ;  /* 0x0000000207087824 */ /* 0x000fc800078e0209 */
[----:B------:R1:W-:Y:S01]  /*497b0*/  STL.64 [R1+0xc0], R10 ;  /* 0x0000c00a01007387 */ /* 0x0003e20000100a00 */
[----:B------:R-:W-:-:S03]  /*497c0*/  F2FP.BF16.PACK_AB R7, R27, R29 ;  /* 0x0000001d1b07723e */ /* 0x000fc600000010ff */
[----:B------:R0:W-:Y:S04]  /*497d0*/  STS.128 [R28+0xc80], R20 ;  /* 0x000c80141c007388 */ /* 0x0001e80000000c00 */
[----:B-1----:R-:W2:Y:S04]  /*497e0*/  LDL.LU R10, [R1+0x2e8] ;  /* 0x0002e800010a7983 */ /* 0x002ea80000300800 */
[----:B------:R-:W2:Y:S04]  /*497f0*/  LDL.LU R11, [R1+0x2e4] ;  /* 0x0002e400010b7983 */ /* 0x000ea80000300800 */
[----:B------:R-:W2:Y:S04]  /*49800*/  LDL.LU R25, [R1+0x2e0] ;  /* 0x0002e00001197983 */ /* 0x000ea80000300800 */
[----:B------:R-:W2:Y:S04]  /*49810*/  LDL.LU R26, [R1+0x2d8] ;  /* 0x0002d800011a7983 */ /* 0x000ea80000300800 */
[----:B------:R-:W2:Y:S04]  /*49820*/  LDL.LU R27, [R1+0x2fc] ;  /* 0x0002fc00011b7983 */ /* 0x000ea80000300800 */
[----:B------:R-:W2:Y:S04]  /*49830*/  LDL.LU R29, [R1+0x2f4] ;  /* 0x0002f400011d7983 */ /* 0x000ea80000300800 */
[----:B0-----:R-:W2:Y:S04]  /*49840*/  LDL.LU R20, [R1+0x2b0] ;  /* 0x0002b00001147983 */ /* 0x001ea80000300800 */
[----:B------:R-:W2:Y:S04]  /*49850*/  LDL.LU R21, [R1+0x294] ;  /* 0x0002940001157983 */ /* 0x000ea80000300800 */
[----:B------:R-:W2:Y:S01]  /*49860*/  LDL.LU R23, [R1+0x2cc] ;  /* 0x0002cc0001177983 */ /* 0x000ea20000300800 */
[----:B------:R-:W-:-:S02]  /*49870*/  MOV R9, c[0x0][0x1c8] ;  /* 0x0000720000097a02 */ /* 0x000fc40000000f00 */
[----:B------:R-:W-:-:S03]  /*49880*/  LEA R16, P0, R8, R3, 0x1 ;  /* 0x0000000308107211 */ /* 0x000fc600078008ff */
[----:B------:R-:W-:Y:S01]  /*49890*/  IMAD R9, R9, 0x2, R8 ;  /* 0x0000000209097824 */ /* 0x000fe200078e0208 */
[----:B------:R-:W-:Y:S02]  /*498a0*/  LEA.HI.X.SX32 R17, R8, R0, 0x1, P0 ;  /* 0x0000000008117211 */ /* 0x000fe400000f0eff */
[----:B------:R-:W-:-:S03]  /*498b0*/  MOV R22, c[0x0][0x1c8] ;  /* 0x0000720000167a02 */ /* 0x000fc60000000f00 */
[----:B------:R0:W-:Y:S04]  /*498c0*/  STL.64 [R1+0xd0], R16 ;  /* 0x0000d01001007387 */ /* 0x0001e80000100a00 */
[----:B------:R1:W-:Y:S01]  /*498d0*/  STS.128 [R28+0x500], R4 ;  /* 0x000500041c007388 */ /* 0x0003e20000000c00 */
[----:B0-----:R-:W-:-:S04]  /*498e0*/  LEA R16, P0, R9, R3, 0x1 ;  /* 0x0000000309107211 */ /* 0x001fc800078008ff */
[----:B------:R-:W-:Y:S01]  /*498f0*/  LEA.HI.X.SX32 R17, R9, R0, 0x1, P0 ;  /* 0x0000000009117211 */ /* 0x000fe200000f0eff */
[----:B-1----:R-:W-:-:S04]  /*49900*/  IMAD R6, R22, 0x2, R9 ;  /* 0x0000000216067824 */ /* 0x002fc800078e0209 */
[----:B------:R0:W-:Y:S01]  /*49910*/  STL.64 [R1+0x78], R16 ;  /* 0x0000781001007387 */ /* 0x0001e20000100a00 */
[----:B------:R-:W-:Y:S02]  /*49920*/  LEA R7, R22, R6, 0x1 ;  /* 0x0000000616077211 */ /* 0x000fe400078e08ff */
[----:B0-----:R-:W-:-:S04]  /*49930*/  LEA R16, P0, R6, R3, 0x1 ;  /* 0x0000000306107211 */ /* 0x001fc800078008ff */
[----:B------:R-:W-:Y:S02]  /*49940*/  LEA.HI.X.SX32 R17, R6, R0, 0x1, P0 ;  /* 0x0000000006117211 */ /* 0x000fe400000f0eff */
[----:B---3--:R-:W-:Y:S01]  /*49950*/  F2FP.BF16.PACK_AB R5, R19, R13 ;  /* 0x0000000d1305723e */ /* 0x008fe200000010ff */
[----:B------:R-:W-:Y:S01]  /*49960*/  IMAD R13, R22, 0x2, R7 ;  /* 0x00000002160d7824 */ /* 0x000fe200078e0207 */
[----:B----4-:R-:W-:Y:S02]  /*49970*/  F2FP.BF16.PACK_AB R9, R15, R24 ;  /* 0x000000180f09723e */ /* 0x010fe400000010ff */
[----:B-----5:R-:W-:Y:S02]  /*49980*/  F2FP.BF16.PACK_AB R6, R12, R14 ;  /* 0x0000000e0c06723e */ /* 0x020fe400000010ff */
[----:B------:R-:W-:Y:S02]  /*49990*/  LEA R12, R22, R13, 0x1 ;  /* 0x0000000d160c7211 */ /* 0x000fe400078e08ff */
[----:B--2---:R-:W-:-:S02]  /*499a0*/  F2FP.BF16.PACK_AB R4, R20, R21 ;  /* 0x000000151404723e */ /* 0x004fc400000010ff */
[----:B------:R-:W2:Y:S01]  /*499b0*/  LDL.LU R20, [R1+0x2ec] ;  /* 0x0002ec0001147983 */ /* 0x000ea20000300800 */
[----:B------:R-:W-:-:S03]  /*499c0*/  F2FP.BF16.PACK_AB R8, R23, R18 ;  /* 0x000000121708723e */ /* 0x000fc600000010ff */
[----:B------:R-:W3:Y:S04]  /*499d0*/  LDL.LU R21, [R1+0x300] ;  /* 0x0003000001157983 */ /* 0x000ee80000300800 */
[----:B------:R-:W3:Y:S04]  /*499e0*/  LDL.LU R23, [R1+0x2f8] ;  /* 0x0002f80001177983 */ /* 0x000ee80000300800 */
[----:B------:R0:W-:Y:S04]  /*499f0*/  STL.64 [R1+0xa0], R16 ;  /* 0x0000a01001007387 */ /* 0x0001e80000100a00 */
[----:B------:R-:W4:Y:S04]  /*49a00*/  LDL.LU R18, [R1+0x308] ;  /* 0x0003080001127983 */ /* 0x000f280000300800 */
[----:B------:R-:W4:Y:S01]  /*49a10*/  LDL.LU R19, [R1+0x304] ;  /* 0x0003040001137983 */ /* 0x000f220000300800 */
[----:B0-----:R-:W-:-:S03]  /*49a20*/  LEA R16, P0, R7, R3, 0x1 ;  /* 0x0000000307107211 */ /* 0x001fc600078008ff */
[----:B------:R-:W5:Y:S01]  /*49a30*/  LDL.LU R15, [R1+0x310] ;  /* 0x00031000010f7983 */ /* 0x000f620000300800 */
[----:B------:R-:W-:-:S03]  /*49a40*/  LEA.HI.X.SX32 R17, R7, R0, 0x1, P0 ;  /* 0x0000000007117211 */ /* 0x000fc600000f0eff */
[----:B------:R-:W5:Y:S01]  /*49a50*/  LDL.LU R24, [R1+0x30c] ;  /* 0x00030c0001187983 */ /* 0x000f620000300800 */
[----:B------:R-:W-:-:S03]  /*49a60*/  F2FP.BF16.PACK_AB R7, R25, R26 ;  /* 0x0000001a1907723e */ /* 0x000fc600000010ff */
[----:B------:R0:W-:Y:S04]  /*49a70*/  STL.64 [R1+0x98], R16 ;  /* 0x0000981001007387 */ /* 0x0001e80000100a00 */
[----:B------:R-:W2:Y:S04]  /*49a80*/  LDL.LU R25, [R1+0x330] ;  /* 0x0003300001197983 */ /* 0x000ea80000300800 */
[----:B------:R-:W2:Y:S01]  /*49a90*/  LDL.LU R26, [R1+0x31c] ;  /* 0x00031c00011a7983 */ /* 0x000ea20000300800 */
[----:B0-----:R-:W-:-:S04]  /*49aa0*/  LEA R16, P0, R13, R3, 0x1 ;  /* 0x000000030d107211 */ /* 0x001fc800078008ff */
[----:B------:R-:W-:Y:S02]  /*49ab0*/  LEA.HI.X.SX32 R17, R13, R0, 0x1, P0 ;  /* 0x000000000d117211 */ /* 0x000fe400000f0eff */
[----:B------:R-:W2:Y:S01]  /*49ac0*/  LDL.LU R13, [R1+0x2f0] ;  /* 0x0002f000010d7983 */ /* 0x000ea20000300800 */
[----:B------:R-:W-:Y:S02]  /*49ad0*/  F2FP.BF16.PACK_AB R10, R10, R11 ;  /* 0x0000000b0a0a723e */ /* 0x000fe400000010ff */
[----:B------:R-:W-:Y:S01]  /*49ae0*/  F2FP.BF16.PACK_AB R11, R27, R29 ;  /* 0x0000001d1b0b723e */ /* 0x000fe200000010ff */
[----:B------:R0:W-:Y:S01]  /*49af0*/  STL.64 [R1+0xb8], R16 ;  /* 0x0000b81001007387 */ /* 0x0001e20000100a00 */
[----:B------:R-:W-:-:S03]  /*49b00*/  IMAD R14, R22, 0x2, R12 ;  /* 0x00000002160e7824 */ /* 0x000fc600078e020c */
[----:B------:R1:W-:Y:S04]  /*49b10*/  STS.128 [R28+0xd00], R4 ;  /* 0x000d00041c007388 */ /* 0x0003e80000000c00 */
[----:B------:R1:W-:Y:S01]  /*49b20*/  STS.128 [R28+0x580], R8 ;  /* 0x000580081c007388 */ /* 0x0003e20000000c00 */
[----:B0-----:R-:W-:-:S04]  /*49b30*/  LEA R16, P0, R12, R3, 0x1 ;  /* 0x000000030c107211 */ /* 0x001fc800078008ff */
[----:B------:R-:W-:Y:S01]  /*49b40*/  LEA.HI.X.SX32 R17, R12, R0, 0x1, P0 ;  /* 0x000000000c117211 */ /* 0x000fe200000f0eff */
[----:B-1----:R-:W3:Y:S04]  /*49b50*/  LDL.LU R5, [R1+0x314] ;  /* 0x0003140001057983 */ /* 0x002ee80000300800 */
[----:B------:R-:W3:Y:S04]  /*49b60*/  LDL.LU R8, [R1+0x318] ;  /* 0x0003180001087983 */ /* 0x000ee80000300800 */
[----:B------:R-:W3:Y:S04]  /*49b70*/  LDL.LU R11, [R1+0x33c] ;  /* 0x00033c00010b7983 */ /* 0x000ee80000300800 */
[----:B------:R-:W3:Y:S04]  /*49b80*/  LDL.LU R7, [R1+0x334] ;  /* 0x0003340001077983 */ /* 0x000ee80000300800 */
[----:B------:R-:W3:Y:S04]  /*49b90*/  LDL.LU R27, [R1+0x348] ;  /* 0x00034800011b7983 */ /* 0x000ee80000300800 */
[----:B------:R0:W-:Y:S01]  /*49ba0*/  STL.64 [R1+0xb0], R16 ;  /* 0x0000b01001007387 */ /* 0x0001e20000100a00 */
[----:B------:R-:W-:-:S03]  /*49bb0*/  LEA R4, R22, R14, 0x1 ;  /* 0x0000000e16047211 */ /* 0x000fc600078e08ff */
[----:B------:R-:W3:Y:S01]  /*49bc0*/  LDL.LU R29, [R1+0x344] ;  /* 0x00034400011d7983 */ /* 0x000ee20000300800 */
[----:B0-----:R-:W-:-:S04]  /*49bd0*/  LEA R16, P0, R14, R3, 0x1 ;  /* 0x000000030e107211 */ /* 0x001fc800078008ff */
[----:B------:R-:W-:Y:S01]  /*49be0*/  LEA.HI.X.SX32 R17, R14, R0, 0x1, P0 ;  /* 0x000000000e117211 */ /* 0x000fe200000f0eff */
[----:B------:R-:W-:-:S04]  /*49bf0*/  IMAD R6, R22, 0x2, R4 ;  /* 0x0000000216067824 */ /* 0x000fc800078e0204 */
[----:B------:R0:W-:Y:S04]  /*49c00*/  STL.64 [R1+0x70], R16 ;  /* 0x0000701001007387 */ /* 0x0001e80000100a00 */
[----:B------:R-:W3:Y:S01]  /*49c10*/  LDL.LU R10, [R1+0x338] ;  /* 0x00033800010a7983 */ /* 0x000ee20000300800 */
[----:B0-----:R-:W-:-:S04]  /*49c20*/  LEA R16, P0, R4, R3, 0x1 ;  /* 0x0000000304107211 */ /* 0x001fc800078008ff */
[----:B------:R-:W-:Y:S02]  /*49c30*/  LEA.HI.X.SX32 R17, R4, R0, 0x1, P0 ;  /* 0x0000000004117211 */ /* 0x000fe400000f0eff */
[----:B----4-:R-:W-:Y:S02]  /*49c40*/  F2FP.BF16.PACK_AB R14, R18, R19 ;  /* 0x00000013120e723e */ /* 0x010fe400000010ff */
[----:B-----5:R-:W-:Y:S02]  /*49c50*/  F2FP.BF16.PACK_AB R15, R15, R24 ;  /* 0x000000180f0f723e */ /* 0x020fe400000010ff */
[----:B--2---:R-:W-:Y:S02]  /*49c60*/  F2FP.BF16.PACK_AB R12, R13, R20 ;  /* 0x000000140d0c723e */ /* 0x004fe400000010ff */
[----:B------:R-:W-:Y:S02]  /*49c70*/  LEA R20, P0, R6, R3, 0x1 ;  /* 0x0000000306147211 */ /* 0x000fe400078008ff */
[----:B---3--:R-:W-:-:S02]  /*49c80*/  F2FP.BF16.PACK_AB R13, R21, R23 ;  /* 0x00000017150d723e */ /* 0x008fc400000010ff */
[----:B------:R-:W2:Y:S01]  /*49c90*/  LDL.LU R23, [R1+0x35c] ;  /* 0x00035c0001177983 */ /* 0x000ea20000300800 */
[----:B------:R-:W-:-:S03]  /*49ca0*/  LEA.HI.X.SX32 R21, R6, R0, 0x1, P0 ;  /* 0x0000000006157211 */ /* 0x000fc600000f0eff */
[----:B------:R0:W-:Y:S04]  /*49cb0*/  STL.64 [R1+0x58], R16 ;  /* 0x0000581001007387 */ /* 0x0001e80000100a00 */
[----:B0-----:R-:W2:Y:S04]  /*49cc0*/  LDL.LU R16, [R1+0x354] ;  /* 0x0003540001107983 */ /* 0x001ea80000300800 */
[----:B------:R-:W3:Y:S04]  /*49cd0*/  LDL.LU R17, [R1+0x350] ;  /* 0x0003500001117983 */ /* 0x000ee80000300800 */
[----:B------:R-:W3:Y:S04]  /*49ce0*/  LDL.LU R18, [R1+0x34c] ;  /* 0x00034c0001127983 */ /* 0x000ee80000300800 */
[----:B------:R-:W4:Y:S04]  /*49cf0*/  LDL.LU R19, [R1+0x36c] ;  /* 0x00036c0001137983 */ /* 0x000f280000300800 */
[----:B------:R-:W4:Y:S04]  /*49d00*/  LDL.LU R24, [R1+0x364] ;  /* 0x0003640001187983 */ /* 0x000f280000300800 */
[----:B------:R0:W-:Y:S04]  /*49d10*/  STL.64 [R1+0x88], R20 ;  /* 0x0000881401007387 */ /* 0x0001e80000100a00 */
[----:B0-----:R-:W5:Y:S04]  /*49d20*/  LDL.LU R20, [R1+0x360] ;  /* 0x0003600001147983 */ /* 0x001f680000300800 */
[----:B------:R-:W5:Y:S01]  /*49d30*/  LDL.LU R21, [R1+0x358] ;  /* 0x0003580001157983 */ /* 0x000f620000300800 */
[----:B------:R-:W-:-:S02]  /*49d40*/  LEA R9, R22, R6, 0x1 ;  /* 0x0000000616097211 */ /* 0x000fc400078e08ff */
[----:B------:R-:W-:Y:S02]  /*49d50*/  F2FP.BF16.PACK_AB R4, R8, R5 ;  /* 0x000000050804723e */ /* 0x000fe400000010ff */
[----:B------:R-:W-:Y:S02]  /*49d60*/  F2FP.BF16.PACK_AB R5, R25, R26 ;  /* 0x0000001a1905723e */ /* 0x000fe400000010ff */
[----:B------:R-:W-:Y:S02]  /*49d70*/  F2FP.BF16.PACK_AB R6, R11, R7 ;  /* 0x000000070b06723e */ /* 0x000fe400000010ff */
[----:B------:R-:W-:Y:S01]  /*49d80*/  F2FP.BF16.PACK_AB R7, R27, R29 ;  /* 0x0000001d1b07723e */ /* 0x000fe200000010ff */
[----:B------:R-:W-:Y:S01]  /*49d90*/  STS.128 [R28+0xd80], R12 ;  /* 0x000d800c1c007388 */ /* 0x000fe20000000c00 */
[----:B------:R-:W-:-:S03]  /*49da0*/  IMAD R8, R22, 0x2, R9 ;  /* 0x0000000216087824 */ /* 0x000fc600078e0209 */
[----:B-----5:R0:W-:Y:S04]  /*49db0*/  STL.64 [R1+0x1660], R20 ;  /* 0x0016601401007387 */ /* 0x0201e80000100a00 */
[----:B------:R-:W5:Y:S04]  /*49dc0*/  LDL.LU R25, [R1+0x378] ;  /* 0x0003780001197983 */ /* 0x000f680000300800 */
[----:B------:R-:W5:Y:S01]  /*49dd0*/  LDL.LU R26, [R1+0x374] ;  /* 0x00037400011a7983 */ /* 0x000f620000300800 */
[----:B0-----:R-:W-:-:S03]  /*49de0*/  LEA R20, P0, R9, R3, 0x1 ;  /* 0x0000000309147211 */ /* 0x001fc600078008ff */
[----:B------:R-:W5:Y:S01]  /*49df0*/  LDL.LU R11, [R1+0x368] ;  /* 0x00036800010b7983 */ /* 0x000f620000300800 */
[----:B------:R-:W-:-:S03]  /*49e00*/  LEA.HI.X.SX32 R21, R9, R0, 0x1, P0 ;  /* 0x0000000009157211 */ /* 0x000fc600000f0eff */
[----:B------:R-:W5:Y:S04]  /*49e10*/  LDL.LU R27, [R1+0x38c] ;  /* 0x00038c00011b7983 */ /* 0x000f680000300800 */
[----:B------:R-:W5:Y:S04]  /*49e20*/  LDL.LU R29, [R1+0x384] ;  /* 0x00038400011d7983 */ /* 0x000f680000300800 */
[----:B------:R0:W-:Y:S04]  /*49e30*/  STL.64 [R1+0x80], R20 ;  /* 0x0000801401007387 */ /* 0x0001e80000100a00 */
[----:B------:R-:W5:Y:S01]  /*49e40*/  LDL.LU R15, [R1+0x340] ;  /* 0x00034000010f7983 */ /* 0x000f620000300800 */
[----:B------:R-:W-:-:S03]  /*49e50*/  LEA R9, R22, R8, 0x1 ;  /* 0x0000000816097211 */ /* 0x000fc600078e08ff */
[----:B------:R1:W-:Y:S01]  /*49e60*/  STS.128 [R28+0x600], R4 ;  /* 0x000600041c007388 */ /* 0x0003e20000000c00 */
[----:B0-----:R-:W-:-:S03]  /*49e70*/  LEA R20, P0, R8, R3, 0x1 ;  /* 0x0000000308147211 */ /* 0x001fc600078008ff */
[----:B------:R-:W5:Y:S01]  /*49e80*/  LDL.LU R14, [R1+0x370] ;  /* 0x00037000010e7983 */ /* 0x000f620000300800 */
[----:B------:R-:W-:Y:S02]  /*49e90*/  LEA.HI.X.SX32 R21, R8, R0, 0x1, P0 ;  /* 0x0000000008157211 */ /* 0x000fe400000f0eff */
[----:B------:R-:W-:-:S04]  /*49ea0*/  LEA R12, P0, R9, R3, 0x1 ;  /* 0x00000003090c7211 */ /* 0x000fc800078008ff */
[----:B------:R-:W-:Y:S01]  /*49eb0*/  LEA.HI.X.SX32 R13, R9, R0, 0x1, P0 ;  /* 0x00000000090d7211 */ /* 0x000fe200000f0eff */
[----:B-1----:R-:W-:Y:S01]  /*49ec0*/  IMAD R6, R22, 0x2, R9 ;  /* 0x0000000216067824 */ /* 0x002fe200078e0209 */
[----:B------:R0:W-:Y:S01]  /*49ed0*/  STL.64 [R1+0x90], R20 ;  /* 0x0000901401007387 */ /* 0x0001e20000100a00 */
[----:B--2---:R-:W-:-:S03]  /*49ee0*/  F2FP.BF16.PACK_AB R8, R23, R16 ;  /* 0x000000101708723e */ /* 0x004fc600000010ff */
[----:B------:R-:W-:Y:S01]  /*49ef0*/  LEA R7, R22, R6, 0x1 ;  /* 0x0000000616077211 */ /* 0x000fe200078e08ff */
[----:B0-----:R-:W2:Y:S04]  /*49f00*/  LDL.LU.64 R20, [R1+0x1660] ;  /* 0x0016600001147983 */ /* 0x001ea80000300a00 */
[----:B------:R0:W-:Y:S01]  /*49f10*/  STL.64 [R1], R12 ;  /* 0x0000000c01007387 */ /* 0x0001e20000100a00 */
[----:B---3--:R-:W-:Y:S02]  /*49f20*/  F2FP.BF16.PACK_AB R5, R17, R18 ;  /* 0x000000121105723e */ /* 0x008fe400000010ff */
[----:B0-----:R-:W-:-:S04]  /*49f30*/  LEA R12, P0, R6, R3, 0x1 ;  /* 0x00000003060c7211 */ /* 0x001fc800078008ff */
[----:B------:R-:W-:Y:S02]  /*49f40*/  LEA.HI.X.SX32 R13, R6, R0, 0x1, P0 ;  /* 0x00000000060d7211 */ /* 0x000fe400000f0eff */
[----:B------:R-:W-:Y:S02]  /*49f50*/  LEA R16, P0, R7, R3, 0x1 ;  /* 0x0000000307107211 */ /* 0x000fe400078008ff */
[----:B----4-:R-:W-:Y:S02]  /*49f60*/  F2FP.BF16.PACK_AB R9, R19, R24 ;  /* 0x000000181309723e */ /* 0x010fe400000010ff */
[----:B------:R-:W-:Y:S02]  /*49f70*/  LEA.HI.X.SX32 R17, R7, R0, 0x1, P0 ;  /* 0x0000000007117211 */ /* 0x000fe400000f0eff */
[----:B-----5:R-:W-:Y:S02]  /*49f80*/  F2FP.BF16.PACK_AB R4, R15, R10 ;  /* 0x0000000a0f04723e */ /* 0x020fe400000010ff */
[----:B------:R-:W3:Y:S04]  /*49f90*/  LDL.LU R15, [R1+0x388] ;  /* 0x00038800010f7983 */ /* 0x000ee80000300800 */
[----:B------:R-:W4:Y:S04]  /*49fa0*/  LDL.LU R23, [R1+0x398] ;  /* 0x0003980001177983 */ /* 0x000f280000300800 */
[----:B------:R-:W4:Y:S04]  /*49fb0*/  LDL.LU R18, [R1+0x394] ;  /* 0x0003940001127983 */ /* 0x000f280000300800 */
[----:B------:R-:W-:Y:S04]  /*49fc0*/  STL.64 [R1+0x50], R12 ;  /* 0x0000500c01007387 */ /* 0x000fe80000100a00 */
[----:B------:R-:W5:Y:S04]  /*49fd0*/  LDL.LU R19, [R1+0x3a0] ;  /* 0x0003a00001137983 */ /* 0x000f680000300800 */
[----:B------:R-:W5:Y:S04]  /*49fe0*/  LDL.LU R24, [R1+0x39c] ;  /* 0x00039c0001187983 */ /* 0x000f680000300800 */
[----:B------:R0:W-:Y:S04]  /*49ff0*/  STL.64 [R1+0x48], R16 ;  /* 0x0000481001007387 */ /* 0x0001e80000100a00 */
[----:B0-----:R-:W3:Y:S04]  /*4a000*/  LDL.LU R16, [R1+0x678] ;  /* 0x0006780001107983 */ /* 0x001ee80000300800 */
[----:B------:R-:W3:Y:S01]  /*4a010*/  LDL.LU R17, [R1+0x674] ;  /* 0x0006740001117983 */ /* 0x000ee20000300800 */
[----:B------:R-:W-:Y:S01]  /*4a020*/  IMAD R13, R22, 0x2, R7 ;  /* 0x00000002160d7824 */ /* 0x000fe200078e0207 */
[----:B--2---:R-:W-:-:S04]  /*4a030*/  F2FP.BF16.PACK_AB R6, R20, R21 ;  /* 0x000000151406723e */ /* 0x004fc800000010ff */
[----:B------:R-:W-:Y:S02]  /*4a040*/  LEA R20, P0, R13, R3, 0x1 ;  /* 0x000000030d147211 */ /* 0x000fe400078008ff */
[----:B------:R-:W-:Y:S02]  /*4a050*/  F2FP.BF16.PACK_AB R10, R25, R26 ;  /* 0x0000001a190a723e */ /* 0x000fe400000010ff */
[----:B------:R-:W-:Y:S02]  /*4a060*/  LEA.HI.X.SX32 R21, R13, R0, 0x1, P0 ;  /* 0x000000000d157211 */ /* 0x000fe400000f0eff */
[----:B------:R-:W-:Y:S02]  /*4a070*/  LEA R12, R22, R13, 0x1 ;  /* 0x0000000d160c7211 */ /* 0x000fe400078e08ff */
[----:B------:R-:W-:Y:S02]  /*4a080*/  F2FP.BF16.PACK_AB R7, R14, R11 ;  /* 0x0000000b0e07723e */ /* 0x000fe400000010ff */
[----:B------:R-:W-:-:S03]  /*4a090*/  F2FP.BF16.PACK_AB R11, R27, R29 ;  /* 0x0000001d1b0b723e */ /* 0x000fc600000010ff */
[----:B------:R-:W-:Y:S04]  /*4a0a0*/  STS.128 [R28+0xe00], R4 ;  /* 0x000e00041c007388 */ /* 0x000fe80000000c00 */
[----:B------:R-:W-:Y:S04]  /*4a0b0*/  STS.128 [R28+0x680], R8 ;  /* 0x000680081c007388 */ /* 0x000fe80000000c00 */
[----:B---3--:R-:W-:Y:S04]  /*4a0c0*/  STL.64 [R1+0x1658], R16 ;  /* 0x0016581001007387 */ /* 0x008fe80000100a00 */
[----:B------:R-:W2:Y:S04]  /*4a0d0*/  LDL.LU R25, [R1+0x680] ;  /* 0x0006800001197983 */ /* 0x000ea80000300800 */
[----:B------:R-:W2:Y:S04]  /*4a0e0*/  LDL.LU R26, [R1+0x67c] ;  /* 0x00067c00011a7983 */ /* 0x000ea80000300800 */
[----:B------:R-:W3:Y:S04]  /*4a0f0*/  LDL.LU R13, [R1+0x390] ;  /* 0x00039000010d7983 */ /* 0x000ee80000300800 */
[----:B------:R-:W2:Y:S04]  /*4a100*/  LDL.LU R27, [R1+0x68c] ;  /* 0x00068c00011b7983 */ /* 0x000ea80000300800 */
[----:B------:R-:W2:Y:S04]  /*4a110*/  LDL.LU R29, [R1+0x684] ;  /* 0x00068400011d7983 */ /* 0x000ea80000300800 */
[----:B------:R0:W-:Y:S04]  /*4a120*/  STL.64 [R1+0x40], R20 ;  /* 0x0000401401007387 */ /* 0x0001e80000100a00 */
[----:B0-----:R-:W2:Y:S04]  /*4a130*/  LDL.LU R20, [R1+0x698] ;  /* 0x0006980001147983 */ /* 0x001ea80000300800 */
[----:B------:R-:W2:Y:S04]  /*4a140*/  LDL.LU R21, [R1+0x694] ;  /* 0x0006940001157983 */ /* 0x000ea80000300800 */
[----:B------:R-:W2:Y:S04]  /*4a150*/  LDL.LU R5, [R1+0x37c] ;  /* 0x00037c0001057983 */ /* 0x000ea80000300800 */
[----:B------:R-:W2:Y:S01]  /*4a160*/  LDL.LU R11, [R1+0x380] ;  /* 0x00038000010b7983 */ /* 0x000ea20000300800 */
[----:B------:R-:W-:Y:S01]  /*4a170*/  LEA R16, P0, R12, R3, 0x1 ;  /* 0x000000030c107211 */ /* 0x000fe200078008ff */
[----:B------:R-:W-:-:S03]  /*4a180*/  IMAD R14, R22, 0x2, R12 ;  /* 0x00000002160e7824 */ /* 0x000fc600078e020c */
[----:B------:R-:W-:Y:S02]  /*4a190*/  LEA.HI.X.SX32 R17, R12, R0, 0x1, P0 ;  /* 0x000000000c117211 */ /* 0x000fe400000f0eff */
[-C--:B------:R-:W-:Y:S02]  /*4a1a0*/  LEA R6, P0, R14, R3.reuse, 0x1 ;  /* 0x000000030e067211 */ /* 0x080fe400078008ff */
[----:B------:R-:W-:Y:S02]  /*4a1b0*/  LEA R4, R22, R14, 0x1 ;  /* 0x0000000e16047211 */ /* 0x000fe400078e08ff */
[----:B------:R-:W-:Y:S01]  /*4a1c0*/  LEA.HI.X.SX32 R7, R14, R0, 0x1, P0 ;  /* 0x000000000e077211 */ /* 0x000fe200000f0eff */
[----:B------:R0:W-:Y:S01]  /*4a1d0*/  STL.64 [R1+0x68], R16 ;  /* 0x0000681001007387 */ /* 0x0001e20000100a00 */
[----:B------:R-:W-:Y:S02]  /*4a1e0*/  LEA R8, P0, R4, R3, 0x1 ;  /* 0x0000000304087211 */ /* 0x000fe400078008ff */
[----:B----4-:R-:W-:-:S02]  /*4a1f0*/  F2FP.BF16.PACK_AB R14, R23, R18 ;  /* 0x00000012170e723e */ /* 0x010fc400000010ff */
[----:B------:R-:W-:Y:S01]  /*4a200*/  LEA.HI.X.SX32 R9, R4, R0, 0x1, P0 ;  /* 0x0000000004097211 */ /* 0x000fe200000f0eff */
[----:B0-----:R-:W4:Y:S04]  /*4a210*/  LDL.LU.64 R16, [R1+0x1658] ;  /* 0x0016580001107983 */ /* 0x001f280000300a00 */
[----:B------:R0:W-:Y:S04]  /*4a220*/  STL.64 [R1+0x8], R6 ;  /* 0x0000080601007387 */ /* 0x0001e80000100a00 */
[----:B------:R-:W4:Y:S04]  /*4a230*/  LDL.LU R23, [R1+0x690] ;  /* 0x0006900001177983 */ /* 0x000f280000300800 */
[----:B------:R-:W4:Y:S01]  /*4a240*/  LDL.LU R18, [R1+0x688] ;  /* 0x0006880001127983 */ /* 0x000f220000300800 */
[----:B0-----:R-:W-:-:S05]  /*4a250*/  IMAD R6, R22, 0x2, R4 ;  /* 0x0000000216067824 */ /* 0x001fca00078e0204 */
[----:B------:R-:W-:Y:S02]  /*4a260*/  LEA R10, P0, R6, R3, 0x1 ;  /* 0x00000003060a7211 */ /* 0x000fe400078008ff */
[----:B---3--:R-:W-:Y:S02]  /*4a270*/  F2FP.BF16.PACK_AB R13, R13, R15 ;  /* 0x0000000f0d0d723e */ /* 0x008fe400000010ff */
[----:B-----5:R-:W-:Y:S02]  /*4a280*/  F2FP.BF16.PACK_AB R15, R19, R24 ;  /* 0x00000018130f723e */ /* 0x020fe400000010ff */
[----:B------:R-:W3:Y:S04]  /*4a290*/  LDL.LU R19, [R1+0x6ec] ;  /* 0x0006ec0001137983 */ /* 0x000ee80000300800 */
[----:B------:R-:W-:Y:S04]  /*4a2a0*/  STL.64 [R1+0x18], R8 ;  /* 0x0000180801007387 */ /* 0x000fe80000100a00 */
[----:B------:R-:W3:Y:S01]  /*4a2b0*/  LDL.LU R24, [R1+0x6e8] ;  /* 0x0006e80001187983 */ /* 0x000ee20000300800 */
[----:B--2---:R-:W-:-:S02]  /*4a2c0*/  F2FP.BF16.PACK_AB R12, R11, R5 ;  /* 0x000000050b0c723e */ /* 0x004fc400000010ff */
[----:B------:R-:W-:Y:S02]  /*4a2d0*/  LEA.HI.X.SX32 R11, R6, R0, 0x1, P0 ;  /* 0x00000000060b7211 */ /* 0x000fe400000f0eff */
[----:B------:R-:W-:Y:S02]  /*4a2e0*/  F2FP.BF16.PACK_AB R5, R25, R26 ;  /* 0x0000001a1905723e */ /* 0x000fe400000010ff */
[----:B------:R-:W2:Y:S04]  /*4a2f0*/  LDL.LU R25, [R1+0x71c] ;  /* 0x00071c0001197983 */ /* 0x000ea80000300800 */
[----:B------:R-:W2:Y:S04]  /*4a300*/  LDL.LU R26, [R1+0x718] ;  /* 0x00071800011a7983 */ /* 0x000ea80000300800 */
[----:B------:R0:W-:Y:S04]  /*4a310*/  STL.64 [R1+0x30], R10 ;  /* 0x0000300a01007387 */ /* 0x0001e80000100a00 */
[----:B0-----:R-:W5:Y:S04]  /*4a320*/  LDL.LU R10, [R1+0x6d8] ;  /* 0x0006d800010a7983 */ /* 0x001f680000300800 */
[----:B------:R-:W5:Y:S01]  /*4a330*/  LDL.LU R11, [R1+0x6d4] ;  /* 0x0006d400010b7983 */ /* 0x000f620000300800 */
[----:B------:R-:W-:-:S02]  /*4a340*/  LEA R9, R22, R6, 0x1 ;  /* 0x0000000616097211 */ /* 0x000fc400078e08ff */
[----:B------:R-:W-:Y:S02]  /*4a350*/  F2FP.BF16.PACK_AB R6, R27, R29 ;  /* 0x0000001d1b06723e */ /* 0x000fe400000010ff */
[----:B----4-:R-:W-:Y:S02]  /*4a360*/  F2FP.BF16.PACK_AB R4, R16, R17 ;  /* 0x000000111004723e */ /* 0x010fe400000010ff */
[C---:B------:R-:W-:Y:S02]  /*4a370*/  LEA R16, P0, R9.reuse, R3, 0x1 ;  /* 0x0000000309107211 */ /* 0x040fe400078008ff */
[----:B------:R-:W-:Y:S02]  /*4a380*/  F2FP.BF16.PACK_AB R7, R20, R21 ;  /* 0x000000151407723e */ /* 0x000fe400000010ff */
[----:B------:R-:W-:Y:S01]  /*4a390*/  LEA.HI.X.SX32 R17, R9, R0, 0x1, P0 ;  /* 0x0000000009117211 */ /* 0x000fe200000f0eff */
[----:B------:R-:W-:Y:S01]  /*4a3a0*/  STS.128 [R28+0xe80], R12 ;  /* 0x000e800c1c007388 */ /* 0x000fe20000000c00 */
[----:B------:R-:W-:-:S05]  /*4a3b0*/  IMAD R8, R22, 0x2, R9 ;  /* 0x0000000216087824 */ /* 0x000fca00078e0209 */
[----:B------:R-:W-:Y:S01]  /*4a3c0*/  LEA R9, R22, R8, 0x1 ;  /* 0x0000000816097211 */ /* 0x000fe200078e08ff */
[----:B-----5:R-:W-:Y:S04]  /*4a3d0*/  STL.64 [R1+0x1650], R10 ;  /* 0x0016500a01007387 */ /* 0x020fe80000100a00 */
[----:B------:R-:W4:Y:S04]  /*4a3e0*/  LDL.LU R27, [R1+0x72c] ;  /* 0x00072c00011b7983 */ /* 0x000f280000300800 */
[----:B------:R-:W4:Y:S04]  /*4a3f0*/  LDL.LU R29, [R1+0x728] ;  /* 0x00072800011d7983 */ /* 0x000f280000300800 */
[----:B------:R-:W5:Y:S04]  /*4a400*/  LDL.LU R20, [R1+0x6e0] ;  /* 0x0006e00001147983 */ /* 0x000f680000300800 */
[----:B------:R-:W5:Y:S04]  /*4a410*/  LDL.LU R21, [R1+0x6dc] ;  /* 0x0006dc0001157983 */ /* 0x000f680000300800 */
[----:B------:R0:W-:Y:S04]  /*4a420*/  STL.64 [R1+0x38], R16 ;  /* 0x0000381001007387 */ /* 0x0001e80000100a00 */
[----:B0-----:R-:W5:Y:S04]  /*4a430*/  LDL.LU R16, [R1+0x740] ;  /* 0x0007400001107983 */ /* 0x001f680000300800 */
[----:B------:R-:W5:Y:S04]  /*4a440*/  LDL.LU R17, [R1+0x738] ;  /* 0x0007380001117983 */ /* 0x000f680000300800 */
[----:B------:R-:W5:Y:S04]  /*4a450*/  LDL.LU R14, [R1+0x6d0] ;  /* 0x0006d000010e7983 */ /* 0x000f680000300800 */
[----:B------:R-:W5:Y:S01]  /*4a460*/  LDL.LU R15, [R1+0x69c] ;  /* 0x00069c00010f7983 */ /* 0x000f620000300800 */
[----:B------:R-:W-:-:S04]  /*4a470*/  LEA R10, P0, R8, R3, 0x1 ;  /* 0x00000003080a7211 */ /* 0x000fc800078008ff */
[----:B------:R-:W-:Y:S02]  /*4a480*/  LEA.HI.X.SX32 R11, R8, R0, 0x1, P0 ;  /* 0x00000000080b7211 */ /* 0x000fe400000f0eff */
[----:B------:R-:W-:Y:S01]  /*4a490*/  LEA R12, P0, R9, R3, 0x1 ;  /* 0x00000003090c7211 */ /* 0x000fe200078008ff */
[----:B------:R-:W-:Y:S01]  /*4a4a0*/  STS.128 [R28+0x700], R4 ;  /* 0x000700041c007388 */ /* 0x000fe20000000c00 */
[----:B------:R-:W-:Y:S02]  /*4a4b0*/  F2FP.BF16.PACK_AB R8, R23, R18 ;  /* 0x000000121708723e */ /* 0x000fe400000010ff */
[----:B------:R-:W-:Y:S01]  /*4a4c0*/  LEA.HI.X.SX32 R13, R9, R0, 0x1, P0 ;  /* 0x00000000090d7211 */ /* 0x000fe200000f0eff */
[----:B------:R0:W-:Y:S04]  /*4a4d0*/  STL.64 [R1+0x60], R10 ;  /* 0x0000600a01007387 */ /* 0x0001e80000100a00 */
[----:B0-----:R-:W5:Y:S01]  /*4a4e0*/  LDL.LU.64 R10, [R1+0x1650] ;  /* 0x00165000010a7983 */ /* 0x001f620000300a00 */
[----:B------:R-:W-:Y:S01]  /*4a4f0*/  IMAD R6, R22, 0x2, R9 ;  /* 0x0000000216067824 */ /* 0x000fe200078e0209 */
[----:B---3--:R-:W-:-:S02]  /*4a500*/  F2FP.BF16.PACK_AB R4, R19, R24 ;  /* 0x000000181304723e */ /* 0x008fc400000010ff */
[----:B------:R-:W3:Y:S04]  /*4a510*/  LDL.LU R23, [R1+0x734] ;  /* 0x0007340001177983 */ /* 0x000ee80000300800 */
[----:B------:R-:W3:Y:S04]  /*4a520*/  LDL.LU R18, [R1+0x730] ;  /* 0x0007300001127983 */ /* 0x000ee80000300800 */
[----:B------:R-:W3:Y:S04]  /*4a530*/  LDL.LU R19, [R1+0x744] ;  /* 0x0007440001137983 */ /* 0x000ee80000300800 */
[----:B------:R0:W-:Y:S01]  /*4a540*/  STL.64 [R1+0x20], R12 ;  /* 0x0000200c01007387 */ /* 0x0001e20000100a00 */
[----:B--2---:R-:W-:-:S03]  /*4a550*/  F2FP.BF16.PACK_AB R5, R25, R26 ;  /* 0x0000001a1905723e */ /* 0x004fc600000010ff */
[----:B------:R-:W2:Y:S01]  /*4a560*/  LDL.LU R24, [R1+0x73c] ;  /* 0x00073c0001187983 */ /* 0x000ea20000300800 */
[----:B------:R-:W-:-:S03]  /*4a570*/  LEA R7, R22, R6, 0x1 ;  /* 0x0000000616077211 */ /* 0x000fc600078e08ff */
[----:B------:R-:W2:Y:S01]  /*4a580*/  LDL.LU R25, [R1+0x74c] ;  /* 0x00074c0001197983 */ /* 0x000ea20000300800 */
[----:B0-----:R-:W-:-:S03]  /*4a590*/  LEA R12, P0, R6, R3, 0x1 ;  /* 0x00000003060c7211 */ /* 0x001fc600078008ff */
[----:B------:R-:W2:Y:S01]  /*4a5a0*/  LDL.LU R26, [R1+0x748] ;  /* 0x00074800011a7983 */ /* 0x000ea20000300800 */
[----:B------:R-:W-:-:S05]  /*4a5b0*/  LEA.HI.X.SX32 R13, R6, R0, 0x1, P0 ;  /* 0x00000000060d7211 */ /* 0x000fca00000f0eff */
[----:B------:R0:W-:Y:S01]  /*4a5c0*/  STL.64 [R1+0x28], R12 ;  /* 0x0000280c01007387 */ /* 0x0001e20000100a00 */
[----:B----4-:R-:W-:-:S03]  /*4a5d0*/  F2FP.BF16.PACK_AB R6, R27, R29 ;  /* 0x0000001d1b06723e */ /* 0x010fc600000010ff */
[----:B------:R-:W4:Y:S04]  /*4a5e0*/  LDL.LU R27, [R1+0x754] ;  /* 0x00075400011b7983 */ /* 0x000f280000300800 */
[----:B------:R-:W4:Y:S01]  /*4a5f0*/  LDL.LU R29, [R1+0x750] ;  /* 0x00075000011d7983 */ /* 0x000f220000300800 */
[----:B0-----:R-:W-:-:S05]  /*4a600*/  IMAD R12, R22, 0x2, R7 ;  /* 0x00000002160c7824 */ /* 0x001fca00078e0207 */
[----:B------:R-:W-:Y:S02]  /*4a610*/  LEA R13, R22, R12, 0x1 ;  /* 0x0000000c160d7211 */ /* 0x000fe400078e08ff */
[----:B-----5:R-:W-:Y:S02]  /*4a620*/  F2FP.BF16.PACK_AB R9, R14, R15 ;  /* 0x0000000f0e09723e */ /* 0x020fe400000010ff */
[----:B------:R-:W-:-:S04]  /*4a630*/  LEA R14, P0, R7, R3, 0x1 ;  /* 0x00000003070e7211 */ /* 0x000fc800078008ff */
[----:B------:R-:W-:-:S05]  /*4a640*/  LEA.HI.X.SX32 R15, R7, R0, 0x1, P0 ;  /* 0x00000000070f7211 */ /* 0x000fca00000f0eff */
[----:B------:R0:W-:Y:S01]  /*4a650*/  STL.64 [R1+0x10], R14 ;  /* 0x0000100e01007387 */ /* 0x0001e20000100a00 */
[----:B------:R-:W-:Y:S01]  /*4a660*/  F2FP.BF16.PACK_AB R7, R16, R17 ;  /* 0x000000111007723e */ /* 0x000fe200000010ff */
[----:B------:R-:W-:Y:S01]  /*4a670*/  IMAD R17, R22, 0x2, R13 ;  /* 0x0000000216117824 */ /* 0x000fe200078e020d */
[----:B0-----:R-:W-:-:S04]  /*4a680*/  LEA R14, P0, R12, R3, 0x1 ;  /* 0x000000030c0e7211 */ /* 0x001fc800078008ff */
[-C--:B------:R-:W-:Y:S02]  /*4a690*/  LEA.HI.X.SX32 R15, R12, R0.reuse, 0x1, P0 ;  /* 0x000000000c0f7211 */ /* 0x080fe400000f0eff */
[CC--:B------:R-:W-:Y:S01]  /*4a6a0*/  LEA R12, P0, R13.reuse, R3.reuse, 0x1 ;  /* 0x000000030d0c7211 */ /* 0x0c0fe200078008ff */
[----:B------:R0:W-:Y:S03]  /*4a6b0*/  STS.128 [R28+0x780], R4 ;  /* 0x000780041c007388 */ /* 0x0001e60000000c00 */
[----:B------:R-:W-:Y:S02]  /*4a6c0*/  LEA.HI.X.SX32 R13, R13, R0, 0x1, P0 ;  /* 0x000000000d0d7211 */ /* 0x000fe400000f0eff */
[----:B------:R-:W-:Y:S01]  /*4a6d0*/  LEA R16, P0, R17, R3, 0x1 ;  /* 0x0000000311107211 */ /* 0x000fe200078008ff */
[----:B------:R-:W-:Y:S01]  /*4a6e0*/  STL.64 [R1+0x1558], R14 ;  /* 0x0015580e01007387 */ /* 0x000fe20000100a00 */
[----:B------:R-:W-:-:S02]  /*4a6f0*/  F2FP.BF16.PACK_AB R10, R10, R11 ;  /* 0x0000000b0a0a723e */ /* 0x000fc400000010ff */
[----:B------:R-:W-:Y:S01]  /*4a700*/  F2FP.BF16.PACK_AB R11, R20, R21 ;  /* 0x00000015140b723e */ /* 0x000fe200000010ff */
[----:B------:R-:W-:Y:S01]  /*4a710*/  STL [R1+0x1560], R12 ;  /* 0x0015600c01007387 */ /* 0x000fe20000100800 */
[----:B0-----:R-:W-:Y:S02]  /*4a720*/  LEA R7, R22, R17, 0x1 ;  /* 0x0000001116077211 */ /* 0x001fe400078e08ff */
[----:B------:R-:W-:Y:S01]  /*4a730*/  LEA.HI.X.SX32 R17, R17, R0, 0x1, P0 ;  /* 0x0000000011117211 */ /* 0x000fe200000f0eff */
[----:B------:R-:W-:Y:S04]  /*4a740*/  STL [R1+0x1550], R13 ;  /* 0x0015500d01007387 */ /* 0x000fe80000100800 */
[----:B------:R-:W-:Y:S04]  /*4a750*/  STL [R1+0x1570], R16 ;  /* 0x0015701001007387 */ /* 0x000fe80000100800 */
[----:B------:R0:W-:Y:S04]  /*4a760*/  STL [R1+0x154c], R17 ;  /* 0x00154c1101007387 */ /* 0x0001e80000100800 */
[----:B------:R1:W-:Y:S01]  /*4a770*/  STS.128 [R28+0xf00], R8 ;  /* 0x000f00081c007388 */ /* 0x0003e20000000c00 */
[----:B0-----:R-:W-:Y:S01]  /*4a780*/  IMAD.MOV.U32 R17, RZ, RZ, c[0x0][0x1c8] ;  /* 0x00007200ff117624 */ /* 0x001fe200078e00ff */
[----:B---3--:R-:W-:-:S02]  /*4a790*/  F2FP.BF16.PACK_AB R4, R23, R18 ;  /* 0x000000121704723e */ /* 0x008fc400000010ff */
[----:B--2---:R-:W-:Y:S02]  /*4a7a0*/  F2FP.BF16.PACK_AB R5, R19, R24 ;  /* 0x000000181305723e */ /* 0x004fe400000010ff */
[----:B------:R-:W-:Y:S02]  /*4a7b0*/  F2FP.BF16.PACK_AB R6, R25, R26 ;  /* 0x0000001a1906723e */ /* 0x000fe400000010ff */
[----:B-1----:R-:W-:Y:S02]  /*4a7c0*/  LEA R10, P0, R7, R3, 0x1 ;  /* 0x00000003070a7211 */ /* 0x002fe400078008ff */
[----:B------:R-:W-:Y:S02]  /*4a7d0*/  LEA R9, R17, R7, 0x1 ;  /* 0x0000000711097211 */ /* 0x000fe400078e08ff */
[----:B------:R-:W-:Y:S01]  /*4a7e0*/  LEA.HI.X.SX32 R11, R7, R0, 0x1, P0 ;  /* 0x00000000070b7211 */ /* 0x000fe200000f0eff */
[----:B------:R-:W-:Y:S01]  /*4a7f0*/  IMAD.SHL.U32 R26, R2, 0x4000, RZ ;  /* 0x00004000021a7824 */ /* 0x000fe200078e00ff */
[----:B------:R-:W-:-:S02]  /*4a800*/  LEA R8, P0, R9, R3, 0x1 ;  /* 0x0000000309087211 */ /* 0x000fc400078008ff */
[----:B------:R-:W-:Y:S02]  /*4a810*/  LOP3.LUT R2, R2, 0xff, RZ, 0xc0, !PT ;  /* 0x000000ff02027812 */ /* 0x000fe400078ec0ff */
[----:B------:R-:W-:Y:S02]  /*4a820*/  LOP3.LUT R26, R26, 0x18000, RZ, 0xc0, !PT ;  /* 0x000180001a1a7812 */ /* 0x000fe400078ec0ff */
[----:B------:R-:W-:Y:S02]  /*4a830*/  LEA R19, R17, R9, 0x1 ;  /* 0x0000000911137211 */ /* 0x000fe400078e08ff */
[----:B------:R-:W-:Y:S02]  /*4a840*/  LEA.HI.X.SX32 R9, R9, R0, 0x1, P0 ;  /* 0x0000000009097211 */ /* 0x000fe400000f0eff */
[----:B------:R-:W-:Y:S01]  /*4a850*/  LEA R26, R2, R26, 0x4 ;  /* 0x0000001a021a7211 */ /* 0x000fe200078e20ff */
[----:B------:R-:W-:Y:S04]  /*4a860*/  STL [R1+0x1548], R11 ;  /* 0x0015480b01007387 */ /* 0x000fe80000100800 */
[----:B------:R-:W-:Y:S04]  /*4a870*/  STL.64 [R1+0x1540], R8 ;  /* 0x0015400801007387 */ /* 0x000fe80000100a00 */
[----:B------:R-:W-:Y:S01]  /*4a880*/  STL [R1+0x15b0], R10 ;  /* 0x0015b00a01007387 */ /* 0x000fe20000100800 */
[----:B------:R-:W-:Y:S01]  /*4a890*/  LEA R18, P0, R19, R3, 0x1 ;  /* 0x0000000313127211 */ /* 0x000fe200078008ff */
[----:B------:R-:W-:-:S03]  /*4a8a0*/  IMAD R20, R17, 0x2, R19 ;  /* 0x0000000211147824 */ /* 0x000fc600078e0213 */
[----:B------:R-:W-:-:S05]  /*4a8b0*/  LEA.HI.X.SX32 R19, R19, R0, 0x1, P0 ;  /* 0x0000000013137211 */ /* 0x000fca00000f0eff */
[----:B------:R-:W-:Y:S01]  /*4a8c0*/  STL [R1+0x153c], R19 ;  /* 0x00153c1301007387 */ /* 0x000fe20000100800 */
[----:B----4-:R-:W-:-:S05]  /*4a8d0*/  F2FP.BF16.PACK_AB R7, R27, R29 ;  /* 0x0000001d1b07723e */ /* 0x010fca00000010ff */
[----:B------:R0:W-:Y:S04]  /*4a8e0*/  STS.128 [R28+0xf80], R4 ;  /* 0x000f80041c007388 */ /* 0x0001e80000000c00 */
[----:B------:R-:W-:Y:S06]  /*4a8f0*/  BAR.SYNC.DEFER_BLOCKING 0x0 ;  /* 0x0000000000007b1d */ /* 0x000fec0000010000 */
[----:B------:R-:W1:Y:S01]  /*4a900*/  LDS.128 R8, [R26] ;  /* 0x000000001a087984 */ /* 0x000e620000000c00 */
[----:B------:R-:W-:Y:S01]  /*4a910*/  LOP3.LUT R29, R26, 0x20, RZ, 0x3c, !PT ;  /* 0x000000201a1d7812 */ /* 0x000fe200078e3cff */
[----:B0-----:R-:W-:Y:S01]  /*4a920*/  IMAD R7, R17, 0x2, R20 ;  /* 0x0000000211077824 */ /* 0x001fe200078e0214 */
[----:B------:R-:W-:-:S04]  /*4a930*/  LEA R4, P0, R20, R3, 0x1 ;  /* 0x0000000314047211 */ /* 0x000fc800078008ff */
[----:B------:R-:W-:Y:S01]  /*4a940*/  LEA.HI.X.SX32 R5, R20, R0, 0x1, P0 ;  /* 0x0000000014057211 */ /* 0x000fe200000f0eff */
[----:B-1----:R-:W-:Y:S01]  /*4a950*/  STL.64 [R1+0x390], R8 ;  /* 0x0003900801007387 */ /* 0x002fe20000100a00 */
[----:B------:R-:W-:-:S03]  /*4a960*/  MOV R2, R10 ;  /* 0x0000000a00027202 */ /* 0x000fc60000000f00 */
[----:B------:R-:W-:Y:S04]  /*4a970*/  STL [R1+0x39c], R11 ;  /* 0x00039c0b01007387 */ /* 0x000fe80000100800 */
[----:B------:R-:W0:Y:S01]  /*4a980*/  LDS.128 R8, [R29] ;  /* 0x000000001d087984 */ /* 0x000e220000000c00 */
[----:B------:R-:W-:Y:S01]  /*4a990*/  LEA R6, P0, R7, R3, 0x1 ;  /* 0x0000000307067211 */ /* 0x000fe200078008ff */
[----:B------:R-:W-:-:S03]  /*4a9a0*/  IMAD R21, R17, 0x2, R7 ;  /* 0x0000000211157824 */ /* 0x000fc600078e0207 */
[----:B------:R-:W-:Y:S01]  /*4a9b0*/  LEA.HI.X.SX32 R7, R7, R0, 0x1, P0 ;  /* 0x0000000007077211 */ /* 0x000fe200000f0eff */
[----:B------:R-:W-:Y:S04]  /*4a9c0*/  STL [R1+0x1468], R2 ;  /* 0x0014680201007387 */ /* 0x000fe80000100800 */
[----:B------:R1:W-:Y:S04]  /*4a9d0*/  STL [R1+0x1538], R5 ;  /* 0x0015380501007387 */ /* 0x0003e80000100800 */
[----:B------:R2:W-:Y:S04]  /*4a9e0*/  STL [R1+0x1534], R7 ;  /* 0x0015340701007387 */ /* 0x0005e80000100800 */
[----:B0-----:R-:W-:Y:S04]  /*4a9f0*/  STL [R1+0x384], R9 ;  /* 0x0003840901007387 */ /* 0x001fe80000100800 */
[----:B------:R-:W-:Y:S04]  /*4aa00*/  STL.64 [R1+0x388], R10 ;  /* 0x0003880a01007387 */ /* 0x000fe80000100a00 */
[----:B-1----:R-:W3:Y:S01]  /*4aa10*/  LDL.LU R5, [R1+0x390] ;  /* 0x0003900001057983 */ /* 0x002ee20000300800 */
[----:B--2---:R-:W-:Y:S01]  /*4aa20*/  IMAD.MOV.U32 R7, RZ, RZ, R8 ;  /* 0x000000ffff077224 */ /* 0x004fe200078e0008 */
[----:B------:R-:W-:-:S05]  /*4aa30*/  LOP3.LUT R8, R26, 0x40, RZ, 0x3c, !PT ;  /* 0x000000401a087812 */ /* 0x000fca00078e3cff */
[----:B------:R-:W0:Y:S01]  /*4aa40*/  LDS.128 R12, [R8] ;  /* 0x00000000080c7984 */ /* 0x000e220000000c00 */
[----:B------:R-:W-:Y:S02]  /*4aa50*/  LEA R20, P0, R21, R3, 0x1 ;  /* 0x0000000315147211 */ /* 0x000fe400078008ff */
[----:B------:R-:W-:Y:S02]  /*4aa60*/  LEA R23, R17, R21, 0x1 ;  /* 0x0000001511177211 */ /* 0x000fe400078e08ff */
[----:B------:R-:W-:Y:S01]  /*4aa70*/  LEA.HI.X.SX32 R21, R21, R0, 0x1, P0 ;  /* 0x0000000015157211 */ /* 0x000fe200000f0eff */
[----:B------:R-:W-:Y:S01]  /*4aa80*/  STL.64 [R1+0x1648], R6 ;  /* 0x0016480601007387 */ /* 0x000fe20000100a00 */
[----:B------:R-:W-:Y:S02]  /*4aa90*/  LOP3.LUT R2, R26, 0x60, RZ, 0x3c, !PT ;  /* 0x000000601a027812 */ /* 0x000fe400078e3cff */
[----:B------:R-:W-:Y:S02]  /*4aaa0*/  LEA R22, P0, R23, R3, 0x1 ;  /* 0x0000000317167211 */ /* 0x000fe400078008ff */
[----:B------:R-:W-:-:S02]  /*4aab0*/  LEA R25, R17, R23, 0x1 ;  /* 0x0000001711197211 */ /* 0x000fc400078e08ff */
[-C--:B------:R-:W-:Y:S02]  /*4aac0*/  LEA.HI.X.SX32 R23, R23, R0.reuse, 0x1, P0 ;  /* 0x0000000017177211 */ /* 0x080fe400000f0eff */
[----:B------:R-:W-:Y:S02]  /*4aad0*/  LEA R24, P0, R25, R3, 0x1 ;  /* 0x0000000319187211 */ /* 0x000fe400078008ff */
[----:B------:R-:W-:Y:S02]  /*4aae0*/  LEA R27, R17, R25, 0x1 ;  /* 0x00000019111b7211 */ /* 0x000fe400078e08ff */
[----:B------:R-:W-:-:S03]  /*4aaf0*/  LEA.HI.X.SX32 R25, R25, R0, 0x1, P0 ;  /* 0x0000000019197211 */ /* 0x000fc600000f0eff */
[----:B------:R-:W-:Y:S01]  /*4ab00*/  IMAD R28, R17, 0x2, R27 ;  /* 0x00000002111c7824 */ /* 0x000fe200078e021b */
[----:B---3--:R-:W-:Y:S04]  /*4ab10*/  STL.64 [R1+0x1640], R4 ;  /* 0x0016400401007387 */ /* 0x008fe80000100a00 */
[----:B------:R1:W-:Y:S04]  /*4ab20*/  STL [R1+0x1530], R21 ;  /* 0x0015301501007387 */ /* 0x0003e80000100800 */
[----:B0-----:R-:W-:Y:S04]  /*4ab30*/  STL [R1+0x374], R13 ;  /* 0x0003740d01007387 */ /* 0x001fe80000100800 */
[----:B------:R-:W-:Y:S01]  /*4ab40*/  STL.64 [R1+0x378], R14 ;  /* 0x0003780e01007387 */ /* 0x000fe20000100a00 */
[----:B-1----:R-:W-:-:S03]  /*4ab50*/  IMAD.MOV.U32 R21, RZ, RZ, R12 ;  /* 0x000000ffff157224 */ /* 0x002fc600078e000c */
[----:B------:R-:W0:Y:S04]  /*4ab60*/  LDS.128 R12, [R2] ;  /* 0x00000000020c7984 */ /* 0x000e280000000c00 */
[----:B------:R1:W-:Y:S04]  /*4ab70*/  STL [R1+0x152c], R23 ;  /* 0x00152c1701007387 */ /* 0x0003e80000100800 */
[----:B------:R-:W-:Y:S01]  /*4ab80*/  STL [R1+0x1528], R25 ;  /* 0x0015281901007387 */ /* 0x000fe20000100800 */
[----:B------:R-:W-:-:S03]  /*4ab90*/  LEA R4, P0, R27, R3, 0x1 ;  /* 0x000000031b047211 */ /* 0x000fc600078008ff */
[----:B0-----:R-:W-:Y:S01]  /*4aba0*/  STL [R1+0x364], R13 ;  /* 0x0003640d01007387 */ /* 0x001fe20000100800 */
[----:B-1----:R-:W-:-:S03]  /*4abb0*/  MOV R23, R12 ;  /* 0x0000000c00177202 */ /* 0x002fc60000000f00 */
[----:B------:R-:W-:Y:S04]  /*4abc0*/  STL.64 [R1+0x368], R14 ;  /* 0x0003680e01007387 */ /* 0x000fe80000100a00 */
[----:B------:R-:W0:Y:S01]  /*4abd0*/  LDS.128 R12, [R26+0x1000] ;  /* 0x001000001a0c7984 */ /* 0x000e220000000c00 */
[----:B------:R-:W-:-:S03]  /*4abe0*/  LEA.HI.X.SX32 R5, R27, R0, 0x1, P0 ;  /* 0x000000001b057211 */ /* 0x000fc600000f0eff */
[----:B------:R1:W-:Y:S01]  /*4abf0*/  STL.64 [R1+0x1638], R22 ;  /* 0x0016381601007387 */ /* 0x0003e20000100a00 */
[----:B------:R-:W-:-:S03]  /*4ac00*/  IMAD R27, R17, 0x2, R28 ;  /* 0x00000002111b7824 */ /* 0x000fc600078e021c */
[----:B-1----:R-:W2:Y:S04]  /*4ac10*/  LDL.LU.64 R22, [R1+0xa8] ;  /* 0x0000a80001167983 */ /* 0x002ea80000300a00 */
[----:B------:R-:W-:Y:S04]  /*4ac20*/  STL.64 [R1+0x1630], R20 ;  /* 0x0016301401007387 */ /* 0x000fe80000100a00 */
[----:B------:R-:W3:Y:S04]  /*4ac30*/  LDL.LU.64 R10, [R1+0xc0] ;  /* 0x0000c000010a7983 */ /* 0x000ee80000300a00 */
[----:B------:R1:W-:Y:S02]  /*4ac40*/  STL.64 [R1+0xd8], R4 ;  /* 0x0000d80401007387 */ /* 0x0003e40000100a00 */
[----:B-1----:R-:W-:-:S02]  /*4ac50*/  LEA R4, P0, R28, R3, 0x1 ;  /* 0x000000031c047211 */ /* 0x002fc400078008ff */
[----:B0-----:R-:W-:Y:S02]  /*4ac60*/  STL [R1+0x354], R13 ;  /* 0x0003540d01007387 */ /* 0x001fe40000100800 */
[----:B------:R-:W-:Y:S02]  /*4ac70*/  LEA.HI.X.SX32 R5, R28, R0, 0x1, P0 ;  /* 0x000000001c057211 */ /* 0x000fe400000f0eff */
[----:B------:R-:W-:Y:S04]  /*4ac80*/  STL.64 [R1+0x358], R14 ;  /* 0x0003580e01007387 */ /* 0x000fe80000100a00 */
[----:B------:R0:W-:Y:S02]  /*4ac90*/  STL.64 [R1+0xe0], R4 ;  /* 0x0000e00401007387 */ /* 0x0001e40000100a00 */
[----:B0-----:R-:W-:-:S04]  /*4aca0*/  LEA R4, P0, R27, R3, 0x1 ;  /* 0x000000031b047211 */ /* 0x001fc800078008ff */
[----:B------:R-:W-:-:S05]  /*4acb0*/  LEA.HI.X.SX32 R5, R27, R0, 0x1, P0 ;  /* 0x000000001b057211 */ /* 0x000fca00000f0eff */
[----:B------:R-:W-:Y:S04]  /*4acc0*/  STL.64 [R1+0xe8], R4 ;  /* 0x0000e80401007387 */ /* 0x000fe80000100a00 */
[----:B------:R-:W0:Y:S04]  /*4acd0*/  LDS.128 R4, [R29+0x1000] ;  /* 0x001000001d047984 */ /* 0x000e280000000c00 */
[----:B0-----:R-:W-:Y:S01]  /*4ace0*/  STL.64 [R1+0x340], R4 ;  /* 0x0003400401007387 */ /* 0x001fe20000100a00 */
[----:B------:R-:W-:-:S03]  /*4acf0*/  IMAD.MOV.U32 R15, RZ, RZ, R4 ;  /* 0x000000ffff0f7224 */ /* 0x000fc600078e0004 */
[----:B------:R0:W-:Y:S04]  /*4ad00*/  STL.64 [R1+0x348], R6 ;  /* 0x0003480601007387 */ /* 0x0001e80000100a00 */
[----:B0-----:R-:W4:Y:S04]  /*4ad10*/  LDL.LU.64 R6, [R1+0x1648] ;  /* 0x0016480001067983 */ /* 0x001f280000300a00 */
[----:B------:R-:W2:Y:S01]  /*4ad20*/  LDL.LU.64 R4, [R1+0x1640] ;  /* 0x0016400001047983 */ /* 0x000ea20000300a00 */
[----:B------:R-:W-:Y:S01]  /*4ad30*/  IMAD R28, R17, 0x2, R27 ;  /* 0x00000002111c7824 */ /* 0x000fe200078e021b */
[----:B------:R-:W-:-:S04]  /*4ad40*/  MOV R25, R12 ;  /* 0x0000000c00197202 */ /* 0x000fc80000000f00 */
[----:B------:R-:W-:-:S04]  /*4ad50*/  LEA R12, P0, R28, R3, 0x1 ;  /* 0x000000031c0c7211 */ /* 0x000fc800078008ff */
[----:B------:R-:W-:Y:S01]  /*4ad60*/  LEA.HI.X.SX32 R13, R28, R0, 0x1, P0 ;  /* 0x000000001c0d7211 */ /* 0x000fe200000f0eff */
[----:B--2---:R-:W-:Y:S04]  /*4ad70*/  STG.E.U16 [R22.64], R5 ;  /* 0x0000000516007986 */ /* 0x004fe8000c101504 */
[----:B------:R-:W0:Y:S04]  /*4ad80*/  LDS.128 R20, [R8+0x1000] ;  /* 0x0010000008147984 */ /* 0x000e280000000c00 */
[----:B------:R-:W-:Y:S04]  /*4ad90*/  STL.64 [R1+0x1568], R4 ;  /* 0x0015680401007387 */ /* 0x000fe80000100a00 */
[----:B------:R-:W-:Y:S04]  /*4ada0*/  STL.64 [R1+0xf0], R12 ;  /* 0x0000f00c01007387 */ /* 0x000fe80000100a00 */
[----:B0-----:R-:W-:Y:S01]  /*4adb0*/  STL.64 [R1+0x330], R20 ;  /* 0x0003301401007387 */ /* 0x001fe20000100a00 */
[----:B------:R-:W-:-:S03]  /*4adc0*/  IMAD.MOV.U32 R9, RZ, RZ, R20 ;  /* 0x000000ffff097224 */ /* 0x000fc600078e0014 */
[----:B------:R0:W-:Y:S04]  /*4add0*/  STL.64 [R1+0x338], R22 ;  /* 0x0003381601007387 */ /* 0x0001e80000100a00 */
[----:B0-----:R-:W2:Y:S04]  /*4ade0*/  LDL.LU.64 R22, [R1+0x1638] ;  /* 0x0016380001167983 */ /* 0x001ea80000300a00 */
[----:B------:R-:W3:Y:S04]  /*4adf0*/  LDL.LU.64 R20, [R1+0x1630] ;  /* 0x0016300001147983 */ /* 0x000ee80000300a00 */
[----:B------:R-:W5:Y:S04]  /*4ae00*/  LDL.LU.64 R12, [R1+0x78] ;  /* 0x00007800010c7983 */ /* 0x000f680000300a00 */
[----:B------:R0:W-:Y:S04]  /*4ae10*/  STL [R1+0x1628], R15 ;  /* 0x0016280f01007387 */ /* 0x0001e80000100800 */
[----:B0-----:R-:W4:Y:S01]  /*4ae20*/  LDL.LU.64 R14, [R1+0xc8] ;  /* 0x0000c800010e7983 */ /* 0x001f220000300a00 */
[----:B------:R-:W-:-:S04]  /*4ae30*/  LEA R27, R17, R28, 0x1 ;  /* 0x0000001c111b7211 */ /* 0x000fc800078e08ff */
[----:B------:R-:W-:-:S04]  /*4ae40*/  LEA R4, P0, R27, R3, 0x1 ;  /* 0x000000031b047211 */ /* 0x000fc800078008ff */
[----:B------:R-:W-:-:S05]  /*4ae50*/  LEA.HI.X.SX32 R5, R27, R0, 0x1, P0 ;  /* 0x000000001b057211 */ /* 0x000fca00000f0eff */
[----:B------:R0:W-:Y:S01]  /*4ae60*/  STL.64 [R1+0xf8], R4 ;  /* 0x0000f80401007387 */ /* 0x0001e20000100a00 */
[----:B------:R-:W-:-:S04]  /*4ae70*/  LEA R28, R17, R27, 0x1 ;  /* 0x0000001b111c7211 */ /* 0x000fc800078e08ff */
[----:B0-----:R-:W-:-:S04]  /*4ae80*/  LEA R4, P0, R28, R3, 0x1 ;  /* 0x000000031c047211 */ /* 0x001fc800078008ff */
[----:B------:R-:W-:Y:S02]  /*4ae90*/  LEA.HI.X.SX32 R5, R28, R0, 0x1, P0 ;  /* 0x000000001c057211 */ /* 0x000fe400000f0eff */
[----:B------:R-:W-:Y:S01]  /*4aea0*/  LEA R27, R17, R28, 0x1 ;  /* 0x0000001c111b7211 */ /* 0x000fe200078e08ff */
[----:B-----5:R-:W-:Y:S04]  /*4aeb0*/  STL.64 [R1+0x1620], R12 ;  /* 0x0016200c01007387 */ /* 0x020fe80000100a00 */
[----:B----4-:R-:W-:Y:S04]  /*4aec0*/  STG.E.U16 [R14.64], R7 ;  /* 0x000000070e007986 */ /* 0x010fe8000c101504 */
[----:B------:R-:W0:Y:S04]  /*4aed0*/  LDS.128 R12, [R2+0x1000] ;  /* 0x00100000020c7984 */ /* 0x000e280000000c00 */
[----:B------:R-:W-:Y:S04]  /*4aee0*/  STL.64 [R1+0x1578], R6 ;  /* 0x0015780601007387 */ /* 0x000fe80000100a00 */
[----:B------:R1:W-:Y:S04]  /*4aef0*/  STL.64 [R1+0x108], R4 ;  /* 0x0001080401007387 */ /* 0x0003e80000100a00 */
[----:B0-----:R-:W-:Y:S01]  /*4af00*/  STL.64 [R1+0x320], R12 ;  /* 0x0003200c01007387 */ /* 0x001fe20000100a00 */
[----:B------:R-:W-:-:S03]  /*4af10*/  MOV R8, R12 ;  /* 0x0000000c00087202 */ /* 0x000fc60000000f00 */
[----:B------:R-:W-:Y:S04]  /*4af20*/  STL.64 [R1+0x328], R14 ;  /* 0x0003280e01007387 */ /* 0x000fe80000100a00 */
[----:B------:R-:W0:Y:S01]  /*4af30*/  LDS.128 R12, [R26+0x2000] ;  /* 0x002000001a0c7984 */ /* 0x000e220000000c00 */
[----:B-1----:R-:W-:-:S04]  /*4af40*/  LEA R4, P0, R27, R3, 0x1 ;  /* 0x000000031b047211 */ /* 0x002fc800078008ff */
[----:B------:R-:W-:Y:S01]  /*4af50*/  LEA.HI.X.SX32 R5, R27, R0, 0x1, P0 ;  /* 0x000000001b057211 */ /* 0x000fe200000f0eff */
[----:B---3--:R-:W-:Y:S04]  /*4af60*/  STG.E.U16 [R10.64], R21 ;  /* 0x000000150a007986 */ /* 0x008fe8000c101504 */
[----:B------:R-:W-:Y:S04]  /*4af70*/  STL.64 [R1+0x120], R4 ;  /* 0x0001200401007387 */ /* 0x000fe80000100a00 */
[----:B0-----:R-:W-:Y:S01]  /*4af80*/  STL.64 [R1+0x310], R12 ;  /* 0x0003100c01007387 */ /* 0x001fe20000100a00 */
[----:B------:R-:W-:-:S03]  /*4af90*/  MOV R7, R12 ;  /* 0x0000000c00077202 */ /* 0x000fc60000000f00 */
[----:B------:R0:W-:Y:S04]  /*4afa0*/  STL.64 [R1+0x318], R14 ;  /* 0x0003180e01007387 */ /* 0x0001e80000100a00 */
[----:B0-----:R-:W3:Y:S04]  /*4afb0*/  LDL.LU R15, [R1+0x1628] ;  /* 0x00162800010f7983 */ /* 0x001ee80000300800 */
[----:B------:R-:W4:Y:S04]  /*4afc0*/  LDL.LU.64 R12, [R1+0x1620] ;  /* 0x00162000010c7983 */ /* 0x000f280000300a00 */
[----:B------:R-:W5:Y:S01]  /*4afd0*/  LDL.LU.64 R10, [R1+0x98] ;  /* 0x00009800010a7983 */ /* 0x000f620000300a00 */
[----:B------:R-:W-:-:S05]  /*4afe0*/  IMAD R28, R17, 0x2, R27 ;  /* 0x00000002111c7824 */ /* 0x000fca00078e021b */
[C---:B------:R-:W-:Y:S01]  /*4aff0*/  LEA R4, P0, R28.reuse, R3, 0x1 ;  /* 0x000000031c047211 */ /* 0x040fe200078008ff */
[----:B-----5:R0:W-:Y:S04]  /*4b000*/  STL.64 [R1+0x1618], R10 ;  /* 0x0016180a01007387 */ /* 0x0201e80000100a00 */
[----:B0-----:R-:W5:Y:S01]  /*4b010*/  LDL.LU.64 R10, [R1+0xd0] ;  /* 0x0000d000010a7983 */ /* 0x001f620000300a00 */
[----:B------:R-:W-:-:S05]  /*4b020*/  LEA.HI.X.SX32 R5, R28, R0, 0x1, P0 ;  /* 0x000000001c057211 */ /* 0x000fca00000f0eff */
[----:B------:R0:W-:Y:S04]  /*4b030*/  STL.64 [R1+0x118], R4 ;  /* 0x0001180401007387 */ /* 0x0001e80000100a00 */
[----:B------:R-:W-:Y:S01]  /*4b040*/  STL.64 [R1+0x1610], R8 ;  /* 0x0016100801007387 */ /* 0x000fe20000100a00 */
[----:B------:R-:W-:-:S05]  /*4b050*/  IMAD R27, R17, 0x2, R28 ;  /* 0x00000002111b7824 */ /* 0x000fca00078e021c */
[C---:B0-----:R-:W-:Y:S01]  /*4b060*/  LEA R4, P0, R27.reuse, R3, 0x1 ;  /* 0x000000031b047211 */ /* 0x041fe200078008ff */
[----:B--2---:R-:W-:Y:S03]  /*4b070*/  STL.64 [R1+0x1588], R22 ;  /* 0x0015881601007387 */ /* 0x004fe60000100a00 */
[----:B------:R-:W-:Y:S01]  /*4b080*/  LEA.HI.X.SX32 R5, R27, R0, 0x1, P0 ;  /* 0x000000001b057211 */ /* 0x000fe200000f0eff */
[----:B------:R-:W-:Y:S04]  /*4b090*/  STL.64 [R1+0x1580], R20 ;  /* 0x0015801401007387 */ /* 0x000fe80000100a00 */
[----:B-----5:R0:W-:Y:S04]  /*4b0a0*/  STG.E.U16 [R10.64], R23 ;  /* 0x000000170a007986 */ /* 0x0201e8000c101504 */
[----:B------:R-:W1:Y:S04]  /*4b0b0*/  LDS.128 R8, [R29+0x2000] ;  /* 0x002000001d087984 */ /* 0x000e680000000c00 */
[----:B----4-:R2:W-:Y:S04]  /*4b0c0*/  STG.E.U16 [R12.64], R25 ;  /* 0x000000190c007986 */ /* 0x0105e8000c101504 */
[----:B0-----:R-:W4:Y:S04]  /*4b0d0*/  LDL.LU.64 R22, [R1+0xb8] ;  /* 0x0000b80001167983 */ /* 0x001f280000300a00 */
[----:B------:R0:W-:Y:S04]  /*4b0e0*/  STL.64 [R1+0x150], R4 ;  /* 0x0001500401007387 */ /* 0x0001e80000100a00 */
[----:B-1----:R-:W-:Y:S04]  /*4b0f0*/  STL.64 [R1+0x300], R8 ;  /* 0x0003000801007387 */ /* 0x002fe80000100a00 */
[----:B------:R-:W-:Y:S04]  /*4b100*/  STL.64 [R1+0x308], R10 ;  /* 0x0003080a01007387 */ /* 0x000fe80000100a00 */
[----:B--2---:R-:W2:Y:S01]  /*4b110*/  LDL.LU.64 R12, [R1+0xb0] ;  /* 0x0000b000010c7983 */ /* 0x004ea20000300a00 */
[----:B------:R-:W-:Y:S01]  /*4b120*/  LOP3.LUT R21, R26, 0x40, RZ, 0x3c, !PT ;  /* 0x000000401a157812 */ /* 0x000fe200078e3cff */
[----:B------:R-:W-:-:S04]  /*4b130*/  IMAD.MOV.U32 R6, RZ, RZ, R8 ;  /* 0x000000ffff067224 */ /* 0x000fc800078e0008 */
[----:B------:R-:W1:Y:S01]  /*4b140*/  LDS.128 R8, [R21+0x2000] ;  /* 0x0020000015087984 */ /* 0x000e620000000c00 */
[----:B------:R-:W-:-:S05]  /*4b150*/  IMAD R28, R17, 0x2, R27 ;  /* 0x00000002111c7824 */ /* 0x000fca00078e021b */
[----:B0-----:R-:W-:-:S04]  /*4b160*/  LEA R4, P0, R28, R3, 0x1 ;  /* 0x000000031c047211 */ /* 0x001fc800078008ff */
[----:B------:R-:W-:-:S05]  /*4b170*/  LEA.HI.X.SX32 R5, R28, R0, 0x1, P0 ;  /* 0x000000001c057211 */ /* 0x000fca00000f0eff */
[----:B------:R-:W-:Y:S01]  /*4b180*/  STL.64 [R1+0x148], R4 ;  /* 0x0001480401007387 */ /* 0x000fe20000100a00 */
[----:B-1----:R-:W-:-:S03]  /*4b190*/  IMAD.MOV.U32 R14, RZ, RZ, R8 ;  /* 0x000000ffff0e7224 */ /* 0x002fc600078e0008 */
[----:B------:R-:W-:Y:S04]  /*4b1a0*/  STL.64 [R1+0x2f0], R8 ;  /* 0x0002f00801007387 */ /* 0x000fe80000100a00 */
[----:B------:R0:W-:Y:S04]  /*4b1b0*/  STL.64 [R1+0x2f8], R10 ;  /* 0x0002f80a01007387 */ /* 0x0001e80000100a00 */
[----:B0-----:R-:W5:Y:S04]  /*4b1c0*/  LDL.LU.64 R10, [R1+0x1618] ;  /* 0x00161800010a7983 */ /* 0x001f680000300a00 */
[----:B------:R-:W5:Y:S04]  /*4b1d0*/  LDL.LU.64 R8, [R1+0x1610] ;  /* 0x0016100001087983 */ /* 0x000f680000300a00 */
[----:B------:R-:W-:Y:S04]  /*4b1e0*/  STL [R1+0x1608], R14 ;  /* 0x0016080e01007387 */ /* 0x000fe80000100800 */
[----:B--2---:R0:W-:Y:S04]  /*4b1f0*/  STL.64 [R1+0x1600], R12 ;  /* 0x0016000c01007387 */ /* 0x0041e80000100a00 */
[----:B0-----:R-:W3:Y:S01]  /*4b200*/  LDL.LU.64 R12, [R1+0xa0] ;  /* 0x0000a000010c7983 */ /* 0x001ee20000300a00 */
[----:B------:R-:W-:-:S04]  /*4b210*/  LEA R27, R17, R28, 0x1 ;  /* 0x0000001c111b7211 */ /* 0x000fc800078e08ff */
[----:B------:R-:W-:Y:S02]  /*4b220*/  LEA R4, P0, R27, R3, 0x1 ;  /* 0x000000031b047211 */ /* 0x000fe400078008ff */
[----:B------:R-:W-:Y:S02]  /*4b230*/  LEA R28, R17, R27, 0x1 ;  /* 0x0000001b111c7211 */ /* 0x000fe400078e08ff */
[----:B------:R-:W-:Y:S01]  /*4b240*/  LEA.HI.X.SX32 R5, R27, R0, 0x1, P0 ;  /* 0x000000001b057211 */ /* 0x000fe200000f0eff */
[----:B------:R-:W-:Y:S04]  /*4b250*/  STL [R1+0x15fc], R21 ;  /* 0x0015fc1501007387 */ /* 0x000fe80000100800 */
[----:B------:R0:W-:Y:S02]  /*4b260*/  STL.64 [R1+0x170], R4 ;  /* 0x0001700401007387 */ /* 0x0001e40000100a00 */
[----:B0-----:R-:W-:-:S04]  /*4b270*/  LEA R4, P0, R28, R3, 0x1 ;  /* 0x000000031c047211 */ /* 0x001fc800078008ff */
[----:B------:R-:W-:-:S05]  /*4b280*/  LEA.HI.X.SX32 R5, R28, R0, 0x1, P0 ;  /* 0x000000001c057211 */ /* 0x000fca00000f0eff */
[----:B------:R0:W-:Y:S01]  /*4b290*/  STL.64 [R1+0x178], R4 ;  /* 0x0001780401007387 */ /* 0x0001e20000100a00 */
[----:B------:R-:W-:-:S04]  /*4b2a0*/  LEA R27, R17, R28, 0x1 ;  /* 0x0000001c111b7211 */ /* 0x000fc800078e08ff */
[----:B0-----:R-:W-:-:S04]  /*4b2b0*/  LEA R4, P0, R27, R3, 0x1 ;  /* 0x000000031b047211 */ /* 0x001fc800078008ff */
[----:B------:R-:W-:Y:S01]  /*4b2c0*/  LEA.HI.X.SX32 R5, R27, R0, 0x1, P0 ;  /* 0x000000001b057211 */ /* 0x000fe200000f0eff */
[----:B---3--:R-:W-:Y:S04]  /*4b2d0*/  STG.E.U16 [R12.64], R15 ;  /* 0x0000000f0c007986 */ /* 0x008fe8000c101504 */
[----:B------:R-:W0:Y:S04]  /*4b2e0*/  LDS.128 R12, [R2+0x2000] ;  /* 0x00200000020c7984 */ /* 0x000e280000000c00 */
[----:B0-----:R-:W-:Y:S01]  /*4b2f0*/  STL.64 [R1+0x2e0], R12 ;  /* 0x0002e00c01007387 */ /* 0x001fe20000100a00 */
[----:B------:R-:W-:-:S03]  /*4b300*/  MOV R16, R12 ;  /* 0x0000000c00107202 */ /* 0x000fc60000000f00 */
[----:B------:R-:W-:Y:S04]  /*4b310*/  STL.64 [R1+0x2e8], R14 ;  /* 0x0002e80e01007387 */ /* 0x000fe80000100a00 */
[----:B------:R-:W0:Y:S04]  /*4b320*/  LDS.128 R12, [R26+0x3000] ;  /* 0x003000001a0c7984 */ /* 0x000e280000000c00 */
[----:B-----5:R1:W-:Y:S04]  /*4b330*/  STG.E.U16 [R10.64], R9 ;  /* 0x000000090a007986 */ /* 0x0203e8000c101504 */
[----:B-1----:R-:W2:Y:S04]  /*4b340*/  LDL.LU.64 R10, [R1+0x70] ;  /* 0x00007000010a7983 */ /* 0x002ea80000300a00 */
[----:B------:R-:W-:Y:S04]  /*4b350*/  STL.64 [R1+0x190], R4 ;  /* 0x0001900401007387 */ /* 0x000fe80000100a00 */
[----:B0-----:R-:W-:Y:S01]  /*4b360*/  STL.64 [R1+0x2d0], R12 ;  /* 0x0002d00c01007387 */ /* 0x001fe20000100a00 */
[----:B------:R-:W-:-:S03]  /*4b370*/  MOV R9, R12 ;  /* 0x0000000c00097202 */ /* 0x000fc60000000f00 */
[----:B------:R0:W-:Y:S04]  /*4b380*/  STL.64 [R1+0x2d8], R14 ;  /* 0x0002d80e01007387 */ /* 0x0001e80000100a00 */
[----:B0-----:R-:W3:Y:S04]  /*4b390*/  LDL.LU R14, [R1+0x1608] ;  /* 0x00160800010e7983 */ /* 0x001ee80000300800 */
[----:B------:R-:W5:Y:S04]  /*4b3a0*/  LDL.LU.64 R12, [R1+0x1600] ;  /* 0x00160000010c7983 */ /* 0x000f680000300a00 */
[----:B----4-:R-:W-:Y:S04]  /*4b3b0*/  STG.E.U16 [R22.64], R8 ;  /* 0x0000000816007986 */ /* 0x010fe8000c101504 */
[----:B------:R-:W0:Y:S01]  /*4b3c0*/  LDS.128 R20, [R29+0x3000] ;  /* 0x003000001d147984 */ /* 0x000e220000000c00 */
[----:B------:R-:W-:-:S05]  /*4b3d0*/  IMAD R28, R17, 0x2, R27 ;  /* 0x00000002111c7824 */ /* 0x000fca00078e021b */
[----:B------:R-:W-:Y:S01]  /*4b3e0*/  LEA R4, P0, R28, R3, 0x1 ;  /* 0x000000031c047211 */ /* 0x000fe200078008ff */
[----:B------:R-:W-:-:S03]  /*4b3f0*/  IMAD R27, R17, 0x2, R28 ;  /* 0x00000002111b7824 */ /* 0x000fc600078e021c */
[----:B------:R-:W-:-:S05]  /*4b400*/  LEA.HI.X.SX32 R5, R28, R0, 0x1, P0 ;  /* 0x000000001c057211 */ /* 0x000fca00000f0eff */
[----:B------:R1:W-:Y:S02]  /*4b410*/  STL.64 [R1+0x188], R4 ;  /* 0x0001880401007387 */ /* 0x0003e40000100a00 */
[----:B-1----:R-:W-:-:S04]  /*4b420*/  LEA R4, P0, R27, R3, 0x1 ;  /* 0x000000031b047211 */ /* 0x002fc800078008ff */
[----:B------:R-:W-:-:S05]  /*4b430*/  LEA.HI.X.SX32 R5, R27, R0, 0x1, P0 ;  /* 0x000000001b057211 */ /* 0x000fca00000f0eff */
[----:B------:R-:W-:Y:S04]  /*4b440*/  STL.64 [R1+0x3e0], R4 ;  /* 0x0003e00401007387 */ /* 0x000fe80000100a00 */
[----:B0-----:R0:W-:Y:S04]  /*4b450*/  STL.64 [R1+0x2c0], R20 ;  /* 0x0002c01401007387 */ /* 0x0011e80000100a00 */
[----:B------:R1:W-:Y:S04]  /*4b460*/  STL.64 [R1+0x2c8], R22 ;  /* 0x0002c81601007387 */ /* 0x0003e80000100a00 */
[----:B0-----:R-:W4:Y:S04]  /*4b470*/  LDL.LU R21, [R1+0x15fc] ;  /* 0x0015fc0001157983 */ /* 0x001f280000300800 */
[----:B-1----:R-:W4:Y:S04]  /*4b480*/  LDL.LU.64 R22, [R1+0x88] ;  /* 0x0000880001167983 */ /* 0x002f280000300a00 */
[----:B-----5:R0:W-:Y:S04]  /*4b490*/  STG.E.U16 [R12.64], R7 ;  /* 0x000000070c007986 */ /* 0x0201e8000c101504 */
[----:B0-----:R-:W5:Y:S04]  /*4b4a0*/  LDL.LU.64 R12, [R1+0x80] ;  /* 0x00008000010c7983 */ /* 0x001f680000300a00 */
[----:B---3--:R-:W-:Y:S01]  /*4b4b0*/  STL [R1+0x15f8], R14 ;  /* 0x0015f80e01007387 */ /* 0x008fe20000100800 */
[----:B------:R-:W-:-:S05]  /*4b4c0*/  IMAD R28, R17, 0x2, R27 ;  /* 0x00000002111c7824 */ /* 0x000fca00078e021b */
[CC--:B------:R-:W-:Y:S02]  /*4b4d0*/  LEA R4, P0, R28.reuse, R3.reuse, 0x1 ;  /* 0x000000031c047211 */ /* 0x0c0fe400078008ff */
[----:B------:R-:W-:Y:S02]  /*4b4e0*/  LEA R27, R17, R28, 0x1 ;  /* 0x0000001c111b7211 */ /* 0x000fe400078e08ff */
[----:B------:R-:W-:Y:S01]  /*4b4f0*/  LEA.HI.X.SX32 R5, R28, R0, 0x1, P0 ;  /* 0x000000001c057211 */ /* 0x000fe200000f0eff */
[----:B------:R-:W-:Y:S01]  /*4b500*/  IMAD.MOV.U32 R8, RZ, RZ, R20 ;  /* 0x000000ffff087224 */ /* 0x000fe200078e0014 */
[----:B--2---:R-:W-:Y:S04]  /*4b510*/  STG.E.U16 [R10.64], R6 ;  /* 0x000000060a007986 */ /* 0x004fe8000c101504 */
[----:B-----5:R-:W-:Y:S04]  /*4b520*/  STL.64 [R1+0x15f0], R12 ;  /* 0x0015f00c01007387 */ /* 0x020fe80000100a00 */
[----:B----4-:R-:W0:Y:S04]  /*4b530*/  LDS.128 R12, [R21+0x3000] ;  /* 0x00300000150c7984 */ /* 0x010e280000000c00 */
[----:B------:R1:W-:Y:S02]  /*4b540*/  STL.64 [R1+0x3d8], R4 ;  /* 0x0003d80401007387 */ /* 0x0003e40000100a00 */
[----:B-1----:R-:W-:-:S04]  /*4b550*/  LEA R4, P0, R27, R3, 0x1 ;  /* 0x000000031b047211 */ /* 0x002fc800078008ff */
[----:B------:R-:W-:Y:S01]  /*4b560*/  LEA.HI.X.SX32 R5, R27, R0, 0x1, P0 ;  /* 0x000000001b057211 */ /* 0x000fe200000f0eff */
[----:B0-----:R-:W-:Y:S04]  /*4b570*/  STL.64 [R1+0x2b0], R12 ;  /* 0x0002b00c01007387 */ /* 0x001fe80000100a00 */
[----:B------:R-:W-:Y:S04]  /*4b580*/  STL.64 [R1+0x2b8], R14 ;  /* 0x0002b80e01007387 */ /* 0x000fe80000100a00 */
[----:B------:R0:W-:Y:S04]  /*4b590*/  STL [R1+0x15e0], R21 ;  /* 0x0015e01501007387 */ /* 0x0001e80000100800 */
[----:B0-----:R-:W2:Y:S04]  /*4b5a0*/  LDL.LU.64 R20, [R1+0x58] ;  /* 0x0000580001147983 */ /* 0x001ea80000300a00 */
[----:B------:R-:W-:Y:S04]  /*4b5b0*/  STL.64 [R1+0x15e8], R22 ;  /* 0x0015e81601007387 */ /* 0x000fe80000100a00 */
[----:B------:R0:W-:Y:S04]  /*4b5c0*/  STL.64 [R1+0x400], R4 ;  /* 0x0004000401007387 */ /* 0x0001e80000100a00 */
[----:B------:R-:W3:Y:S01]  /*4b5d0*/  LDL.LU.64 R10, [R1+0x90] ;  /* 0x00009000010a7983 */ /* 0x000ee20000300a00 */
[----:B------:R-:W-:-:S03]  /*4b5e0*/  IMAD.MOV.U32 R7, RZ, RZ, R12 ;  /* 0x000000ffff077224 */ /* 0x000fc600078e000c */
[----:B------:R-:W1:Y:S01]  /*4b5f0*/  LDS.128 R12, [R2+0x3000] ;  /* 0x00300000020c7984 */ /* 0x000e620000000c00 */
[----:B------:R-:W-:-:S04]  /*4b600*/  LEA R28, R17, R27, 0x1 ;  /* 0x0000001b111c7211 */ /* 0x000fc800078e08ff */
[----:B0-----:R-:W-:-:S04]  /*4b610*/  LEA R4, P0, R28, R3, 0x1 ;  /* 0x000000031c047211 */ /* 0x001fc800078008ff */
[----:B------:R-:W-:Y:S01]  /*4b620*/  LEA.HI.X.SX32 R5, R28, R0, 0x1, P0 ;  /* 0x000000001c057211 */ /* 0x000fe200000f0eff */
[----:B---3--:R-:W-:Y:S04]  /*4b630*/  STL.64 [R1+0x15d8], R10 ;  /* 0x0015d80a01007387 */ /* 0x008fe80000100a00 */
[----:B------:R-:W-:Y:S04]  /*4b640*/  STL [R1+0x15d0], R8 ;  /* 0x0015d00801007387 */ /* 0x000fe80000100800 */
[----:B------:R-:W-:Y:S04]  /*4b650*/  STL.64 [R1+0x3f8], R4 ;  /* 0x0003f80401007387 */ /* 0x000fe80000100a00 */
[----:B-1----:R-:W-:Y:S04]  /*4b660*/  STL.64 [R1+0x2a0], R12 ;  /* 0x0002a00c01007387 */ /* 0x002fe80000100a00 */
[----:B------:R0:W-:Y:S04]  /*4b670*/  STL.64 [R1+0x2a8], R14 ;  /* 0x0002a80e01007387 */ /* 0x0001e80000100a00 */
[----:B0-----:R-:W2:Y:S01]  /*4b680*/  LDL.LU R14, [R1+0x15f8] ;  /* 0x0015f800010e7983 */ /* 0x001ea20000300800 */
[----:B------:R-:W-:-:S04]  /*4b690*/  LEA R27, R17, R28, 0x1 ;  /* 0x0000001c111b7211 */ /* 0x000fc800078e08ff */
[C---:B------:R-:W-:Y:S02]  /*4b6a0*/  LEA R4, P0, R27.reuse, R3, 0x1 ;  /* 0x000000031b047211 */ /* 0x040fe400078008ff */
[----:B------:R-:W-:Y:S02]  /*4b6b0*/  MOV R6, R12 ;  /* 0x0000000c00067202 */ /* 0x000fe40000000f00 */
[----:B------:R-:W-:Y:S01]  /*4b6c0*/  LEA.HI.X.SX32 R5, R27, R0, 0x1, P0 ;  /* 0x000000001b057211 */ /* 0x000fe200000f0eff */
[----:B------:R-:W3:Y:S04]  /*4b6d0*/  LDL.LU.64 R12, [R1+0x15f0] ;  /* 0x0015f000010c7983 */ /* 0x000ee80000300a00 */
[----:B--2---:R0:W-:Y:S04]  /*4b6e0*/  STG.E.U16 [R20.64], R14 ;  /* 0x0000000e14007986 */ /* 0x0041e8000c101504 */
[----:B------:R-:W1:Y:S04]  /*4b6f0*/  LDS.128 R20, [R26+0x4000] ;  /* 0x004000001a147984 */ /* 0x000e680000000c00 */
[----:B0-----:R-:W2:Y:S04]  /*4b700*/  LDL.LU.64 R14, [R1] ;  /* 0x00000000010e7983 */ /* 0x001ea80000300a00 */
[----:B------:R-:W-:Y:S04]  /*4b710*/  STL.64 [R1+0x3f0], R4 ;  /* 0x0003f00401007387 */ /* 0x000fe80000100a00 */
[----:B-1----:R-:W-:Y:S04]  /*4b720*/  STL.64 [R1+0x290], R20 ;  /* 0x0002901401007387 */ /* 0x002fe80000100a00 */
[----:B------:R0:W-:Y:S04]  /*4b730*/  STL.64 [R1+0x298], R22 ;  /* 0x0002981601007387 */ /* 0x0001e80000100a00 */
[----:B0-----:R-:W4:Y:S01]  /*4b740*/  LDL.LU.64 R22, [R1+0x15e8] ;  /* 0x0015e80001167983 */ /* 0x001f220000300a00 */
[----:B------:R-:W-:Y:S01]  /*4b750*/  MOV R19, R20 ;  /* 0x0000001400137202 */ /* 0x000fe20000000f00 */
[----:B------:R-:W-:-:S05]  /*4b760*/  IMAD R28, R17, 0x2, R27 ;  /* 0x00000002111c7824 */ /* 0x000fca00078e021b */
[----:B------:R-:W-:-:S04]  /*4b770*/  LEA R4, P0, R28, R3, 0x1 ;  /* 0x000000031c047211 */ /* 0x000fc800078008ff */
[----:B------:R-:W-:-:S05]  /*4b780*/  LEA.HI.X.SX32 R5, R28, R0, 0x1, P0 ;  /* 0x000000001c057211 */ /* 0x000fca00000f0eff */
[----:B------:R-:W-:Y:S04]  /*4b790*/  STL.64 [R1+0x3d0], R4 ;  /* 0x0003d00401007387 */ /* 0x000fe80000100a00 */
[----:B----4-:R-:W-:Y:S04]  /*4b7a0*/  STG.E.U16 [R22.64], R16 ;  /* 0x0000001016007986 */ /* 0x010fe8000c101504 */
[----:B------:R-:W0:Y:S04]  /*4b7b0*/  LDS.128 R20, [R29+0x4000] ;  /* 0x004000001d147984 */ /* 0x000e280000000c00 */
[----:B0-----:R0:W-:Y:S04]  /*4b7c0*/  STL.64 [R1+0x280], R20 ;  /* 0x0002801401007387 */ /* 0x0011e80000100a00 */
[----:B------:R-:W-:Y:S04]  /*4b7d0*/  STL.64 [R1+0x288], R22 ;  /* 0x0002881601007387 */ /* 0x000fe80000100a00 */
[----:B0-----:R-:W4:Y:S04]  /*4b7e0*/  LDL.LU R21, [R1+0x15e0] ;  /* 0x0015e00001157983 */ /* 0x001f280000300800 */
[----:B---3--:R0:W-:Y:S01]  /*4b7f0*/  STG.E.U16 [R12.64], R9 ;  /* 0x000000090c007986 */ /* 0x0081e2000c101504 */
[----:B------:R-:W-:-:S05]  /*4b800*/  IMAD R27, R17, 0x2, R28 ;  /* 0x00000002111b7824 */ /* 0x000fca00078e021c */
[----:B------:R-:W-:Y:S01]  /*4b810*/  LEA R4, P0, R27, R3, 0x1 ;  /* 0x000000031b047211 */ /* 0x000fe200078008ff */
[----:B------:R-:W-:-:S03]  /*4b820*/  IMAD R28, R17, 0x2, R27 ;  /* 0x00000002111c7824 */ /* 0x000fc600078e021b */
[----:B------:R-:W-:-:S05]  /*4b830*/  LEA.HI.X.SX32 R5, R27, R0, 0x1, P0 ;  /* 0x000000001b057211 */ /* 0x000fca00000f0eff */
[----:B------:R1:W-:Y:S01]  /*4b840*/  STL.64 [R1+0x3e8], R4 ;  /* 0x0003e80401007387 */ /* 0x0003e20000100a00 */
[----:B------:R-:W-:-:S03]  /*4b850*/  IMAD R27, R17, 0x2, R28 ;  /* 0x00000002111b7824 */ /* 0x000fc600078e021c */
[----:B0-----:R-:W3:Y:S01]  /*4b860*/  LDL.LU.64 R12, [R1+0x50] ;  /* 0x00005000010c7983 */ /* 0x001ee20000300a00 */
[----:B-1----:R-:W-:-:S04]  /*4b870*/  LEA R4, P0, R28, R3, 0x1 ;  /* 0x000000031c047211 */ /* 0x002fc800078008ff */
[----:B------:R-:W-:-:S05]  /*4b880*/  LEA.HI.X.SX32 R5, R28, R0, 0x1, P0 ;  /* 0x000000001c057211 */ /* 0x000fca00000f0eff */
[----:B------:R0:W-:Y:S02]  /*4b890*/  STL.64 [R1+0x3c8], R4 ;  /* 0x0003c80401007387 */ /* 0x0001e40000100a00 */
[----:B0-----:R-:W-:-:S04]  /*4b8a0*/  LEA R4, P0, R27, R3, 0x1 ;  /* 0x000000031b047211 */ /* 0x001fc800078008ff */
[----:B------:R-:W-:Y:S01]  /*4b8b0*/  LEA.HI.X.SX32 R5, R27, R0, 0x1, P0 ;  /* 0x000000001b057211 */ /* 0x000fe200000f0eff */
[----:B----4-:R-:W0:Y:S04]  /*4b8c0*/  LDS.128 R8, [R21+0x4000] ;  /* 0x0040000015087984 */ /* 0x010e280000000c00 */
[----:B0-----:R0:W-:Y:S04]  /*4b8d0*/  STL.64 [R1+0x270], R8 ;  /* 0x0002700801007387 */ /* 0x0011e80000100a00 */
[----:B------:R1:W-:Y:S01]  /*4b8e0*/  STL.64 [R1+0x278], R10 ;  /* 0x0002780a01007387 */ /* 0x0003e20000100a00 */
[----:B0-----:R-:W-:-:S03]  /*4b8f0*/  IMAD.MOV.U32 R9, RZ, RZ, R8 ;  /* 0x000000ffff097224 */ /* 0x001fc600078e0008 */
[----:B-1----:R-:W4:Y:S04]  /*4b900*/  LDL.LU.64 R10, [R1+0x15d8] ;  /* 0x0015d800010a7983 */ /* 0x002f280000300a00 */
[----:B------:R-:W4:Y:S04]  /*4b910*/  LDL.LU R8, [R1+0x15d0] ;  /* 0x0015d00001087983 */ /* 0x000f280000300800 */
[----:B------:R0:W-:Y:S04]  /*4b920*/  STL.64 [R1+0x3c0], R4 ;  /* 0x0003c00401007387 */ /* 0x0001e80000100a00 */
[----:B------:R-:W5:Y:S01]  /*4b930*/  LDL.LU.64 R22, [R1+0x40] ;  /* 0x0000400001167983 */ /* 0x000f620000300a00 */
[----:B------:R-:W-:-:S02]  /*4b940*/  MOV R16, R20 ;  /* 0x0000001400107202 */ /* 0x000fc40000000f00 */
[----:B------:R-:W-:-:S04]  /*4b950*/  LEA R28, R17, R27, 0x1 ;  /* 0x0000001b111c7211 */ /* 0x000fc800078e08ff */
[C---:B0-----:R-:W-:Y:S02]  /*4b960*/  LEA R4, P0, R28.reuse, R3, 0x1 ;  /* 0x000000031c047211 */ /* 0x041fe400078008ff */
[----:B------:R-:W-:Y:S02]  /*4b970*/  LEA R27, R17, R28, 0x1 ;  /* 0x0000001c111b7211 */ /* 0x000fe400078e08ff */
[----:B------:R-:W-:Y:S01]  /*4b980*/  LEA.HI.X.SX32 R5, R28, R0, 0x1, P0 ;  /* 0x000000001c057211 */ /* 0x000fe200000f0eff */
[----:B-----5:R-:W-:Y:S04]  /*4b990*/  STL.64 [R1+0x15c8], R22 ;  /* 0x0015c81601007387 */ /* 0x020fe80000100a00 */
[----:B------:R-:W-:Y:S04]  /*4b9a0*/  STL [R1+0x15c4], R21 ;  /* 0x0015c41501007387 */ /* 0x000fe80000100800 */
[----:B------:R-:W0:Y:S04]  /*4b9b0*/  LDS.128 R20, [R2+0x4000] ;  /* 0x0040000002147984 */ /* 0x000e280000000c00 */
[----:B----4-:R1:W-:Y:S04]  /*4b9c0*/  STG.E.U16 [R10.64], R8 ;  /* 0x000000080a007986 */ /* 0x0103e8000c101504 */
[----:B0-----:R-:W-:Y:S01]  /*4b9d0*/  STL.64 [R1+0x260], R20 ;  /* 0x0002601401007387 */ /* 0x001fe20000100a00 */
[----:B-1----:R-:W-:-:S03]  /*4b9e0*/  IMAD.MOV.U32 R8, RZ, RZ, R20 ;  /* 0x000000ffff087224 */ /* 0x002fc600078e0014 */
[----:B------:R-:W-:Y:S04]  /*4b9f0*/  STL.64 [R1+0x268], R22 ;  /* 0x0002681601007387 */ /* 0x000fe80000100a00 */
[----:B------:R-:W0:Y:S04]  /*4ba00*/  LDS.128 R20, [R26+0x5000] ;  /* 0x005000001a147984 */ /* 0x000e280000000c00 */
[----:B------:R1:W-:Y:S04]  /*4ba10*/  STL.64 [R1+0x3b8], R4 ;  /* 0x0003b80401007387 */ /* 0x0003e80000100a00 */
[----:B--2---:R2:W-:Y:S01]  /*4ba20*/  STG.E.U16 [R14.64], R7 ;  /* 0x000000070e007986 */ /* 0x0045e2000c101504 */
[----:B-1----:R-:W-:-:S04]  /*4ba30*/  LEA R4, P0, R27, R3, 0x1 ;  /* 0x000000031b047211 */ /* 0x002fc800078008ff */
[----:B------:R-:W-:Y:S01]  /*4ba40*/  LEA.HI.X.SX32 R5, R27, R0, 0x1, P0 ;  /* 0x000000001b057211 */ /* 0x000fe200000f0eff */
[----:B--2---:R-:W2:Y:S04]  /*4ba50*/  LDL.LU.64 R14, [R1+0x68] ;  /* 0x00006800010e7983 */ /* 0x004ea80000300a00 */
[----:B------:R1:W-:Y:S04]  /*4ba60*/  STL.64 [R1+0x3b0], R4 ;  /* 0x0003b00401007387 */ /* 0x0003e80000100a00 */
[----:B0-----:R-:W-:Y:S04]  /*4ba70*/  STL.64 [R1+0x250], R20 ;  /* 0x0002501401007387 */ /* 0x001fe80000100a00 */
[----:B------:R-:W-:Y:S04]  /*4ba80*/  STL.64 [R1+0x258], R22 ;  /* 0x0002581601007387 */ /* 0x000fe80000100a00 */
[----:B------:R-:W4:Y:S01]  /*4ba90*/  LDL.LU.64 R10, [R1+0x8] ;  /* 0x00000800010a7983 */ /* 0x000f220000300a00 */
[----:B------:R-:W-:-:S03]  /*4baa0*/  MOV R7, R20 ;  /* 0x0000001400077202 */ /* 0x000fc60000000f00 */
[----:B------:R-:W0:Y:S01]  /*4bab0*/  LDS.128 R20, [R29+0x5000] ;  /* 0x005000001d147984 */ /* 0x000e220000000c00 */
[----:B------:R-:W-:-:S04]  /*4bac0*/  LEA R28, R17, R27, 0x1 ;  /* 0x0000001b111c7211 */ /* 0x000fc800078e08ff */
[----:B-1----:R-:W-:Y:S01]  /*4bad0*/  LEA R4, P0, R28, R3, 0x1 ;  /* 0x000000031c047211 */ /* 0x002fe200078008ff */
[----:B------:R-:W-:-:S03]  /*4bae0*/  IMAD R27, R17, 0x2, R28 ;  /* 0x00000002111b7824 */ /* 0x000fc600078e021c */
[----:B------:R-:W-:Y:S01]  /*4baf0*/  LEA.HI.X.SX32 R5, R28, R0, 0x1, P0 ;  /* 0x000000001c057211 */ /* 0x000fe200000f0eff */
[----:B---3--:R-:W-:Y:S04]  /*4bb00*/  STG.E.U16 [R12.64], R6 ;  /* 0x000000060c007986 */ /* 0x008fe8000c101504 */
[----:B----4-:R1:W-:Y:S04]  /*4bb10*/  STL.64 [R1+0x15b8], R10 ;  /* 0x0015b80a01007387 */ /* 0x0103e80000100a00 */
[----:B-1----:R-:W3:Y:S04]  /*4bb20*/  LDL.LU.64 R10, [R1+0x48] ;  /* 0x00004800010a7983 */ /* 0x002ee80000300a00 */
[----:B------:R-:W-:Y:S04]  /*4bb30*/  STL [R1+0x15b4], R8 ;  /* 0x0015b40801007387 */ /* 0x000fe80000100800 */
[----:B------:R-:W-:Y:S04]  /*4bb40*/  STL [R1+0x15c0], R9 ;  /* 0x0015c00901007387 */ /* 0x000fe80000100800 */
[----:B------:R1:W-:Y:S04]  /*4bb50*/  STL.64 [R1+0x3a8], R4 ;  /* 0x0003a80401007387 */ /* 0x0003e80000100a00 */
[----:B------:R-:W4:Y:S01]  /*4bb60*/  LDL.LU.64 R12, [R1+0x18] ;  /* 0x00001800010c7983 */ /* 0x000f220000300a00 */
[----:B-1----:R-:W-:-:S04]  /*4bb70*/  LEA R4, P0, R27, R3, 0x1 ;  /* 0x000000031b047211 */ /* 0x002fc800078008ff */
[----:B------:R-:W-:-:S05]  /*4bb80*/  LEA.HI.X.SX32 R5, R27, R0, 0x1, P0 ;  /* 0x000000001b057211 */ /* 0x000fca00000f0eff */
[----:B------:R-:W-:Y:S04]  /*4bb90*/  STL.64 [R1+0x3a0], R4 ;  /* 0x0003a00401007387 */ /* 0x000fe80000100a00 */
[----:B0-----:R-:W-:Y:S04]  /*4bba0*/  STL.64 [R1+0x240], R20 ;  /* 0x0002401401007387 */ /* 0x001fe80000100a00 */
[----:B------:R0:W-:Y:S04]  /*4bbb0*/  STL.64 [R1+0x248], R22 ;  /* 0x0002481601007387 */ /* 0x0001e80000100a00 */
[----:B0-----:R-:W5:Y:S04]  /*4bbc0*/  LDL.LU.64 R22, [R1+0x15c8] ;  /* 0x0015c80001167983 */ /* 0x001f680000300a00 */
[----:B------:R-:W2:Y:S01]  /*4bbd0*/  LDL.LU R21, [R1+0x15c4] ;  /* 0x0015c40001157983 */ /* 0x000ea20000300800 */
[----:B------:R-:W-:-:S05]  /*4bbe0*/  IMAD R28, R17, 0x2, R27 ;  /* 0x00000002111c7824 */ /* 0x000fca00078e021b */
[C---:B------:R-:W-:Y:S02]  /*4bbf0*/  LEA R4, P0, R28.reuse, R3, 0x1 ;  /* 0x000000031c047211 */ /* 0x040fe400078008ff */
[----:B------:R-:W-:Y:S02]  /*4bc00*/  LEA R27, R17, R28, 0x1 ;  /* 0x0000001c111b7211 */ /* 0x000fe400078e08ff */
[----:B------:R-:W-:-:S05]  /*4bc10*/  LEA.HI.X.SX32 R5, R28, R0, 0x1, P0 ;  /* 0x000000001c057211 */ /* 0x000fca00000f0eff */
[----:B------:R0:W-:Y:S02]  /*4bc20*/  STL.64 [R1+0x198], R4 ;  /* 0x0001980401007387 */ /* 0x0001e40000100a00 */
[----:B0-----:R-:W-:-:S04]  /*4bc30*/  LEA R4, P0, R27, R3, 0x1 ;  /* 0x000000031b047211 */ /* 0x001fc800078008ff */
[----:B------:R-:W-:-:S05]  /*4bc40*/  LEA.HI.X.SX32 R5, R27, R0, 0x1, P0 ;  /* 0x000000001b057211 */ /* 0x000fca00000f0eff */
[----:B------:R-:W-:Y:S04]  /*4bc50*/  STL.64 [R1+0x180], R4 ;  /* 0x0001800401007387 */ /* 0x000fe80000100a00 */
[----:B---3--:R-:W-:Y:S04]  /*4bc60*/  STG.E.U16 [R10.64], R19 ;  /* 0x000000130a007986 */ /* 0x008fe8000c101504 */
[----:B--2---:R-:W0:Y:S04]  /*4bc70*/  LDS.128 R8, [R21+0x5000] ;  /* 0x0050000015087984 */ /* 0x004e280000000c00 */
[----:B0-----:R0:W-:Y:S04]  /*4bc80*/  STL.64 [R1+0x230], R8 ;  /* 0x0002300801007387 */ /* 0x0011e80000100a00 */
[----:B------:R-:W-:Y:S04]  /*4bc90*/  STL.64 [R1+0x238], R10 ;  /* 0x0002380a01007387 */ /* 0x000fe80000100a00 */
[----:B0-----:R-:W2:Y:S01]  /*4bca0*/  LDL.LU R9, [R1+0x15c0] ;  /* 0x0015c00001097983 */ /* 0x001ea20000300800 */
[----:B------:R-:W-:-:S03]  /*4bcb0*/  MOV R19, R8 ;  /* 0x0000000800137202 */ /* 0x000fc60000000f00 */
[----:B-----5:R-:W-:Y:S01]  /*4bcc0*/  STG.E.U16 [R22.64], R16 ;  /* 0x0000001016007986 */ /* 0x020fe2000c101504 */
[----:B------:R-:W-:-:S04]  /*4bcd0*/  LEA R28, R17, R27, 0x1 ;  /* 0x0000001b111c7211 */ /* 0x000fc800078e08ff */
[----:B------:R-:W-:Y:S01]  /*4bce0*/  LEA R4, P0, R28, R3, 0x1 ;  /* 0x000000031c047211 */ /* 0x000fe200078008ff */
[----:B------:R-:W-:-:S03]  /*4bcf0*/  IMAD R27, R17, 0x2, R28 ;  /* 0x00000002111b7824 */ /* 0x000fc600078e021c */
[----:B------:R-:W-:-:S05]  /*4bd00*/  LEA.HI.X.SX32 R5, R28, R0, 0x1, P0 ;  /* 0x000000001c057211 */ /* 0x000fca00000f0eff */
[----:B------:R0:W-:Y:S01]  /*4bd10*/  STL.64 [R1+0x168], R4 ;  /* 0x0001680401007387 */ /* 0x0001e20000100a00 */
[----:B------:R-:W-:Y:S01]  /*4bd20*/  IMAD.MOV.U32 R6, RZ, RZ, R20 ;  /* 0x000000ffff067224 */ /* 0x000fe200078e0014 */
[----:B0-----:R-:W-:-:S04]  /*4bd30*/  LEA R4, P0, R27, R3, 0x1 ;  /* 0x000000031b047211 */ /* 0x001fc800078008ff */
[----:B------:R-:W-:Y:S01]  /*4bd40*/  LEA.HI.X.SX32 R5, R27, R0, 0x1, P0 ;  /* 0x000000001b057211 */ /* 0x000fe200000f0eff */
[----:B--2---:R0:W-:Y:S04]  /*4bd50*/  STG.E.U16 [R14.64], R9 ;  /* 0x000000090e007986 */ /* 0x0041e8000c101504 */
[----:B------:R-:W1:Y:S04]  /*4bd60*/  LDS.128 R8, [R2+0x5000] ;  /* 0x0050000002087984 */ /* 0x000e680000000c00 */
[----:B0-----:R-:W2:Y:S04]  /*4bd70*/  LDL.LU.64 R14, [R1+0x30] ;  /* 0x00003000010e7983 */ /* 0x001ea80000300a00 */
[----:B------:R-:W-:Y:S04]  /*4bd80*/  STL.64 [R1+0x160], R4 ;  /* 0x0001600401007387 */ /* 0x000fe80000100a00 */
[----:B-1----:R-:W-:Y:S01]  /*4bd90*/  STL.64 [R1+0x220], R8 ;  /* 0x0002200801007387 */ /* 0x002fe20000100a00 */
[----:B------:R-:W-:-:S03]  /*4bda0*/  IMAD.MOV.U32 R20, RZ, RZ, R8 ;  /* 0x000000ffff147224 */ /* 0x000fc600078e0008 */
[----:B------:R0:W-:Y:S04]  /*4bdb0*/  STL.64 [R1+0x228], R10 ;  /* 0x0002280a01007387 */ /* 0x0001e80000100a00 */
[----:B0-----:R-:W3:Y:S04]  /*4bdc0*/  LDL.LU.64 R10, [R1+0x15b8] ;  /* 0x0015b800010a7983 */ /* 0x001ee80000300a00 */
[----:B------:R-:W3:Y:S01]  /*4bdd0*/  LDL.LU R8, [R1+0x15b4] ;  /* 0x0015b40001087983 */ /* 0x000ee20000300800 */
[----:B------:R-:W-:-:S05]  /*4bde0*/  IMAD R28, R17, 0x2, R27 ;  /* 0x00000002111c7824 */ /* 0x000fca00078e021b */
[----:B------:R-:W-:-:S04]  /*4bdf0*/  LEA R4, P0, R28, R3, 0x1 ;  /* 0x000000031c047211 */ /* 0x000fc800078008ff */
        /* <DEDUP_REMOVED lines=8> */
[----:B------:R-:W-:-:S03]  /*4be80*/  IMAD.MOV.U32 R16, RZ, RZ, R8 ;  /* 0x000000ffff107224 */ /* 0x000fc600078e0008 */
[----:B------:R-:W-:Y:S04]  /*4be90*/  STL.64 [R1+0x218], R10 ;  /* 0x0002180a01007387 */ /* 0x000fe80000100a00 */
[----:B------:R-:W0:Y:S04]  /*4bea0*/  LDS.128 R8, [R29+0x6000] ;  /* 0x006000001d087984 */ /* 0x000e280000000c00 */
[----:B------:R-:W-:Y:S04]  /*4beb0*/  STL.64 [R1+0x140], R4 ;  /* 0x0001400401007387 */ /* 0x000fe80000100a00 */
[----:B0-----:R-:W-:Y:S04]  /*4bec0*/  STL.64 [R1+0x200], R8 ;  /* 0x0002000801007387 */ /* 0x001fe80000100a00 */
[----:B------:R-:W-:Y:S04]  /*4bed0*/  STL.64 [R1+0x208], R10 ;  /* 0x0002080a01007387 */ /* 0x000fe80000100a00 */
[----:B------:R-:W3:Y:S04]  /*4bee0*/  LDL.LU.64 R22, [R1+0x60] ;  /* 0x0000600001167983 */ /* 0x000ee80000300a00 */
[----:B----4-:R0:W-:Y:S02]  /*4bef0*/  STG.E.U16 [R12.64], R7 ;  /* 0x000000070c007986 */ /* 0x0101e4000c101504 */
[----:B0-----:R-:W-:-:S02]  /*4bf00*/  IMAD.MOV.U32 R12, RZ, RZ, R8 ;  /* 0x000000ffff0c7224 */ /* 0x001fc400078e0008 */
[----:B------:R-:W0:Y:S01]  /*4bf10*/  LDS.128 R8, [R21+0x6000] ;  /* 0x0060000015087984 */ /* 0x000e220000000c00 */
[----:B------:R-:W-:-:S04]  /*4bf20*/  LEA R28, R17, R27, 0x1 ;  /* 0x0000001b111c7211 */ /* 0x000fc800078e08ff */
[----:B------:R-:W-:-:S04]  /*4bf30*/  LEA R4, P0, R28, R3, 0x1 ;  /* 0x000000031c047211 */ /* 0x000fc800078008ff */
[----:B------:R-:W-:Y:S01]  /*4bf40*/  LEA.HI.X.SX32 R5, R28, R0, 0x1, P0 ;  /* 0x000000001c057211 */ /* 0x000fe200000f0eff */
[----:B--2---:R-:W-:Y:S04]  /*4bf50*/  STG.E.U16 [R14.64], R6 ;  /* 0x000000060e007986 */ /* 0x004fe8000c101504 */
[----:B---3--:R1:W-:Y:S04]  /*4bf60*/  STL.64 [R1+0x1598], R22 ;  /* 0x0015981601007387 */ /* 0x0083e80000100a00 */
[----:B-1----:R-:W2:Y:S01]  /*4bf70*/  LDL.LU.64 R22, [R1+0x38] ;  /* 0x0000380001167983 */ /* 0x002ea20000300a00 */
[----:B0-----:R-:W-:-:S03]  /*4bf80*/  MOV R13, R8 ;  /* 0x00000008000d7202 */ /* 0x001fc60000000f00 */
[----:B------:R-:W-:Y:S04]  /*4bf90*/  STL.64 [R1+0x138], R4 ;  /* 0x0001380401007387 */ /* 0x000fe80000100a00 */
[----:B------:R-:W-:Y:S04]  /*4bfa0*/  STL [R1+0x1590], R20 ;  /* 0x0015901401007387 */ /* 0x000fe80000100800 */
[----:B------:R-:W-:Y:S04]  /*4bfb0*/  STL.64 [R1+0x1f0], R8 ;  /* 0x0001f00801007387 */ /* 0x000fe80000100a00 */
[----:B------:R0:W-:Y:S04]  /*4bfc0*/  STL.64 [R1+0x1f8], R10 ;  /* 0x0001f80a01007387 */ /* 0x0001e80000100a00 */
[----:B0-----:R-:W3:Y:S04]  /*4bfd0*/  LDL.LU R10, [R1+0x15b0] ;  /* 0x0015b000010a7983 */ /* 0x001ee80000300800 */
[----:B------:R-:W-:Y:S04]  /*4bfe0*/  STL.64 [R1+0x15a8], R12 ;  /* 0x0015a80c01007387 */ /* 0x000fe80000100a00 */
[----:B------:R-:W0:Y:S01]  /*4bff0*/  LDS.128 R12, [R2+0x6000] ;  /* 0x00600000020c7984 */ /* 0x000e220000000c00 */
[----:B------:R-:W-:-:S02]  /*4c000*/  LEA R27, R17, R28, 0x1 ;  /* 0x0000001c111b7211 */ /* 0x000fc400078e08ff */
[----:B------:R-:W-:Y:S02]  /*4c010*/  MOV R20, c[0x0][0x1c8] ;  /* 0x0000720000147a02 */ /* 0x000fe40000000f00 */
[----:B------:R-:W-:-:S03]  /*4c020*/  LEA R4, P0, R27, R3, 0x1 ;  /* 0x000000031b047211 */ /* 0x000fc600078008ff */
[C---:B------:R-:W-:Y:S01]  /*4c030*/  IMAD R28, R20.reuse, 0x2, R27 ;  /* 0x00000002141c7824 */ /* 0x040fe200078e021b */
[----:B------:R-:W-:Y:S01]  /*4c040*/  LEA.HI.X.SX32 R5, R27, R0, 0x1, P0 ;  /* 0x000000001b057211 */ /* 0x000fe200000f0eff */
[----:B------:R-:W-:Y:S02]  /*4c050*/  STL [R1+0x15a0], R21 ;  /* 0x0015a01501007387 */ /* 0x000fe40000100800 */
[----:B------:R-:W-:Y:S02]  /*4c060*/  IMAD R27, R20, 0x2, R28 ;  /* 0x00000002141b7824 */ /* 0x000fe400078e021c */
[----:B------:R1:W-:Y:S02]  /*4c070*/  STL.64 [R1+0x130], R4 ;  /* 0x0001300401007387 */ /* 0x0003e40000100a00 */
[----:B-1----:R-:W-:-:S04]  /*4c080*/  LEA R4, P0, R28, R3, 0x1 ;  /* 0x000000031c047211 */ /* 0x002fc800078008ff */
[----:B------:R-:W-:Y:S01]  /*4c090*/  LEA.HI.X.SX32 R5, R28, R0, 0x1, P0 ;  /* 0x000000001c057211 */ /* 0x000fe200000f0eff */
[----:B------:R-:W-:Y:S01]  /*4c0a0*/  IMAD R28, R20, 0x2, R27 ;  /* 0x00000002141c7824 */ /* 0x000fe200078e021b */
[----:B0-----:R-:W-:Y:S01]  /*4c0b0*/  STL.64 [R1+0x1e0], R12 ;  /* 0x0001e00c01007387 */ /* 0x001fe20000100a00 */
[----:B------:R-:W-:-:S03]  /*4c0c0*/  MOV R17, R12 ;  /* 0x0000000c00117202 */ /* 0x000fc60000000f00 */
[----:B------:R-:W-:Y:S04]  /*4c0d0*/  STL.64 [R1+0x1e8], R14 ;  /* 0x0001e80e01007387 */ /* 0x000fe80000100a00 */
[----:B------:R0:W1:Y:S01]  /*4c0e0*/  LDS.128 R12, [R26+0x7000] ;  /* 0x007000001a0c7984 */ /* 0x0000620000000c00 */
[----:B------:R-:W-:-:S03]  /*4c0f0*/  LEA R8, P0, R27, R3, 0x1 ;  /* 0x000000031b087211 */ /* 0x000fc600078008ff */
[----:B------:R-:W4:Y:S01]  /*4c100*/  LDL.LU.64 R6, [R1+0x20] ;  /* 0x0000200001067983 */ /* 0x000f220000300a00 */
[----:B0-----:R-:W-:-:S03]  /*4c110*/  IMAD R26, R20, 0x2, R28 ;  /* 0x00000002141a7824 */ /* 0x001fc600078e021c */
[----:B------:R0:W-:Y:S01]  /*4c120*/  STL.64 [R1+0x128], R4 ;  /* 0x0001280401007387 */ /* 0x0001e20000100a00 */
[----:B------:R-:W-:-:S03]  /*4c130*/  LEA.HI.X.SX32 R9, R27, R0, 0x1, P0 ;  /* 0x000000001b097211 */ /* 0x000fc600000f0eff */
[----:B0-----:R-:W5:Y:S04]  /*4c140*/  LDL.LU.64 R4, [R1+0x28] ;  /* 0x0000280001047983 */ /* 0x001f680000300a00 */
[----:B-1----:R0:W-:Y:S01]  /*4c150*/  STL.64 [R1+0x1d0], R12 ;  /* 0x0001d00c01007387 */ /* 0x0021e20000100a00 */
[----:B------:R-:W-:-:S03]  /*4c160*/  MOV R11, R12 ;  /* 0x0000000c000b7202 */ /* 0x000fc60000000f00 */
[----:B------:R1:W-:Y:S04]  /*4c170*/  STL.64 [R1+0x1d8], R14 ;  /* 0x0001d80e01007387 */ /* 0x0003e80000100a00 */
[----:B0-----:R-:W5:Y:S04]  /*4c180*/  LDL.LU.64 R12, [R1+0x15a8] ;  /* 0x0015a800010c7983 */ /* 0x001f680000300a00 */
[----:B-1----:R-:W3:Y:S04]  /*4c190*/  LDL.LU.64 R14, [R1+0x10] ;  /* 0x00001000010e7983 */ /* 0x002ee80000300a00 */
[----:B------:R-:W-:Y:S04]  /*4c1a0*/  STL.64 [R1+0x110], R8 ;  /* 0x0001100801007387 */ /* 0x000fe80000100a00 */
[----:B--2---:R-:W-:Y:S04]  /*4c1b0*/  STG.E.U16 [R22.64], R19 ;  /* 0x0000001316007986 */ /* 0x004fe8000c101504 */
[----:B------:R-:W0:Y:S04]  /*4c1c0*/  LDS.128 R20, [R29+0x7000] ;  /* 0x007000001d147984 */ /* 0x000e280000000c00 */
[----:B0-----:R0:W-:Y:S04]  /*4c1d0*/  STL.64 [R1+0x1c0], R20 ;  /* 0x0001c01401007387 */ /* 0x0011e80000100a00 */
[----:B------:R-:W-:Y:S04]  /*4c1e0*/  STL.64 [R1+0x1c8], R22 ;  /* 0x0001c81601007387 */ /* 0x000fe80000100a00 */
[----:B0-----:R-:W2:Y:S01]  /*4c1f0*/  LDL.LU R21, [R1+0x15a0] ;  /* 0x0015a00001157983 */ /* 0x001ea20000300800 */
[----:B------:R-:W-:-:S02]  /*4c200*/  MOV R19, R20 ;  /* 0x0000001400137202 */ /* 0x000fc40000000f00 */
[----:B------:R-:W-:-:S04]  /*4c210*/  LEA R8, P0, R28, R3, 0x1 ;  /* 0x000000031c087211 */ /* 0x000fc800078008ff */
[----:B------:R-:W-:-:S05]  /*4c220*/  LEA.HI.X.SX32 R9, R28, R0, 0x1, P0 ;  /* 0x000000001c097211 */ /* 0x000fca00000f0eff */
[----:B------:R-:W-:Y:S04]  /*4c230*/  STL.64 [R1+0x100], R8 ;  /* 0x0001000801007387 */ /* 0x000fe80000100a00 */
[----:B--2---:R-:W0:Y:S04]  /*4c240*/  LDS.128 R20, [R21+0x7000] ;  /* 0x0070000015147984 */ /* 0x004e280000000c00 */
[----:B0-----:R-:W-:Y:S01]  /*4c250*/  STL.64 [R1+0x1b0], R20 ;  /* 0x0001b01401007387 */ /* 0x001fe20000100a00 */
[----:B------:R-:W-:-:S03]  /*4c260*/  IMAD.MOV.U32 R28, RZ, RZ, R20 ;  /* 0x000000ffff1c7224 */ /* 0x000fc600078e0014 */
[----:B------:R0:W-:Y:S04]  /*4c270*/  STL.64 [R1+0x1b8], R22 ;  /* 0x0001b81601007387 */ /* 0x0001e80000100a00 */
[----:B0-----:R-:W2:Y:S04]  /*4c280*/  LDL.LU.64 R22, [R1+0x1598] ;  /* 0x0015980001167983 */ /* 0x001ea80000300a00 */
[----:B------:R-:W2:Y:S01]  /*4c290*/  LDL.LU R20, [R1+0x1590] ;  /* 0x0015900001147983 */ /* 0x000ea20000300800 */
[----:B------:R-:W-:Y:S01]  /*4c2a0*/  LEA R8, P0, R26, R3, 0x1 ;  /* 0x000000031a087211 */ /* 0x000fe200078008ff */
[----:B------:R-:W-:-:S03]  /*4c2b0*/  IMAD.MOV.U32 R29, RZ, RZ, c[0x0][0x1c8] ;  /* 0x00007200ff1d7624 */ /* 0x000fc600078e00ff */
[----:B------:R-:W-:Y:S02]  /*4c2c0*/  LEA.HI.X.SX32 R9, R26, R0, 0x1, P0 ;  /* 0x000000001a097211 */ /* 0x000fe400000f0eff */
[----:B------:R-:W-:-:S03]  /*4c2d0*/  LEA R27, R29, R26, 0x1 ;  /* 0x0000001a1d1b7211 */ /* 0x000fc600078e08ff */
[----:B------:R0:W-:Y:S01]  /*4c2e0*/  STL.64 [R1+0xd0], R8 ;  /* 0x0000d00801007387 */ /* 0x0001e20000100a00 */
[----:B------:R-:W-:Y:S02]  /*4c2f0*/  LEA R26, R29, R27, 0x1 ;  /* 0x0000001b1d1a7211 */ /* 0x000fe400078e08ff */
[----:B0-----:R-:W-:-:S04]  /*4c300*/  LEA R8, P0, R27, R3, 0x1 ;  /* 0x000000031b087211 */ /* 0x001fc800078008ff */
[----:B------:R-:W-:Y:S02]  /*4c310*/  LEA.HI.X.SX32 R9, R27, R0, 0x1, P0 ;  /* 0x000000001b097211 */ /* 0x000fe400000f0eff */
[----:B------:R-:W-:Y:S01]  /*4c320*/  LEA R27, R29, R26, 0x1 ;  /* 0x0000001a1d1b7211 */ /* 0x000fe200078e08ff */
[----:B--2---:R-:W-:Y:S04]  /*4c330*/  STG.E.U16 [R22.64], R20 ;  /* 0x0000001416007986 */ /* 0x004fe8000c101504 */
[----:B------:R-:W0:Y:S04]  /*4c340*/  LDS.128 R20, [R2+0x7000] ;  /* 0x0070000002147984 */ /* 0x000e280000000c00 */
[----:B----4-:R-:W-:Y:S04]  /*4c350*/  STG.E.U16 [R6.64], R16 ;  /* 0x0000001006007986 */ /* 0x010fe8000c101504 */
[----:B-----5:R-:W-:Y:S04]  /*4c360*/  STG.E.U16 [R4.64], R12 ;  /* 0x0000000c04007986 */ /* 0x020fe8000c101504 */
[----:B---3--:R-:W-:Y:S01]  /*4c370*/  STG.E.U16 [R14.64], R13 ;  /* 0x0000000d0e007986 */ /* 0x008fe2000c101504 */
[----:B0-----:R-:W-:-:S03]  /*4c380*/  IMAD.MOV.U32 R2, RZ, RZ, R21 ;  /* 0x000000ffff027224 */ /* 0x001fc600078e0015 */
[----:B------:R-:W-:Y:S04]  /*4c390*/  STL [R1+0x1a0], R20 ;  /* 0x0001a01401007387 */ /* 0x000fe80000100800 */
[----:B------:R0:W-:Y:S04]  /*4c3a0*/  STL.64 [R1+0x1a8], R22 ;  /* 0x0001a81601007387 */ /* 0x0001e80000100a00 */
[----:B0-----:R-:W2:Y:S04]  /*4c3b0*/  LDL.LU.64 R22, [R1+0x1588] ;  /* 0x0015880001167983 */ /* 0x001ea80000300a00 */
[----:B------:R-:W3:Y:S04]  /*4c3c0*/  LDL.LU.64 R20, [R1+0x1580] ;  /* 0x0015800001147983 */ /* 0x000ee80000300a00 */
[----:B------:R0:W-:Y:S04]  /*4c3d0*/  STL [R1+0x14f8], R2 ;  /* 0x0014f80201007387 */ /* 0x0001e80000100800 */
[----:B0-----:R-:W4:Y:S04]  /*4c3e0*/  LDL.LU R2, [R1+0x1a0] ;  /* 0x0001a00001027983 */ /* 0x001f280000300800 */
[----:B------:R0:W-:Y:S04]  /*4c3f0*/  STL.64 [R1+0xc8], R8 ;  /* 0x0000c80801007387 */ /* 0x0001e80000100a00 */
[----:B------:R-:W5:Y:S04]  /*4c400*/  LDL.LU.64 R6, [R1+0x1578] ;  /* 0x0015780001067983 */ /* 0x000f680000300a00 */
[----:B------:R-:W2:Y:S01]  /*4c410*/  LDL.LU R16, [R1+0x1570] ;  /* 0x0015700001107983 */ /* 0x000ea20000300800 */
[----:B0-----:R-:W-:-:S04]  /*4c420*/  LEA R8, P0, R26, R3, 0x1 ;  /* 0x000000031a087211 */ /* 0x001fc800078008ff */
[----:B------:R-:W-:-:S05]  /*4c430*/  LEA.HI.X.SX32 R9, R26, R0, 0x1, P0 ;  /* 0x000000001a097211 */ /* 0x000fca00000f0eff */
[----:B------:R0:W-:Y:S04]  /*4c440*/  STL.64 [R1+0xc0], R8 ;  /* 0x0000c00801007387 */ /* 0x0001e80000100a00 */
[----:B------:R-:W2:Y:S04]  /*4c450*/  LDL.LU.64 R4, [R1+0x1568] ;  /* 0x0015680001047983 */ /* 0x000ea80000300a00 */
[----:B------:R-:W2:Y:S01]  /*4c460*/  LDL.LU R12, [R1+0x1560] ;  /* 0x00156000010c7983 */ /* 0x000ea20000300800 */
[----:B0-----:R-:W-:-:S04]  /*4c470*/  LEA R8, P0, R27, R3, 0x1 ;  /* 0x000000031b087211 */ /* 0x001fc800078008ff */
[----:B------:R-:W-:-:S05]  /*4c480*/  LEA.HI.X.SX32 R9, R27, R0, 0x1, P0 ;  /* 0x000000001b097211 */ /* 0x000fca00000f0eff */
[----:B------:R0:W-:Y:S04]  /*4c490*/  STL.64 [R1+0xb8], R8 ;  /* 0x0000b80801007387 */ /* 0x0001e80000100a00 */
[----:B------:R-:W2:Y:S04]  /*4c4a0*/  LDL.LU.64 R14, [R1+0x1558] ;  /* 0x00155800010e7983 */ /* 0x000ea80000300a00 */
[----:B------:R-:W3:Y:S01]  /*4c4b0*/  LDL.LU R13, [R1+0x1550] ;  /* 0x00155000010d7983 */ /* 0x000ee20000300800 */
[----:B------:R-:W-:-:S05]  /*4c4c0*/  IMAD R26, R29, 0x2, R27 ;  /* 0x000000021d1a7824 */ /* 0x000fca00078e021b */
[----:B0-----:R-:W-:-:S04]  /*4c4d0*/  LEA R8, P0, R26, R3, 0x1 ;  /* 0x000000031a087211 */ /* 0x001fc800078008ff */
[----:B------:R-:W-:-:S05]  /*4c4e0*/  LEA.HI.X.SX32 R9, R26, R0, 0x1, P0 ;  /* 0x000000001a097211 */ /* 0x000fca00000f0eff */
[----:B------:R0:W-:Y:S01]  /*4c4f0*/  STL.64 [R1+0xb0], R8 ;  /* 0x0000b00801007387 */ /* 0x0001e20000100a00 */
[----:B------:R-:W-:-:S04]  /*4c500*/  LEA R27, R29, R26, 0x1 ;  /* 0x0000001a1d1b7211 */ /* 0x000fc800078e08ff */
[CC--:B0-----:R-:W-:Y:S01]  /*4c510*/  LEA R8, P0, R27.reuse, R3.reuse, 0x1 ;  /* 0x000000031b087211 */ /* 0x0c1fe200078008ff */
[----:B--2---:R0:W-:Y:S04]  /*4c520*/  STG.E.U16 [R14.64], R17 ;  /* 0x000000110e007986 */ /* 0x0041e8000c101504 */
[----:B0-----:R-:W2:Y:S01]  /*4c530*/  LDL.LU R17, [R1+0x154c] ;  /* 0x00154c0001117983 */ /* 0x001ea20000300800 */
[----:B------:R-:W-:Y:S01]  /*4c540*/  LEA.HI.X.SX32 R9, R27, R0, 0x1, P0 ;  /* 0x000000001b097211 */ /* 0x000fe200000f0eff */
[----:B------:R-:W-:Y:S02]  /*4c550*/  IMAD R26, R29, 0x2, R27 ;  /* 0x000000021d1a7824 */ /* 0x000fe400078e021b */
[----:B---3--:R0:W-:Y:S04]  /*4c560*/  STG.E.U16 [R12.64], R11 ;  /* 0x0000000b0c007986 */ /* 0x0081e8000c101504 */
[----:B------:R1:W-:Y:S04]  /*4c570*/  STL.64 [R1+0xa8], R8 ;  /* 0x0000a80801007387 */ /* 0x0003e80000100a00 */
[----:B0-----:R-:W3:Y:S01]  /*4c580*/  LDL.LU R11, [R1+0x1548] ;  /* 0x00154800010b7983 */ /* 0x001ee20000300800 */
[----:B-1----:R-:W-:-:S04]  /*4c590*/  LEA R8, P0, R26, R3, 0x1 ;  /* 0x000000031a087211 */ /* 0x002fc800078008ff */
[----:B------:R-:W-:-:S05]  /*4c5a0*/  LEA.HI.X.SX32 R9, R26, R0, 0x1, P0 ;  /* 0x000000001a097211 */ /* 0x000fca00000f0eff */
[----:B------:R0:W-:Y:S04]  /*4c5b0*/  STL.64 [R1+0xa0], R8 ;  /* 0x0000a00801007387 */ /* 0x0001e80000100a00 */
[----:B0-----:R-:W4:Y:S01]  /*4c5c0*/  LDL.LU.64 R8, [R1+0x1540] ;  /* 0x0015400001087983 */ /* 0x001f220000300a00 */
[----:B------:R-:W-:-:S04]  /*4c5d0*/  LEA R14, R29, R26, 0x1 ;  /* 0x0000001a1d0e7211 */ /* 0x000fc800078e08ff */
[C---:B------:R-:W-:Y:S01]  /*4c5e0*/  LEA R26, P0, R14.reuse, R3, 0x1 ;  /* 0x000000030e1a7211 */ /* 0x040fe200078008ff */
[----:B--2---:R0:W-:Y:S04]  /*4c5f0*/  STG.E.U16 [R16.64], R19 ;  /* 0x0000001310007986 */ /* 0x0041e8000c101504 */
[----:B0-----:R-:W2:Y:S01]  /*4c600*/  LDL.LU R19, [R1+0x153c] ;  /* 0x00153c0001137983 */ /* 0x001ea20000300800 */
[----:B------:R-:W-:Y:S01]  /*4c610*/  LEA.HI.X.SX32 R27, R14, R0, 0x1, P0 ;  /* 0x000000000e1b7211 */ /* 0x000fe200000f0eff */
[----:B------:R-:W-:-:S04]  /*4c620*/  IMAD R12, R29, 0x2, R14 ;  /* 0x000000021d0c7824 */ /* 0x000fc800078e020e */
[----:B------:R0:W-:Y:S01]  /*4c630*/  STL.64 [R1+0x98], R26 ;  /* 0x0000981a01007387 */ /* 0x0001e20000100a00 */
[----:B------:R-:W-:Y:S02]  /*4c640*/  LEA R13, R29, R12, 0x1 ;  /* 0x0000000c1d0d7211 */ /* 0x000fe400078e08ff */
[----:B0-----:R-:W-:-:S04]  /*4c650*/  LEA R26, P0, R12, R3, 0x1 ;  /* 0x000000030c1a7211 */ /* 0x001fc800078008ff */
[----:B------:R-:W-:-:S05]  /*4c660*/  LEA.HI.X.SX32 R27, R12, R0, 0x1, P0 ;  /* 0x000000000c1b7211 */ /* 0x000fca00000f0eff */
[----:B------:R0:W-:Y:S04]  /*4c670*/  STL.64 [R1+0x90], R26 ;  /* 0x0000901a01007387 */ /* 0x0001e80000100a00 */
[----:B---3--:R1:W-:Y:S01]  /*4c680*/  STG.E.U16 [R10.64], R28 ;  /* 0x0000001c0a007986 */ /* 0x0083e2000c101504 */
[----:B0-----:R-:W-:-:S04]  /*4c690*/  LEA R26, P0, R13, R3, 0x1 ;  /* 0x000000030d1a7211 */ /* 0x001fc800078008ff */
[----:B------:R-:W-:Y:S01]  /*4c6a0*/  LEA.HI.X.SX32 R27, R13, R0, 0x1, P0 ;  /* 0x000000000d1b7211 */ /* 0x000fe200000f0eff */
[----:B-1----:R-:W-:Y:S01]  /*4c6b0*/  IMAD R10, R29, 0x2, R13 ;  /* 0x000000021d0a7824 */ /* 0x002fe200078e020d */
[----:B------:R-:W-:-:S03]  /*4c6c0*/  PRMT R11, R5, 0x7632, R11 ;  /* 0x00007632050b7816 */ /* 0x000fc6000000000b */
[----:B------:R0:W-:Y:S01]  /*4c6d0*/  STL.64 [R1+0x80], R26 ;  /* 0x0000801a01007387 */ /* 0x0001e20000100a00 */
[----:B------:R-:W-:-:S03]  /*4c6e0*/  MOV R13, c[0x0][0x1c8] ;  /* 0x00007200000d7a02 */ /* 0x000fc60000000f00 */
[----:B------:R-:W3:Y:S01]  /*4c6f0*/  LDL.LU R5, [R1+0x1538] ;  /* 0x0015380001057983 */ /* 0x000ee20000300800 */
[----:B0-----:R-:W-:-:S03]  /*4c700*/  LEA R26, P0, R10, R3, 0x1 ;  /* 0x000000030a1a7211 */ /* 0x001fc600078008ff */
[----:B----4-:R0:W-:Y:S01]  /*4c710*/  STG.E.U16 [R8.64], R2 ;  /* 0x0000000208007986 */ /* 0x0101e2000c101504 */
[----:B------:R-:W-:-:S05]  /*4c720*/  LEA.HI.X.SX32 R27, R10, R0, 0x1, P0 ;  /* 0x000000000a1b7211 */ /* 0x000fca00000f0eff */
[----:B------:R1:W-:Y:S01]  /*4c730*/  STL.64 [R1+0x68], R26 ;  /* 0x0000681a01007387 */ /* 0x0003e20000100a00 */
[--C-:B0-----:R-:W-:Y:S01]  /*4c740*/  IMAD R8, R13, 0x2, R10.reuse ;  /* 0x000000020d087824 */ /* 0x101fe200078e020a */
[----:B-----5:R-:W-:Y:S02]  /*4c750*/  PRMT R10, R7, 0x7632, R10 ;  /* 0x00007632070a7816 */ /* 0x020fe4000000000a */
[----:B------:R-:W4:Y:S02]  /*4c760*/  LDL.LU R7, [R1+0x1534] ;  /* 0x0015340001077983 */ /* 0x000f240000300800 */
[C---:B-1----:R-:W-:Y:S02]  /*4c770*/  LEA R26, P0, R8.reuse, R3, 0x1 ;  /* 0x00000003081a7211 */ /* 0x042fe400078008ff */
[----:B------:R-:W-:Y:S02]  /*4c780*/  LEA R9, R13, R8, 0x1 ;  /* 0x000000080d097211 */ /* 0x000fe400078e08ff */
[----:B------:R-:W-:-:S03]  /*4c790*/  LEA.HI.X.SX32 R27, R8, R0, 0x1, P0 ;  /* 0x00000000081b7211 */ /* 0x000fc600000f0eff */
[----:B------:R-:W-:Y:S01]  /*4c7a0*/  IMAD R8, R13, 0x2, R9 ;  /* 0x000000020d087824 */ /* 0x000fe200078e0209 */
[----:B--2---:R0:W-:Y:S04]  /*4c7b0*/  STG.E.U16 [R18.64], R11 ;  /* 0x0000000b12007986 */ /* 0x0041e8000c101504 */
[----:B0-----:R-:W2:Y:S04]  /*4c7c0*/  LDL.LU R19, [R1+0x340] ;  /* 0x0003400001137983 */ /* 0x001ea80000300800 */
[----:B------:R0:W-:Y:S02]  /*4c7d0*/  STL.64 [R1+0x60], R26 ;  /* 0x0000601a01007387 */ /* 0x0001e40000100a00 */
[----:B0-----:R-:W-:-:S04]  /*4c7e0*/  LEA R26, P0, R9, R3, 0x1 ;  /* 0x00000003091a7211 */ /* 0x001fc800078008ff */
[----:B------:R-:W-:Y:S02]  /*4c7f0*/  LEA.HI.X.SX32 R27, R9, R0, 0x1, P0 ;  /* 0x00000000091b7211 */ /* 0x000fe400000f0eff */
[----:B------:R-:W-:-:S03]  /*4c800*/  PRMT R9, R21, 0x7632, R9 ;  /* 0x0000763215097816 */ /* 0x000fc60000000009 */
[----:B------:R-:W-:Y:S04]  /*4c810*/  STL.64 [R1+0x48], R26 ;  /* 0x0000481a01007387 */ /* 0x000fe80000100a00 */
[----:B------:R-:W5:Y:S04]  /*4c820*/  LDL.LU R21, [R1+0x1530] ;  /* 0x0015300001157983 */ /* 0x000f680000300800 */
[----:B------:R-:W2:Y:S04]  /*4c830*/  LDL.LU R14, [R1+0x330] ;  /* 0x00033000010e7983 */ /* 0x000ea80000300800 */
[----:B---3--:R0:W-:Y:S02]  /*4c840*/  STG.E.U16 [R4.64], R10 ;  /* 0x0000000a04007986 */ /* 0x0081e4000c101504 */
[----:B0-----:R-:W-:-:S04]  /*4c850*/  LEA R10, P0, R8, R3, 0x1 ;  /* 0x00000003080a7211 */ /* 0x001fc800078008ff */
[----:B------:R-:W-:Y:S02]  /*4c860*/  LEA.HI.X.SX32 R11, R8, R0, 0x1, P0 ;  /* 0x00000000080b7211 */ /* 0x000fe400000f0eff */
[----:B------:R-:W-:-:S03]  /*4c870*/  LEA R4, R13, R8, 0x1 ;  /* 0x000000080d047211 */ /* 0x000fc600078e08ff */
[----:B------:R0:W-:Y:S04]  /*4c880*/  STL.64 [R1+0x30], R10 ;  /* 0x0000300a01007387 */ /* 0x0001e80000100a00 */
[----:B----4-:R1:W-:Y:S01]  /*4c890*/  STG.E.U16 [R6.64], R9 ;  /* 0x0000000906007986 */ /* 0x0103e2000c101504 */
[----:B------:R-:W-:Y:S01]  /*4c8a0*/  IMAD R5, R13, 0x2, R4 ;  /* 0x000000020d057824 */ /* 0x000fe200078e0204 */
[C---:B0-----:R-:W-:Y:S02]  /*4c8b0*/  LEA R10, P0, R4.reuse, R3, 0x1 ;  /* 0x00000003040a7211 */ /* 0x041fe400078008ff */
[----:B-1----:R-:W-:Y:S02]  /*4c8c0*/  PRMT R6, R23, 0x7632, R6 ;  /* 0x0000763217067816 */ /* 0x002fe40000000006 */
[----:B------:R-:W3:Y:S01]  /*4c8d0*/  LDL.LU R23, [R1+0x152c] ;  /* 0x00152c0001177983 */ /* 0x000ee20000300800 */
[----:B------:R-:W-:-:S05]  /*4c8e0*/  LEA.HI.X.SX32 R11, R4, R0, 0x1, P0 ;  /* 0x00000000040b7211 */ /* 0x000fca00000f0eff */
[----:B------:R0:W-:Y:S01]  /*4c8f0*/  STL.64 [R1+0x28], R10 ;  /* 0x0000280a01007387 */ /* 0x0001e20000100a00 */
[----:B------:R-:W-:-:S03]  /*4c900*/  LEA R4, R13, R5, 0x1 ;  /* 0x000000050d047211 */ /* 0x000fc600078e08ff */
[----:B------:R-:W4:Y:S01]  /*4c910*/  LDL.LU R17, [R1+0x320] ;  /* 0x0003200001117983 */ /* 0x000f220000300800 */
[----:B0-----:R-:W-:-:S04]  /*4c920*/  LEA R10, P0, R5, R3, 0x1 ;  /* 0x00000003050a7211 */ /* 0x001fc800078008ff */
[----:B------:R-:W-:Y:S02]  /*4c930*/  LEA.HI.X.SX32 R11, R5, R0, 0x1, P0 ;  /* 0x00000000050b7211 */ /* 0x000fe400000f0eff */
[----:B------:R-:W-:-:S03]  /*4c940*/  LEA R28, P0, R4, R3, 0x1 ;  /* 0x00000003041c7211 */ /* 0x000fc600078008ff */
[----:B------:R-:W-:Y:S01]  /*4c950*/  STL.64 [R1+0x10], R10 ;  /* 0x0000100a01007387 */ /* 0x000fe20000100a00 */
[----:B------:R-:W-:-:S03]  /*4c960*/  LEA.HI.X.SX32 R29, R4, R0, 0x1, P0 ;  /* 0x00000000041d7211 */ /* 0x000fc600000f0eff */
[----:B-----5:R0:W-:Y:S02]  /*4c970*/  STG.E.U16 [R20.64], R6 ;  /* 0x0000000614007986 */ /* 0x0201e4000c101504 */
[----:B0-----:R-:W-:Y:S02]  /*4c980*/  PRMT R6, R25, 0x7632, R6 ;  /* 0x0000763219067816 */ /* 0x001fe40000000006 */
[----:B------:R-:W5:Y:S04]  /*4c990*/  LDL.LU R25, [R1+0x1528] ;  /* 0x0015280001197983 */ /* 0x000f680000300800 */
[----:B------:R-:W5:Y:S04]  /*4c9a0*/  LDL.LU.64 R26, [R1+0xe0] ;  /* 0x0000e000011a7983 */ /* 0x000f680000300a00 */
[----:B------:R0:W-:Y:S04]  /*4c9b0*/  STL.64 [R1+0x14b0], R28 ;  /* 0x0014b01c01007387 */ /* 0x0001e80000100a00 */
[----:B0-----:R-:W5:Y:S01]  /*4c9c0*/  LDL.LU.64 R28, [R1+0xd8] ;  /* 0x0000d800011c7983 */ /* 0x001f620000300a00 */
[----:B------:R-:W-:-:S05]  /*4c9d0*/  IMAD R5, R13, 0x2, R4 ;  /* 0x000000020d057824 */ /* 0x000fca00078e0204 */
[----:B------:R-:W-:Y:S02]  /*4c9e0*/  LEA R4, P0, R5, R3, 0x1 ;  /* 0x0000000305047211 */ /* 0x000fe400078008ff */
[----:B------:R-:W-:Y:S02]  /*4c9f0*/  LEA R7, R13, R5, 0x1 ;  /* 0x000000050d077211 */ /* 0x000fe400078e08ff */
[----:B------:R-:W-:Y:S01]  /*4ca00*/  LEA.HI.X.SX32 R5, R5, R0, 0x1, P0 ;  /* 0x0000000005057211 */ /* 0x000fe200000f0eff */
[----:B---3--:R0:W-:Y:S02]  /*4ca10*/  STG.E.U16 [R22.64], R6 ;  /* 0x0000000616007986 */ /* 0x0081e4000c101504 */
[----:B------:R-:W-:Y:S02]  /*4ca20*/  IMAD R9, R13, 0x2, R7 ;  /* 0x000000020d097824 */ /* 0x000fe400078e0207 */
[----:B------:R-:W-:Y:S04]  /*4ca30*/  STL [R1+0x1520], R23 ;  /* 0x0015201701007387 */ /* 0x000fe80000100800 */
[----:B------:R1:W-:Y:S01]  /*4ca40*/  STL.64 [R1+0x14b8], R4 ;  /* 0x0014b80401007387 */ /* 0x0003e20000100a00 */
[----:B0-----:R-:W-:-:S03]  /*4ca50*/  LEA R6, P0, R7, R3, 0x1 ;  /* 0x0000000307067211 */ /* 0x001fc600078008ff */
[----:B------:R-:W3:Y:S01]  /*4ca60*/  LDL.LU R20, [R1+0x310] ;  /* 0x0003100001147983 */ /* 0x000ee20000300800 */
[----:B------:R-:W-:Y:S02]  /*4ca70*/  LEA.HI.X.SX32 R7, R7, R0, 0x1, P0 ;  /* 0x0000000007077211 */ /* 0x000fe400000f0eff */
[----:B--2---:R-:W-:-:S03]  /*4ca80*/  PRMT R8, R19, 0x7632, R8 ;  /* 0x0000763213087816 */ /* 0x004fc60000000008 */
[----:B------:R0:W-:Y:S04]  /*4ca90*/  STL.64 [R1+0x14c0], R6 ;  /* 0x0014c00601007387 */ /* 0x0001e80000100a00 */
[----:B-1----:R-:W2:Y:S04]  /*4caa0*/  LDL.LU.64 R4, [R1+0xe8] ;  /* 0x0000e80001047983 */ /* 0x002ea80000300a00 */
[----:B------:R-:W2:Y:S01]  /*4cab0*/  LDL.LU R19, [R1+0x300] ;  /* 0x0003000001137983 */ /* 0x000ea20000300800 */
[----:B0-----:R-:W-:-:S05]  /*4cac0*/  MOV R7, c[0x0][0x1c8] ;  /* 0x0000720000077a02 */ /* 0x001fca0000000f00 */
[----:B------:R-:W-:Y:S01]  /*4cad0*/  IMAD R11, R7, 0x2, R9 ;  /* 0x00000002070b7824 */ /* 0x000fe200078e0209 */
[----:B------:R-:W-:-:S04]  /*4cae0*/  PRMT R12, R14, 0x7632, R12 ;  /* 0x000076320e0c7816 */ /* 0x000fc8000000000c */
[----:B------:R-:W-:-:S05]  /*4caf0*/  LEA R13, R7, R11, 0x1 ;  /* 0x0000000b070d7211 */ /* 0x000fca00078e08ff */
[----:B------:R-:W-:Y:S01]  /*4cb00*/  IMAD R14, R7, 0x2, R13 ;  /* 0x00000002070e7824 */ /* 0x000fe200078e020d */
[----:B----4-:R-:W-:Y:S01]  /*4cb10*/  PRMT R15, R17, 0x7632, R15 ;  /* 0x00007632110f7816 */ /* 0x010fe2000000000f */
[----:B-----5:R0:W-:Y:S02]  /*4cb20*/  STG.E.U16 [R24.64], R8 ;  /* 0x0000000818007986 */ /* 0x0201e4000c101504 */
[----:B0-----:R-:W-:-:S04]  /*4cb30*/  LEA R8, P0, R9, R3, 0x1 ;  /* 0x0000000309087211 */ /* 0x001fc800078008ff */
[-C--:B------:R-:W-:Y:S02]  /*4cb40*/  LEA.HI.X.SX32 R9, R9, R0.reuse, 0x1, P0 ;  /* 0x0000000009097211 */ /* 0x080fe400000f0eff */
[CC--:B------:R-:W-:Y:S01]  /*4cb50*/  LEA R10, P0, R11.reuse, R3.reuse, 0x1 ;  /* 0x000000030b0a7211 */ /* 0x0c0fe200078008ff */
[----:B------:R0:W-:Y:S03]  /*4cb60*/  STG.E.U16 [R28.64], R12 ;  /* 0x0000000c1c007986 */ /* 0x0001e6000c101504 */
[----:B------:R-:W-:Y:S01]  /*4cb70*/  LEA.HI.X.SX32 R11, R11, R0, 0x1, P0 ;  /* 0x000000000b0b7211 */ /* 0x000fe200000f0eff */
[----:B------:R-:W-:Y:S04]  /*4cb80*/  STL.64 [R1+0x14c8], R8 ;  /* 0x0014c80801007387 */ /* 0x000fe80000100a00 */
[----:B------:R-:W4:Y:S01]  /*4cb90*/  LDL.LU R21, [R1+0x2f0] ;  /* 0x0002f00001157983 */ /* 0x000f220000300800 */
[----:B0-----:R-:W-:-:S03]  /*4cba0*/  LEA R12, P0, R13, R3, 0x1 ;  /* 0x000000030d0c7211 */ /* 0x001fc600078008ff */
[----:B------:R-:W-:Y:S01]  /*4cbb0*/  STL.64 [R1+0x14d0], R10 ;  /* 0x0014d00a01007387 */ /* 0x000fe20000100a00 */
[----:B------:R-:W-:-:S03]  /*4cbc0*/  LEA.HI.X.SX32 R13, R13, R0, 0x1, P0 ;  /* 0x000000000d0d7211 */ /* 0x000fc600000f0eff */
[----:B------:R-:W-:Y:S04]  /*4cbd0*/  STL.64 [R1+0x1508], R10 ;  /* 0x0015080a01007387 */ /* 0x000fe80000100a00 */
[----:B------:R-:W-:Y:S04]  /*4cbe0*/  STL [R1+0x1524], R10 ;  /* 0x0015240a01007387 */ /* 0x000fe80000100800 */
[----:B------:R-:W5:Y:S04]  /*4cbf0*/  LDL.LU.64 R22, [R1+0xf8] ;  /* 0x0000f80001167983 */ /* 0x000f680000300a00 */
[----:B------:R-:W4:Y:S04]  /*4cc00*/  LDL.LU R17, [R1+0x2e0] ;  /* 0x0002e00001117983 */ /* 0x000f280000300800 */
[----:B------:R-:W-:Y:S04]  /*4cc10*/  STL [R1+0x14a8], R13 ;  /* 0x0014a80d01007387 */ /* 0x000fe80000100800 */
[----:B------:R-:W-:Y:S04]  /*4cc20*/  STL [R1+0x1500], R12 ;  /* 0x0015000c01007387 */ /* 0x000fe80000100800 */
[----:B------:R0:W-:Y:S04]  /*4cc30*/  STL.64 [R1+0x1510], R12 ;  /* 0x0015100c01007387 */ /* 0x0001e80000100a00 */
[----:B0-----:R-:W4:Y:S04]  /*4cc40*/  LDL.LU.64 R12, [R1+0xf0] ;  /* 0x0000f000010c7983 */ /* 0x001f280000300a00 */
[----:B------:R0:W-:Y:S01]  /*4cc50*/  STG.E.U16 [R26.64], R15 ;  /* 0x0000000f1a007986 */ /* 0x0001e2000c101504 */
[----:B---3--:R-:W-:-:S03]  /*4cc60*/  PRMT R16, R20, 0x7632, R16 ;  /* 0x0000763214107816 */ /* 0x008fc60000000010 */
[----:B------:R-:W3:Y:S01]  /*4cc70*/  LDL.LU.64 R28, [R1+0x108] ;  /* 0x00010800011c7983 */ /* 0x000ee20000300a00 */
[----:B0-----:R-:W-:-:S04]  /*4cc80*/  LEA R26, P0, R14, R3, 0x1 ;  /* 0x000000030e1a7211 */ /* 0x001fc800078008ff */
[----:B------:R-:W-:Y:S01]  /*4cc90*/  LEA.HI.X.SX32 R27, R14, R0, 0x1, P0 ;  /* 0x000000000e1b7211 */ /* 0x000fe200000f0eff */
[----:B--2---:R0:W-:Y:S04]  /*4cca0*/  STG.E.U16 [R4.64], R16 ;  /* 0x0000001004007986 */ /* 0x0041e8000c101504 */
[----:B------:R-:W-:Y:S01]  /*4ccb0*/  STL [R1+0x14a4], R27 ;  /* 0x0014a41b01007387 */ /* 0x000fe20000100800 */
[----:B0-----:R-:W-:-:S03]  /*4ccc0*/  PRMT R16, R19, 0x7632, R16 ;  /* 0x0000763213107816 */ /* 0x001fc60000000010 */
[----:B------:R-:W2:Y:S01]  /*4ccd0*/  LDL.LU R19, [R1+0x2d0] ;  /* 0x0002d00001137983 */ /* 0x000ea20000300800 */
[----:B------:R-:W-:-:S03]  /*4cce0*/  LEA R15, R7, R14, 0x1 ;  /* 0x0000000e070f7211 */ /* 0x000fc600078e08ff */
[----:B------:R-:W2:Y:S01]  /*4ccf0*/  LDL.LU.64 R10, [R1+0x120] ;  /* 0x00012000010a7983 */ /* 0x000ea20000300a00 */
[----:B------:R-:W-:-:S03]  /*4cd00*/  LEA R24, P0, R15, R3, 0x1 ;  /* 0x000000030f187211 */ /* 0x000fc600078008ff */
[----:B------:R-:W2:Y:S01]  /*4cd10*/  LDL.LU R9, [R1+0x2c0] ;  /* 0x0002c00001097983 */ /* 0x000ea20000300800 */
[----:B------:R-:W-:-:S05]  /*4cd20*/  LEA.HI.X.SX32 R25, R15, R0, 0x1, P0 ;  /* 0x000000000f197211 */ /* 0x000fca00000f0eff */
[----:B------:R-:W-:Y:S04]  /*4cd30*/  STL [R1+0x14a0], R25 ;  /* 0x0014a01901007387 */ /* 0x000fe80000100800 */
[----:B------:R-:W-:Y:S01]  /*4cd40*/  STL [R1+0x1504], R24 ;  /* 0x0015041801007387 */ /* 0x000fe20000100800 */
[----:B------:R-:W-:-:S05]  /*4cd50*/  IMAD R14, R7, 0x2, R15 ;  /* 0x00000002070e7824 */ /* 0x000fca00078e020f */
[C---:B------:R-:W-:Y:S02]  /*4cd60*/  LEA R4, P0, R14.reuse, R3, 0x1 ;  /* 0x000000030e047211 */ /* 0x040fe400078008ff */
[C---:B------:R-:W-:Y:S02]  /*4cd70*/  LEA R15, R7.reuse, R14, 0x1 ;  /* 0x0000000e070f7211 */ /* 0x040fe400078e08ff */
[----:B------:R-:W-:Y:S01]  /*4cd80*/  LEA.HI.X.SX32 R5, R14, R0, 0x1, P0 ;  /* 0x000000000e057211 */ /* 0x000fe200000f0eff */
[----:B----4-:R0:W-:Y:S04]  /*4cd90*/  STG.E.U16 [R12.64], R16 ;  /* 0x000000100c007986 */ /* 0x0101e8000c101504 */
[----:B0-----:R-:W4:Y:S04]  /*4cda0*/  LDL.LU.64 R12, [R1+0x118] ;  /* 0x00011800010c7983 */ /* 0x001f280000300a00 */
[----:B------:R0:W-:Y:S01]  /*4cdb0*/  STL.64 [R1+0x8], R4 ;  /* 0x0000080401007387 */ /* 0x0001e20000100a00 */
[----:B------:R-:W-:Y:S01]  /*4cdc0*/  IMAD R14, R7, 0x2, R15 ;  /* 0x00000002070e7824 */ /* 0x000fe200078e020f */
[----:B------:R-:W-:-:S02]  /*4cdd0*/  PRMT R16, R21, 0x7632, R16 ;  /* 0x0000763215107816 */ /* 0x000fc40000000010 */
[----:B------:R-:W4:Y:S01]  /*4cde0*/  LDL.LU R20, [R1+0x2b0] ;  /* 0x0002b00001147983 */ /* 0x000f220000300800 */
[----:B0-----:R-:W-:-:S04]  /*4cdf0*/  LEA R4, P0, R15, R3, 0x1 ;  /* 0x000000030f047211 */ /* 0x001fc800078008ff */
[----:B------:R-:W-:Y:S01]  /*4ce00*/  LEA.HI.X.SX32 R5, R15, R0, 0x1, P0 ;  /* 0x000000000f057211 */ /* 0x000fe200000f0eff */
[----:B-----5:R0:W-:Y:S04]  /*4ce10*/  STG.E.U16 [R22.64], R16 ;  /* 0x0000001016007986 */ /* 0x0201e8000c101504 */
[----:B------:R1:W-:Y:S01]  /*4ce20*/  STL.64 [R1], R4 ;  /* 0x0000000401007387 */ /* 0x0003e20000100a00 */
[----:B------:R-:W-:-:S03]  /*4ce30*/  LEA R15, R7, R14, 0x1 ;  /* 0x0000000e070f7211 */ /* 0x000fc600078e08ff */
[----:B0-----:R-:W5:Y:S01]  /*4ce40*/  LDL.LU.64 R22, [R1+0x150] ;  /* 0x0001500001167983 */ /* 0x001f620000300a00 */
[----:B-1----:R-:W-:-:S03]  /*4ce50*/  LEA R4, P0, R14, R3, 0x1 ;  /* 0x000000030e047211 */ /* 0x002fc600078008ff */
[----:B------:R-:W5:Y:S01]  /*4ce60*/  LDL.LU R21, [R1+0x2a0] ;  /* 0x0002a00001157983 */ /* 0x000f620000300800 */
[----:B------:R-:W-:-:S05]  /*4ce70*/  LEA.HI.X.SX32 R5, R14, R0, 0x1, P0 ;  /* 0x000000000e057211 */ /* 0x000fca00000f0eff */
[----:B------:R0:W-:Y:S04]  /*4ce80*/  STL.64 [R1+0x20], R4 ;  /* 0x0000200401007387 */ /* 0x0001e80000100a00 */
[----:B------:R-:W5:Y:S01]  /*4ce90*/  LDL.LU.64 R24, [R1+0x148] ;  /* 0x0001480001187983 */ /* 0x000f620000300a00 */
[----:B------:R-:W-:-:S03]  /*4cea0*/  PRMT R16, R17, 0x7632, R16 ;  /* 0x0000763211107816 */ /* 0x000fc60000000010 */
[----:B------:R-:W5:Y:S01]  /*4ceb0*/  LDL.LU R17, [R1+0x290] ;  /* 0x0002900001117983 */ /* 0x000f620000300800 */
[----:B0-----:R-:W-:-:S04]  /*4cec0*/  LEA R4, P0, R15, R3, 0x1 ;  /* 0x000000030f047211 */ /* 0x001fc800078008ff */
[----:B------:R-:W-:Y:S01]  /*4ced0*/  LEA.HI.X.SX32 R5, R15, R0, 0x1, P0 ;  /* 0x000000000f057211 */ /* 0x000fe200000f0eff */
[----:B---3--:R0:W-:Y:S04]  /*4cee0*/  STG.E.U16 [R28.64], R16 ;  /* 0x000000101c007986 */ /* 0x0081e8000c101504 */
[----:B------:R1:W-:Y:S04]  /*4cef0*/  STL.64 [R1+0x18], R4 ;  /* 0x0000180401007387 */ /* 0x0003e80000100a00 */
[----:B0-----:R-:W3:Y:S01]  /*4cf00*/  LDL.LU.64 R28, [R1+0x170] ;  /* 0x00017000011c7983 */ /* 0x001ee20000300a00 */
[----:B--2---:R-:W-:-:S03]  /*4cf10*/  PRMT R16, R19, 0x7632, R16 ;  /* 0x0000763213107816 */ /* 0x004fc60000000010 */
[----:B------:R-:W2:Y:S01]  /*4cf20*/  LDL.LU R19, [R1+0x280] ;  /* 0x0002800001137983 */ /* 0x000ea20000300800 */
[----:B------:R-:W-:-:S05]  /*4cf30*/  IMAD R14, R7, 0x2, R15 ;  /* 0x00000002070e7824 */ /* 0x000fca00078e020f */
[C---:B-1----:R-:W-:Y:S02]  /*4cf40*/  LEA R4, P0, R14.reuse, R3, 0x1 ;  /* 0x000000030e047211 */ /* 0x042fe400078008ff */
[----:B------:R-:W-:Y:S02]  /*4cf50*/  LEA R15, R7, R14, 0x1 ;  /* 0x0000000e070f7211 */ /* 0x000fe400078e08ff */
[----:B------:R-:W-:Y:S01]  /*4cf60*/  LEA.HI.X.SX32 R5, R14, R0, 0x1, P0 ;  /* 0x000000000e057211 */ /* 0x000fe200000f0eff */
[----:B------:R0:W-:Y:S04]  /*4cf70*/  STG.E.U16 [R10.64], R16 ;  /* 0x000000100a007986 */ /* 0x0001e8000c101504 */
[----:B------:R1:W-:Y:S01]  /*4cf80*/  STL.64 [R1+0x40], R4 ;  /* 0x0000400401007387 */ /* 0x0003e20000100a00 */
[----:B0-----:R-:W-:-:S03]  /*4cf90*/  PRMT R16, R9, 0x7632, R16 ;  /* 0x0000763209107816 */ /* 0x001fc60000000010 */
[----:B------:R-:W2:Y:S01]  /*4cfa0*/  LDL.LU R10, [R1+0x1524] ;  /* 0x00152400010a7983 */ /* 0x000ea20000300800 */
[----:B-1----:R-:W-:-:S04]  /*4cfb0*/  LEA R4, P0, R15, R3, 0x1 ;  /* 0x000000030f047211 */ /* 0x002fc800078008ff */
[----:B------:R-:W-:-:S05]  /*4cfc0*/  LEA.HI.X.SX32 R5, R15, R0, 0x1, P0 ;  /* 0x000000000f057211 */ /* 0x000fca00000f0eff */
[----:B------:R-:W-:Y:S04]  /*4cfd0*/  STL.64 [R1+0x38], R4 ;  /* 0x0000380401007387 */ /* 0x000fe80000100a00 */
[----:B----4-:R0:W-:Y:S04]  /*4cfe0*/  STG.E.U16 [R12.64], R16 ;  /* 0x000000100c007986 */ /* 0x0101e8000c101504 */
[----:B0-----:R-:W4:Y:S01]  /*4cff0*/  LDL.LU.64 R12, [R1+0x178] ;  /* 0x00017800010c7983 */ /* 0x001f220000300a00 */
[----:B------:R-:W-:-:S05]  /*4d000*/  IMAD R14, R7, 0x2, R15 ;  /* 0x00000002070e7824 */ /* 0x000fca00078e020f */
[C---:B------:R-:W-:Y:S02]  /*4d010*/  LEA R4, P0, R14.reuse, R3, 0x1 ;  /* 0x000000030e047211 */ /* 0x040fe400078008ff */
[----:B------:R-:W-:Y:S02]  /*4d020*/  LEA R15, R7, R14, 0x1 ;  /* 0x0000000e070f7211 */ /* 0x000fe400078e08ff */
[----:B------:R-:W-:-:S05]  /*4d030*/  LEA.HI.X.SX32 R5, R14, R0, 0x1, P0 ;  /* 0x000000000e057211 */ /* 0x000fca00000f0eff */
[----:B------:R0:W-:Y:S01]  /*4d040*/  STL.64 [R1+0x58], R4 ;  /* 0x0000580401007387 */ /* 0x0001e20000100a00 */
[----:B------:R-:W-:Y:S01]  /*4d050*/  IMAD R14, R7, 0x2, R15 ;  /* 0x00000002070e7824 */ /* 0x000fe200078e020f */
[----:B0-----:R-:W-:-:S04]  /*4d060*/  LEA R4, P0, R15, R3, 0x1 ;  /* 0x000000030f047211 */ /* 0x001fc800078008ff */
[----:B------:R-:W-:Y:S02]  /*4d070*/  LEA.HI.X.SX32 R5, R15, R0, 0x1, P0 ;  /* 0x000000000f057211 */ /* 0x000fe400000f0eff */
[----:B------:R-:W-:-:S03]  /*4d080*/  PRMT R16, R20, 0x7632, R16 ;  /* 0x0000763214107816 */ /* 0x000fc60000000010 */
[----:B------:R0:W-:Y:S01]  /*4d090*/  STL.64 [R1+0x50], R4 ;  /* 0x0000500401007387 */ /* 0x0001e20000100a00 */
[----:B------:R-:W-:-:S03]  /*4d0a0*/  LEA R15, R7, R14, 0x1 ;  /* 0x0000000e070f7211 */ /* 0x000fc600078e08ff */
[----:B-----5:R1:W-:Y:S01]  /*4d0b0*/  STG.E.U16 [R22.64], R16 ;  /* 0x0000001016007986 */ /* 0x0203e2000c101504 */
[----:B0-----:R-:W-:-:S04]  /*4d0c0*/  LEA R4, P0, R14, R3, 0x1 ;  /* 0x000000030e047211 */ /* 0x001fc800078008ff */
[----:B------:R-:W-:Y:S01]  /*4d0d0*/  LEA.HI.X.SX32 R5, R14, R0, 0x1, P0 ;  /* 0x000000000e057211 */ /* 0x000fe200000f0eff */
[----:B-1----:R-:W5:Y:S01]  /*4d0e0*/  LDL.LU R23, [R1+0x1520] ;  /* 0x0015200001177983 */ /* 0x002f620000300800 */
[----:B------:R-:W-:Y:S01]  /*4d0f0*/  PRMT R16, R21, 0x7632, R16 ;  /* 0x0000763215107816 */ /* 0x000fe20000000010 */
[----:B------:R-:W-:Y:S02]  /*4d100*/  IMAD R14, R7, 0x2, R15 ;  /* 0x00000002070e7824 */ /* 0x000fe400078e020f */
[----:B------:R-:W5:Y:S04]  /*4d110*/  LDL.LU R20, [R1+0x270] ;  /* 0x0002700001147983 */ /* 0x000f680000300800 */
[----:B------:R0:W-:Y:S04]  /*4d120*/  STL.64 [R1+0x78], R4 ;  /* 0x0000780401007387 */ /* 0x0001e80000100a00 */
[----:B------:R1:W-:Y:S01]  /*4d130*/  STG.E.U16 [R24.64], R16 ;  /* 0x0000001018007986 */ /* 0x0003e2000c101504 */
[----:B0-----:R-:W-:-:S04]  /*4d140*/  LEA R4, P0, R15, R3, 0x1 ;  /* 0x000000030f047211 */ /* 0x001fc800078008ff */
[----:B------:R-:W-:Y:S02]  /*4d150*/  LEA.HI.X.SX32 R5, R15, R0, 0x1, P0 ;  /* 0x000000000f057211 */ /* 0x000fe400000f0eff */
[CC--:B-1----:R-:W-:Y:S02]  /*4d160*/  LEA R24, P0, R14.reuse, R3.reuse, 0x1 ;  /* 0x000000030e187211 */ /* 0x0c2fe400078008ff */
[----:B------:R-:W-:Y:S02]  /*4d170*/  LEA R15, R7, R14, 0x1 ;  /* 0x0000000e070f7211 */ /* 0x000fe400078e08ff */
[-C--:B------:R-:W-:Y:S02]  /*4d180*/  LEA.HI.X.SX32 R25, R14, R0.reuse, 0x1, P0 ;  /* 0x000000000e197211 */ /* 0x080fe400000f0eff */
[----:B------:R-:W-:Y:S01]  /*4d190*/  PRMT R16, R17, 0x7632, R16 ;  /* 0x0000763211107816 */ /* 0x000fe20000000010 */
[----:B------:R-:W-:Y:S01]  /*4d1a0*/  IMAD R17, R7, 0x2, R15 ;  /* 0x0000000207117824 */ /* 0x000fe200078e020f */
[C---:B------:R-:W-:Y:S01]  /*4d1b0*/  LEA R14, P0, R15.reuse, R3, 0x1 ;  /* 0x000000030f0e7211 */ /* 0x040fe200078008ff */
[----:B------:R0:W-:Y:S03]  /*4d1c0*/  STL.64 [R1+0x70], R4 ;  /* 0x0000700401007387 */ /* 0x0001e60000100a00 */
[----:B------:R-:W-:Y:S01]  /*4d1d0*/  LEA.HI.X.SX32 R15, R15, R0, 0x1, P0 ;  /* 0x000000000f0f7211 */ /* 0x000fe200000f0eff */
[----:B---3--:R1:W-:Y:S01]  /*4d1e0*/  STG.E.U16 [R28.64], R16 ;  /* 0x000000101c007986 */ /* 0x0083e2000c101504 */
[----:B--2---:R-:W-:-:S02]  /*4d1f0*/  PRMT R18, R19, 0x7632, R18 ;  /* 0x0000763213127816 */ /* 0x004fc40000000012 */
[----:B------:R-:W-:Y:S01]  /*4d200*/  LEA R19, R7, R17, 0x1 ;  /* 0x0000001107137211 */ /* 0x000fe200078e08ff */
[----:B0-----:R-:W2:Y:S04]  /*4d210*/  LDL.LU R5, [R1+0x260] ;  /* 0x0002600001057983 */ /* 0x001ea80000300800 */
[----:B------:R-:W-:Y:S01]  /*4d220*/  STL.64 [R1+0x88], R24 ;  /* 0x0000881801007387 */ /* 0x000fe20000100a00 */
[----:B-1----:R-:W-:-:S03]  /*4d230*/  LEA R16, P0, R17, R3, 0x1 ;  /* 0x0000000311107211 */ /* 0x002fc600078008ff */
[----:B------:R-:W3:Y:S01]  /*4d240*/  LDL.LU R28, [R1+0x250] ;  /* 0x00025000011c7983 */ /* 0x000ee20000300800 */
[----:B------:R-:W-:-:S03]  /*4d250*/  LEA.HI.X.SX32 R17, R17, R0, 0x1, P0 ;  /* 0x0000000011117211 */ /* 0x000fc600000f0eff */
[----:B------:R-:W-:Y:S04]  /*4d260*/  STL [R1+0x147c], R14 ;  /* 0x00147c0e01007387 */ /* 0x000fe80000100800 */
[----:B------:R-:W-:Y:S04]  /*4d270*/  STL [R1+0x1478], R15 ;  /* 0x0014780f01007387 */ /* 0x000fe80000100800 */
[----:B------:R0:W-:Y:S04]  /*4d280*/  STL.64 [R1+0x1518], R14 ;  /* 0x0015180e01007387 */ /* 0x0001e80000100a00 */
[----:B0-----:R-:W3:Y:S04]  /*4d290*/  LDL.LU.64 R14, [R1+0x188] ;  /* 0x00018800010e7983 */ /* 0x001ee80000300a00 */
[----:B------:R-:W3:Y:S04]  /*4d2a0*/  LDL.LU.64 R24, [R1+0x3e0] ;  /* 0x0003e00001187983 */ /* 0x000ee80000300a00 */
[----:B------:R-:W3:Y:S04]  /*4d2b0*/  LDL.LU R29, [R1+0x240] ;  /* 0x00024000011d7983 */ /* 0x000ee80000300800 */
[----:B------:R-:W-:Y:S04]  /*4d2c0*/  STL [R1+0x1480], R16 ;  /* 0x0014801001007387 */ /* 0x000fe80000100800 */
[----:B------:R0:W-:Y:S04]  /*4d2d0*/  STL [R1+0x1474], R17 ;  /* 0x0014741101007387 */ /* 0x0001e80000100800 */
[----:B0-----:R-:W3:Y:S04]  /*4d2e0*/  LDL.LU.64 R16, [R1+0x190] ;  /* 0x0001900001107983 */ /* 0x001ee80000300a00 */
[----:B----4-:R0:W-:Y:S04]  /*4d2f0*/  STG.E.U16 [R12.64], R18 ;  /* 0x000000120c007986 */ /* 0x0101e8000c101504 */
[----:B0-----:R-:W4:Y:S01]  /*4d300*/  LDL.LU.64 R12, [R1+0x3d8] ;  /* 0x0003d800010c7983 */ /* 0x001f220000300a00 */
[----:B------:R-:W-:Y:S01]  /*4d310*/  LEA R18, P0, R19, R3, 0x1 ;  /* 0x0000000313127211 */ /* 0x000fe200078008ff */
[----:B------:R-:W-:-:S03]  /*4d320*/  IMAD R21, R7, 0x2, R19 ;  /* 0x0000000207157824 */ /* 0x000fc600078e0213 */
[----:B------:R-:W-:Y:S02]  /*4d330*/  LEA.HI.X.SX32 R19, R19, R0, 0x1, P0 ;  /* 0x0000000013137211 */ /* 0x000fe400000f0eff */
[----:B------:R-:W-:Y:S01]  /*4d340*/  LEA R22, R7, R21, 0x1 ;  /* 0x0000001507167211 */ /* 0x000fe200078e08ff */
[----:B------:R-:W-:Y:S04]  /*4d350*/  STL [R1+0x1484], R18 ;  /* 0x0014841201007387 */ /* 0x000fe80000100800 */
[----:B------:R-:W-:Y:S04]  /*4d360*/  STL [R1+0x1470], R19 ;  /* 0x0014701301007387 */ /* 0x000fe80000100800 */
[----:B------:R-:W4:Y:S01]  /*4d370*/  LDL.LU R27, [R1+0x230] ;  /* 0x00023000011b7983 */ /* 0x000f220000300800 */
[----:B-----5:R-:W-:-:S02]  /*4d380*/  PRMT R23, R20, 0x7632, R23 ;  /* 0x0000763214177816 */ /* 0x020fc40000000017 */
[----:B------:R-:W-:-:S04]  /*4d390*/  LEA R20, P0, R21, R3, 0x1 ;  /* 0x0000000315147211 */ /* 0x000fc800078008ff */
[-C--:B------:R-:W-:Y:S02]  /*4d3a0*/  LEA.HI.X.SX32 R21, R21, R0.reuse, 0x1, P0 ;  /* 0x0000000015157211 */ /* 0x080fe400000f0eff */
[C---:B------:R-:W-:Y:S02]  /*4d3b0*/  LEA R4, P0, R22.reuse, R3, 0x1 ;  /* 0x0000000316047211 */ /* 0x040fe400078008ff */
[----:B--2---:R-:W-:Y:S02]  /*4d3c0*/  PRMT R10, R5, 0x7632, R10 ;  /* 0x00007632050a7816 */ /* 0x004fe4000000000a */
[----:B------:R-:W-:Y:S01]  /*4d3d0*/  LEA.HI.X.SX32 R5, R22, R0, 0x1, P0 ;  /* 0x0000000016057211 */ /* 0x000fe200000f0eff */
[----:B---3--:R0:W-:Y:S04]  /*4d3e0*/  STG.E.U16 [R16.64], R23 ;  /* 0x0000001710007986 */ /* 0x0081e8000c101504 */
[----:B------:R1:W-:Y:S04]  /*4d3f0*/  STG.E.U16 [R14.64], R10 ;  /* 0x0000000a0e007986 */ /* 0x0003e8000c101504 */
[----:B0-----:R-:W2:Y:S01]  /*4d400*/  LDL.LU.64 R16, [R1+0x400] ;  /* 0x0004000001107983 */ /* 0x001ea20000300a00 */
[----:B------:R-:W-:-:S03]  /*4d410*/  IMAD R23, R7, 0x2, R22 ;  /* 0x0000000207177824 */ /* 0x000fc600078e0216 */
[----:B------:R-:W3:Y:S04]  /*4d420*/  LDL.LU R9, [R1+0x220] ;  /* 0x0002200001097983 */ /* 0x000ee80000300800 */
[----:B------:R-:W-:Y:S04]  /*4d430*/  STL [R1+0x1488], R20 ;  /* 0x0014881401007387 */ /* 0x000fe80000100800 */
[----:B------:R0:W-:Y:S04]  /*4d440*/  STL [R1+0x146c], R21 ;  /* 0x00146c1501007387 */ /* 0x0001e80000100800 */
[----:B-1----:R-:W5:Y:S04]  /*4d450*/  LDL.LU.64 R14, [R1+0x1518] ;  /* 0x00151800010e7983 */ /* 0x002f680000300a00 */
[----:B------:R-:W2:Y:S04]  /*4d460*/  LDL.LU.64 R10, [R1+0x3f8] ;  /* 0x0003f800010a7983 */ /* 0x000ea80000300a00 */
[----:B------:R1:W-:Y:S01]  /*4d470*/  STL.64 [R1+0xd8], R4 ;  /* 0x0000d80401007387 */ /* 0x0003e20000100a00 */
[----:B------:R-:W-:-:S02]  /*4d480*/  LEA R22, R7, R23, 0x1 ;  /* 0x0000001707167211 */ /* 0x000fc400078e08ff */
[----:B0-----:R-:W-:Y:S02]  /*4d490*/  PRMT R21, R28, 0x7632, R21 ;  /* 0x000076321c157816 */ /* 0x001fe40000000015 */
[----:B------:R-:W2:Y:S01]  /*4d4a0*/  LDL.LU R28, [R1+0x210] ;  /* 0x00021000011c7983 */ /* 0x000ea20000300800 */
[----:B-1----:R-:W-:-:S04]  /*4d4b0*/  LEA R4, P0, R23, R3, 0x1 ;  /* 0x0000000317047211 */ /* 0x002fc800078008ff */
[----:B------:R-:W-:-:S05]  /*4d4c0*/  LEA.HI.X.SX32 R5, R23, R0, 0x1, P0 ;  /* 0x0000000017057211 */ /* 0x000fca00000f0eff */
[----:B------:R0:W-:Y:S01]  /*4d4d0*/  STL.64 [R1+0xe0], R4 ;  /* 0x0000e00401007387 */ /* 0x0001e20000100a00 */
[----:B------:R-:W-:-:S03]  /*4d4e0*/  PRMT R20, R29, 0x7632, R20 ;  /* 0x000076321d147816 */ /* 0x000fc60000000014 */
[----:B------:R1:W-:Y:S01]  /*4d4f0*/  STG.E.U16 [R24.64], R21 ;  /* 0x0000001518007986 */ /* 0x0003e2000c101504 */
[----:B0-----:R-:W-:-:S04]  /*4d500*/  LEA R4, P0, R22, R3, 0x1 ;  /* 0x0000000316047211 */ /* 0x001fc800078008ff */
[----:B------:R-:W-:Y:S01]  /*4d510*/  LEA.HI.X.SX32 R5, R22, R0, 0x1, P0 ;  /* 0x0000000016057211 */ /* 0x000fe200000f0eff */
[----:B-1----:R-:W2:Y:S04]  /*4d520*/  LDL.LU.64 R24, [R1+0x3f0] ;  /* 0x0003f00001187983 */ /* 0x002ea80000300a00 */
[----:B------:R-:W5:Y:S04]  /*4d530*/  LDL.LU R29, [R1+0x200] ;  /* 0x00020000011d7983 */ /* 0x000f680000300800 */
[----:B------:R-:W-:Y:S04]  /*4d540*/  STL.64 [R1+0xe8], R4 ;  /* 0x0000e80401007387 */ /* 0x000fe80000100a00 */
[----:B----4-:R0:W-:Y:S04]  /*4d550*/  STG.E.U16 [R12.64], R20 ;  /* 0x000000140c007986 */ /* 0x0101e8000c101504 */
[----:B0-----:R-:W4:Y:S01]  /*4d560*/  LDL.LU.64 R12, [R1+0x1510] ;  /* 0x00151000010c7983 */ /* 0x001f220000300a00 */
[----:B------:R-:W-:-:S03]  /*4d570*/  IMAD R23, R7, 0x2, R22 ;  /* 0x0000000207177824 */ /* 0x000fc600078e0216 */
[----:B------:R-:W2:Y:S02]  /*4d580*/  LDL.LU.64 R20, [R1+0x3d0] ;  /* 0x0003d00001147983 */ /* 0x000ea40000300a00 */
[----:B------:R-:W-:Y:S02]  /*4d590*/  LEA R4, P0, R23, R3, 0x1 ;  /* 0x0000000317047211 */ /* 0x000fe400078008ff */
[----:B------:R-:W-:Y:S02]  /*4d5a0*/  LEA R22, R7, R23, 0x1 ;  /* 0x0000001707167211 */ /* 0x000fe400078e08ff */
[----:B------:R-:W-:-:S05]  /*4d5b0*/  LEA.HI.X.SX32 R5, R23, R0, 0x1, P0 ;  /* 0x0000000017057211 */ /* 0x000fca00000f0eff */
[----:B------:R0:W-:Y:S01]  /*4d5c0*/  STL.64 [R1+0xf0], R4 ;  /* 0x0000f00401007387 */ /* 0x0001e20000100a00 */
[----:B------:R-:W-:Y:S01]  /*4d5d0*/  IMAD R23, R7, 0x2, R22 ;  /* 0x0000000207177824 */ /* 0x000fe200078e0216 */
[----:B0-----:R-:W-:-:S04]  /*4d5e0*/  LEA R4, P0, R22, R3, 0x1 ;  /* 0x0000000316047211 */ /* 0x001fc800078008ff */
[----:B------:R-:W-:Y:S02]  /*4d5f0*/  LEA.HI.X.SX32 R5, R22, R0, 0x1, P0 ;  /* 0x0000000016057211 */ /* 0x000fe400000f0eff */
[----:B----4-:R-:W-:Y:S02]  /*4d600*/  PRMT R13, R27, 0x7632, R13 ;  /* 0x000076321b0d7816 */ /* 0x010fe4000000000d */
[----:B------:R-:W4:Y:S04]  /*4d610*/  LDL.LU R27, [R1+0x1f0] ;  /* 0x0001f000011b7983 */ /* 0x000f280000300800 */
[----:B------:R0:W-:Y:S01]  /*4d620*/  STL.64 [R1+0xf8], R4 ;  /* 0x0000f80401007387 */ /* 0x0001e20000100a00 */
[----:B---3--:R-:W-:-:S03]  /*4d630*/  PRMT R12, R9, 0x7632, R12 ;  /* 0x00007632090c7816 */ /* 0x008fc6000000000c */
[----:B--2---:R1:W-:Y:S01]  /*4d640*/  STG.E.U16 [R16.64], R13 ;  /* 0x0000000d10007986 */ /* 0x0043e2000c101504 */
[----:B0-----:R-:W-:-:S04]  /*4d650*/  LEA R4, P0, R23, R3, 0x1 ;  /* 0x0000000317047211 */ /* 0x001fc800078008ff */
[----:B------:R-:W-:Y:S01]  /*4d660*/  LEA.HI.X.SX32 R5, R23, R0, 0x1, P0 ;  /* 0x0000000017057211 */ /* 0x000fe200000f0eff */
[----:B-1----:R-:W2:Y:S04]  /*4d670*/  LDL.LU.64 R16, [R1+0x3e8] ;  /* 0x0003e80001107983 */ /* 0x002ea80000300a00 */
[----:B------:R-:W3:Y:S04]  /*4d680*/  LDL.LU R9, [R1+0x1e0] ;  /* 0x0001e00001097983 */ /* 0x000ee80000300800 */
[----:B------:R-:W-:Y:S04]  /*4d690*/  STL.64 [R1+0x118], R4 ;  /* 0x0001180401007387 */ /* 0x000fe80000100a00 */
[----:B------:R0:W-:Y:S04]  /*4d6a0*/  STG.E.U16 [R10.64], R12 ;  /* 0x0000000c0a007986 */ /* 0x0001e8000c101504 */
[----:B0-----:R-:W2:Y:S01]  /*4d6b0*/  LDL.LU.64 R10, [R1+0x1508] ;  /* 0x00150800010a7983 */ /* 0x001ea20000300a00 */
[----:B------:R-:W-:-:S03]  /*4d6c0*/  LEA R22, R7, R23, 0x1 ;  /* 0x0000001707167211 */ /* 0x000fc600078e08ff */
[----:B------:R-:W3:Y:S01]  /*4d6d0*/  LDL.LU.64 R12, [R1+0x3c8] ;  /* 0x0003c800010c7983 */ /* 0x000ee20000300a00 */
[----:B------:R-:W-:Y:S01]  /*4d6e0*/  LEA R4, P0, R22, R3, 0x1 ;  /* 0x0000000316047211 */ /* 0x000fe200078008ff */
[----:B------:R-:W-:-:S03]  /*4d6f0*/  IMAD R23, R7, 0x2, R22 ;  /* 0x0000000207177824 */ /* 0x000fc600078e0216 */
[----:B------:R-:W-:-:S05]  /*4d700*/  LEA.HI.X.SX32 R5, R22, R0, 0x1, P0 ;  /* 0x0000000016057211 */ /* 0x000fca00000f0eff */
[----:B------:R0:W-:Y:S01]  /*4d710*/  STL.64 [R1+0x108], R4 ;  /* 0x0001080401007387 */ /* 0x0001e20000100a00 */
[----:B-----5:R-:W-:Y:S02]  /*4d720*/  PRMT R15, R29, 0x7632, R15 ;  /* 0x000076321d0f7816 */ /* 0x020fe4000000000f */
[----:B0-----:R-:W-:-:S04]  /*4d730*/  LEA R4, P0, R23, R3, 0x1 ;  /* 0x0000000317047211 */ /* 0x001fc800078008ff */
[----:B------:R-:W-:-:S05]  /*4d740*/  LEA.HI.X.SX32 R5, R23, R0, 0x1, P0 ;  /* 0x0000000017057211 */ /* 0x000fca00000f0eff */
[----:B------:R-:W-:Y:S01]  /*4d750*/  STL.64 [R1+0x3d8], R4 ;  /* 0x0003d80401007387 */ /* 0x000fe20000100a00 */
[----:B--2---:R-:W-:-:S05]  /*4d760*/  PRMT R11, R28, 0x7632, R11 ;  /* 0x000076321c0b7816 */ /* 0x004fca000000000b */
[----:B------:R0:W-:Y:S04]  /*4d770*/  STG.E.U16 [R24.64], R11 ;  /* 0x0000000b18007986 */ /* 0x0001e8000c101504 */
[----:B0-----:R-:W2:Y:S04]  /*4d780*/  LDL.LU R24, [R1+0x1504] ;  /* 0x0015040001187983 */ /* 0x001ea80000300800 */
[----:B------:R-:W5:Y:S04]  /*4d790*/  LDL.LU R11, [R1+0x1d0] ;  /* 0x0001d000010b7983 */ /* 0x000f680000300800 */
[----:B------:R-:W2:Y:S01]  /*4d7a0*/  LDL.LU R29, [R1+0x1c0] ;  /* 0x0001c000011d7983 */ /* 0x000ea20000300800 */
[----:B------:R-:W-:-:S04]  /*4d7b0*/  LEA R22, R7, R23, 0x1 ;  /* 0x0000001707167211 */ /* 0x000fc800078e08ff */
[----:B------:R-:W-:Y:S01]  /*4d7c0*/  LEA R4, P0, R22, R3, 0x1 ;  /* 0x0000000316047211 */ /* 0x000fe200078008ff */
[----:B------:R-:W-:-:S03]  /*4d7d0*/  IMAD R23, R7, 0x2, R22 ;  /* 0x0000000207177824 */ /* 0x000fc600078e0216 */
[----:B------:R-:W-:Y:S01]  /*4d7e0*/  LEA.HI.X.SX32 R5, R22, R0, 0x1, P0 ;  /* 0x0000000016057211 */ /* 0x000fe200000f0eff */
[----:B------:R-:W-:Y:S01]  /*4d7f0*/  STG.E.U16 [R20.64], R15 ;  /* 0x0000000f14007986 */ /* 0x000fe2000c101504 */
[----:B------:R-:W-:Y:S02]  /*4d800*/  LEA R22, R7, R23, 0x1 ;  /* 0x0000001707167211 */ /* 0x000fe400078e08ff */
[----:B----4-:R-:W-:Y:S02]  /*4d810*/  PRMT R10, R27, 0x7632, R10 ;  /* 0x000076321b0a7816 */ /* 0x010fe4000000000a */
[----:B---3--:R-:W-:-:S03]  /*4d820*/  PRMT R8, R9, 0x7632, R8 ;  /* 0x0000763209087816 */ /* 0x008fc60000000008 */
[----:B------:R-:W-:Y:S04]  /*4d830*/  STG.E.U16 [R16.64], R10 ;  /* 0x0000000a10007986 */ /* 0x000fe8000c101504 */
[----:B--2---:R0:W-:Y:S04]  /*4d840*/  STL [R1+0x14fc], R29 ;  /* 0x0014fc1d01007387 */ /* 0x0041e80000100800 */
[----:B0-----:R-:W2:Y:S04]  /*4d850*/  LDL.LU.64 R28, [R1+0x3c0] ;  /* 0x0003c000011c7983 */ /* 0x001ea80000300a00 */
[----:B------:R0:W-:Y:S04]  /*4d860*/  STL.64 [R1+0x3e0], R4 ;  /* 0x0003e00401007387 */ /* 0x0001e80000100a00 */
[----:B------:R-:W3:Y:S01]  /*4d870*/  LDL.LU.64 R20, [R1+0x3b8] ;  /* 0x0003b80001147983 */ /* 0x000ee20000300a00 */
[----:B0-----:R-:W-:-:S04]  /*4d880*/  LEA R4, P0, R23, R3, 0x1 ;  /* 0x0000000317047211 */ /* 0x001fc800078008ff */
[----:B------:R-:W-:-:S05]  /*4d890*/  LEA.HI.X.SX32 R5, R23, R0, 0x1, P0 ;  /* 0x0000000017057211 */ /* 0x000fca00000f0eff */
[----:B------:R0:W-:Y:S01]  /*4d8a0*/  STL.64 [R1+0x3f0], R4 ;  /* 0x0003f00401007387 */ /* 0x0001e20000100a00 */
[----:B------:R-:W-:-:S03]  /*4d8b0*/  IMAD R23, R7, 0x2, R22 ;  /* 0x0000000207177824 */ /* 0x000fc600078e0216 */
[----:B------:R-:W4:Y:S01]  /*4d8c0*/  LDL.LU R15, [R1+0x1b0] ;  /* 0x0001b000010f7983 */ /* 0x000f220000300800 */
[----:B0-----:R-:W-:-:S04]  /*4d8d0*/  LEA R4, P0, R22, R3, 0x1 ;  /* 0x0000000316047211 */ /* 0x001fc800078008ff */
[----:B------:R-:W-:-:S05]  /*4d8e0*/  LEA.HI.X.SX32 R5, R22, R0, 0x1, P0 ;  /* 0x0000000016057211 */ /* 0x000fca00000f0eff */
[----:B------:R0:W-:Y:S01]  /*4d8f0*/  STL.64 [R1+0x3d0], R4 ;  /* 0x0003d00401007387 */ /* 0x0001e20000100a00 */
[----:B------:R-:W-:-:S03]  /*4d900*/  LEA R22, R7, R23, 0x1 ;  /* 0x0000001707167211 */ /* 0x000fc600078e08ff */
[----:B------:R-:W3:Y:S01]  /*4d910*/  LDL.LU.64 R16, [R1+0x3b0] ;  /* 0x0003b00001107983 */ /* 0x000ee20000300a00 */
[----:B0-----:R-:W-:-:S04]  /*4d920*/  LEA R4, P0, R23, R3, 0x1 ;  /* 0x0000000317047211 */ /* 0x001fc800078008ff */
[----:B------:R-:W-:-:S05]  /*4d930*/  LEA.HI.X.SX32 R5, R23, R0, 0x1, P0 ;  /* 0x0000000017057211 */ /* 0x000fca00000f0eff */
[----:B------:R0:W-:Y:S01]  /*4d940*/  STL.64 [R1+0x3f8], R4 ;  /* 0x0003f80401007387 */ /* 0x0001e20000100a00 */
[----:B------:R-:W-:-:S03]  /*4d950*/  IMAD R23, R7, 0x2, R22 ;  /* 0x0000000207177824 */ /* 0x000fc600078e0216 */
[----:B------:R1:W-:Y:S01]  /*4d960*/  STG.E.U16 [R12.64], R8 ;  /* 0x000000080c007986 */ /* 0x0003e2000c101504 */
[----:B0-----:R-:W-:-:S04]  /*4d970*/  LEA R4, P0, R22, R3, 0x1 ;  /* 0x0000000316047211 */ /* 0x001fc800078008ff */
[----:B------:R-:W-:Y:S01]  /*4d980*/  LEA.HI.X.SX32 R5, R22, R0, 0x1, P0 ;  /* 0x0000000016057211 */ /* 0x000fe200000f0eff */
[----:B-1----:R-:W3:Y:S04]  /*4d990*/  LDL.LU R12, [R1+0x1500] ;  /* 0x00150000010c7983 */ /* 0x002ee80000300800 */
[----:B------:R-:W3:Y:S04]  /*4d9a0*/  LDL.LU.64 R8, [R1+0x3a8] ;  /* 0x0003a80001087983 */ /* 0x000ee80000300a00 */
[----:B------:R-:W3:Y:S04]  /*4d9b0*/  LDL.LU R13, [R1+0x394] ;  /* 0x00039400010d7983 */ /* 0x000ee80000300800 */
[----:B------:R-:W3:Y:S04]  /*4d9c0*/  LDL.LU R27, [R1+0x384] ;  /* 0x00038400011b7983 */ /* 0x000ee80000300800 */
[----:B------:R0:W-:Y:S01]  /*4d9d0*/  STL.64 [R1+0x3e8], R4 ;  /* 0x0003e80401007387 */ /* 0x0001e20000100a00 */
[----:B-----5:R-:W-:-:S03]  /*4d9e0*/  PRMT R19, R11, 0x7632, R19 ;  /* 0x000076320b137816 */ /* 0x020fc60000000013 */
[----:B------:R-:W5:Y:S04]  /*4d9f0*/  LDL.LU.64 R10, [R1+0x3a0] ;  /* 0x0003a000010a7983 */ /* 0x000f680000300a00 */
[----:B------:R-:W3:Y:S01]  /*4da00*/  LDL.LU R25, [R1+0x374] ;  /* 0x0003740001197983 */ /* 0x000ee20000300800 */
[----:B0-----:R-:W-:-:S04]  /*4da10*/  LEA R4, P0, R23, R3, 0x1 ;  /* 0x0000000317047211 */ /* 0x001fc800078008ff */
[----:B------:R-:W-:-:S05]  /*4da20*/  LEA.HI.X.SX32 R5, R23, R0, 0x1, P0 ;  /* 0x0000000017057211 */ /* 0x000fca00000f0eff */
[----:B------:R-:W-:Y:S04]  /*4da30*/  STL.64 [R1+0x3c8], R4 ;  /* 0x0003c80401007387 */ /* 0x000fe80000100a00 */
[----:B--2---:R0:W-:Y:S04]  /*4da40*/  STG.E.U16 [R28.64], R19 ;  /* 0x000000131c007986 */ /* 0x0041e8000c101504 */
[----:B0-----:R-:W2:Y:S01]  /*4da50*/  LDL.LU R29, [R1+0x14fc] ;  /* 0x0014fc00011d7983 */ /* 0x001ea20000300800 */
[----:B------:R-:W-:-:S04]  /*4da60*/  LEA R22, R7, R23, 0x1 ;  /* 0x0000001707167211 */ /* 0x000fc800078e08ff */
[----:B------:R-:W-:Y:S01]  /*4da70*/  LEA R4, P0, R22, R3, 0x1 ;  /* 0x0000000316047211 */ /* 0x000fe200078008ff */
[----:B------:R-:W-:-:S03]  /*4da80*/  IMAD R23, R7, 0x2, R22 ;  /* 0x0000000207177824 */ /* 0x000fc600078e0216 */
[----:B------:R-:W-:Y:S02]  /*4da90*/  LEA.HI.X.SX32 R5, R22, R0, 0x1, P0 ;  /* 0x0000000016057211 */ /* 0x000fe400000f0eff */
[----:B------:R-:W-:Y:S02]  /*4daa0*/  LEA R22, R7, R23, 0x1 ;  /* 0x0000001707167211 */ /* 0x000fe400078e08ff */
[----:B------:R-:W-:Y:S02]  /*4dab0*/  PRMT R6, R2, 0x7632, R6 ;  /* 0x0000763202067816 */ /* 0x000fe40000000006 */
[----:B----4-:R-:W-:Y:S02]  /*4dac0*/  PRMT R14, R15, 0x7632, R14 ;  /* 0x000076320f0e7816 */ /* 0x010fe4000000000e */
[----:B--2---:R-:W-:Y:S02]  /*4dad0*/  PRMT R18, R29, 0x7632, R18 ;  /* 0x000076321d127816 */ /* 0x004fe40000000012 */
[----:B------:R-:W2:Y:S04]  /*4dae0*/  LDL.LU.64 R28, [R1+0x198] ;  /* 0x00019800011c7983 */ /* 0x000ea80000300a00 */
[----:B------:R0:W-:Y:S02]  /*4daf0*/  STL.64 [R1+0x410], R4 ;  /* 0x0004100401007387 */ /* 0x0001e40000100a00 */
[----:B0-----:R-:W-:-:S04]  /*4db00*/  LEA R4, P0, R23, R3, 0x1 ;  /* 0x0000000317047211 */ /* 0x001fc800078008ff */
[----:B------:R-:W-:Y:S01]  /*4db10*/  LEA.HI.X.SX32 R5, R23, R0, 0x1, P0 ;  /* 0x0000000017057211 */ /* 0x000fe200000f0eff */
[----:B---3--:R0:W-:Y:S04]  /*4db20*/  STG.E.U16 [R20.64], R18 ;  /* 0x0000001214007986 */ /* 0x0081e8000c101504 */
[----:B------:R1:W-:Y:S04]  /*4db30*/  STL.64 [R1+0x408], R4 ;  /* 0x0004080401007387 */ /* 0x0003e80000100a00 */
[----:B0-----:R-:W3:Y:S01]  /*4db40*/  LDL.LU.64 R20, [R1+0x180] ;  /* 0x0001800001147983 */ /* 0x001ee20000300a00 */
[----:B-1----:R-:W-:Y:S01]  /*4db50*/  LEA R4, P0, R22, R3, 0x1 ;  /* 0x0000000316047211 */ /* 0x002fe200078008ff */
[----:B------:R-:W-:-:S03]  /*4db60*/  IMAD R23, R7, 0x2, R22 ;  /* 0x0000000207177824 */ /* 0x000fc600078e0216 */
[----:B------:R-:W-:-:S05]  /*4db70*/  LEA.HI.X.SX32 R5, R22, R0, 0x1, P0 ;  /* 0x0000000016057211 */ /* 0x000fca00000f0eff */
[----:B------:R0:W-:Y:S01]  /*4db80*/  STL.64 [R1+0x400], R4 ;  /* 0x0004000401007387 */ /* 0x0001e20000100a00 */
[----:B------:R-:W-:-:S03]  /*4db90*/  LEA R22, R7, R23, 0x1 ;  /* 0x0000001707167211 */ /* 0x000fc600078e08ff */
[----:B------:R-:W4:Y:S04]  /*4dba0*/  LDL.LU R2, [R1+0x14f8] ;  /* 0x0014f80001027983 */ /* 0x000f280000300800 */
[----:B------:R1:W-:Y:S01]  /*4dbb0*/  STG.E.U16 [R16.64], R14 ;  /* 0x0000000e10007986 */ /* 0x0003e2000c101504 */
[----:B0-----:R-:W-:-:S03]  /*4dbc0*/  LEA R4, P0, R23, R3, 0x1 ;  /* 0x0000000317047211 */ /* 0x001fc600078008ff */
[----:B------:R-:W4:Y:S01]  /*4dbd0*/  LDL.LU.64 R18, [R1+0x168] ;  /* 0x0001680001127983 */ /* 0x000f220000300a00 */
[----:B------:R-:W-:-:S03]  /*4dbe0*/  LEA.HI.X.SX32 R5, R23, R0, 0x1, P0 ;  /* 0x0000000017057211 */ /* 0x000fc600000f0eff */
[----:B-1----:R-:W4:Y:S04]  /*4dbf0*/  LDL R16, [R1+0x364] ;  /* 0x0003640001107983 */ /* 0x002f280000100800 */
[----:B------:R0:W-:Y:S01]  /*4dc00*/  STL.64 [R1+0x450], R4 ;  /* 0x0004500401007387 */ /* 0x0001e20000100a00 */
[----:B------:R-:W-:-:S03]  /*4dc10*/  IMAD R23, R7, 0x2, R22 ;  /* 0x0000000207177824 */ /* 0x000fc600078e0216 */
[----:B------:R1:W-:Y:S04]  /*4dc20*/  STG.E.U16 [R8.64], R6 ;  /* 0x0000000608007986 */ /* 0x0003e8000c101504 */
[----:B------:R-:W4:Y:S01]  /*4dc30*/  LDL.LU.64 R14, [R1+0x160] ;  /* 0x00016000010e7983 */ /* 0x000f220000300a00 */
[----:B0-----:R-:W-:-:S04]  /*4dc40*/  LEA R4, P0, R22, R3, 0x1 ;  /* 0x0000000316047211 */ /* 0x001fc800078008ff */
[----:B------:R-:W-:Y:S01]  /*4dc50*/  LEA.HI.X.SX32 R5, R22, R0, 0x1, P0 ;  /* 0x0000000016057211 */ /* 0x000fe200000f0eff */
[----:B-1----:R-:W4:Y:S04]  /*4dc60*/  LDL R8, [R1+0x354] ;  /* 0x0003540001087983 */ /* 0x002f280000100800 */
[----:B------:R0:W-:Y:S01]  /*4dc70*/  STL.64 [R1+0x448], R4 ;  /* 0x0004480401007387 */ /* 0x0001e20000100a00 */
[----:B------:R-:W-:-:S03]  /*4dc80*/  LEA R22, R7, R23, 0x1 ;  /* 0x0000001707167211 */ /* 0x000fc600078e08ff */
[----:B------:R-:W-:Y:S01]  /*4dc90*/  STL.64 [R1+0x14d8], R12 ;  /* 0x0014d80c01007387 */ /* 0x000fe20000100a00 */
[----:B0-----:R-:W-:-:S04]  /*4dca0*/  LEA R4, P0, R23, R3, 0x1 ;  /* 0x0000000317047211 */ /* 0x001fc800078008ff */
[----:B------:R-:W-:Y:S01]  /*4dcb0*/  LEA.HI.X.SX32 R5, R23, R0, 0x1, P0 ;  /* 0x0000000017057211 */ /* 0x000fe200000f0eff */
[----:B-----5:R0:W-:Y:S04]  /*4dcc0*/  STG.E.U16 [R10.64], R13 ;  /* 0x0000000d0a007986 */ /* 0x0201e8000c101504 */
[----:B------:R1:W-:Y:S01]  /*4dcd0*/  STL.64 [R1+0x440], R4 ;  /* 0x0004400401007387 */ /* 0x0003e20000100a00 */
[----:B------:R-:W-:-:S03]  /*4dce0*/  IMAD R23, R7, 0x2, R22 ;  /* 0x0000000207177824 */ /* 0x000fc600078e0216 */
[----:B0-----:R-:W5:Y:S01]  /*4dcf0*/  LDL.LU.64 R10, [R1+0x158] ;  /* 0x00015800010a7983 */ /* 0x001f620000300a00 */
[----:B-1----:R-:W-:-:S03]  /*4dd00*/  LEA R4, P0, R22, R3, 0x1 ;  /* 0x0000000316047211 */ /* 0x002fc600078008ff */
[----:B------:R-:W5:Y:S01]  /*4dd10*/  LDL R9, [R1+0x344] ;  /* 0x0003440001097983 */ /* 0x000f620000100800 */
[----:B------:R-:W-:-:S03]  /*4dd20*/  LEA.HI.X.SX32 R5, R22, R0, 0x1, P0 ;  /* 0x0000000016057211 */ /* 0x000fc600000f0eff */
[----:B------:R-:W-:Y:S04]  /*4dd30*/  STL.64 [R1+0x14e0], R26 ;  /* 0x0014e01a01007387 */ /* 0x000fe80000100a00 */
[----:B------:R-:W5:Y:S04]  /*4dd40*/  LDL.LU.64 R6, [R1+0x140] ;  /* 0x0001400001067983 */ /* 0x000f680000300a00 */
[----:B--2---:R0:W-:Y:S04]  /*4dd50*/  STG.E.U16 [R28.64], R27 ;  /* 0x0000001b1c007986 */ /* 0x0041e8000c101504 */
[----:B0-----:R-:W2:Y:S04]  /*4dd60*/  LDL R28, [R1+0x334] ;  /* 0x00033400011c7983 */ /* 0x001ea80000100800 */
[----:B------:R0:W-:Y:S04]  /*4dd70*/  STL.64 [R1+0x438], R4 ;  /* 0x0004380401007387 */ /* 0x0001e80000100a00 */
[----:B------:R-:W2:Y:S01]  /*4dd80*/  LDL R29, [R1+0x324] ;  /* 0x00032400011d7983 */ /* 0x000ea20000100800 */
[----:B0-----:R-:W-:-:S04]  /*4dd90*/  LEA R4, P0, R23, R3, 0x1 ;  /* 0x0000000317047211 */ /* 0x001fc800078008ff */
[----:B------:R-:W-:Y:S01]  /*4dda0*/  LEA.HI.X.SX32 R5, R23, R0, 0x1, P0 ;  /* 0x0000000017057211 */ /* 0x000fe200000f0eff */
[----:B------:R-:W-:Y:S04]  /*4ddb0*/  STL.64 [R1+0x14e8], R24 ;  /* 0x0014e81801007387 */ /* 0x000fe80000100a00 */
[----:B---3--:R0:W-:Y:S04]  /*4ddc0*/  STG.E.U16 [R20.64], R25 ;  /* 0x0000001914007986 */ /* 0x0081e8000c101504 */
[----:B------:R1:W-:Y:S04]  /*4ddd0*/  STL.64 [R1+0x430], R4 ;  /* 0x0004300401007387 */ /* 0x0003e80000100a00 */
[----:B0-----:R-:W3:Y:S01]  /*4dde0*/  LDL.LU.64 R24, [R1+0x130] ;  /* 0x0001300001187983 */ /* 0x001ee20000300a00 */
[----:B------:R-:W-:-:S05]  /*4ddf0*/  MOV R27, c[0x0][0x1c8] ;  /* 0x00007200001b7a02 */ /* 0x000fca0000000f00 */
[----:B------:R-:W-:-:S05]  /*4de00*/  IMAD R22, R27, 0x2, R23 ;  /* 0x000000021b167824 */ /* 0x000fca00078e0217 */
[CC--:B-1----:R-:W-:Y:S02]  /*4de10*/  LEA R4, P0, R22.reuse, R3.reuse, 0x1 ;  /* 0x0000000316047211 */ /* 0x0c2fe400078008ff */
[C---:B------:R-:W-:Y:S02]  /*4de20*/  LEA R23, R27.reuse, R22, 0x1 ;  /* 0x000000161b177211 */ /* 0x040fe400078e08ff */
[----:B------:R-:W-:Y:S01]  /*4de30*/  LEA.HI.X.SX32 R5, R22, R0, 0x1, P0 ;  /* 0x0000000016057211 */ /* 0x000fe200000f0eff */
[----:B----4-:R-:W-:Y:S02]  /*4de40*/  STG.E.U16 [R18.64], R16 ;  /* 0x0000001012007986 */ /* 0x010fe4000c101504 */
[----:B------:R-:W-:Y:S02]  /*4de50*/  IMAD R22, R27, 0x2, R23 ;  /* 0x000000021b167824 */ /* 0x000fe400078e0217 */
[----:B---3--:R0:W-:Y:S04]  /*4de60*/  STL.64 [R1+0x14f0], R24 ;  /* 0x0014f01801007387 */ /* 0x0081e80000100a00 */
[----:B0-----:R-:W3:Y:S04]  /*4de70*/  LDL.LU.64 R24, [R1+0x138] ;  /* 0x0001380001187983 */ /* 0x001ee80000300a00 */
[----:B------:R0:W-:Y:S04]  /*4de80*/  STL.64 [R1+0x428], R4 ;  /* 0x0004280401007387 */ /* 0x0001e80000100a00 */
[----:B------:R-:W4:Y:S04]  /*4de90*/  LDL R19, [R1+0x314] ;  /* 0x0003140001137983 */ /* 0x000f280000100800 */
[----:B------:R-:W4:Y:S01]  /*4dea0*/  LDL.LU.64 R12, [R1+0x128] ;  /* 0x00012800010c7983 */ /* 0x000f220000300a00 */
[----:B0-----:R-:W-:-:S03]  /*4deb0*/  LEA R4, P0, R23, R3, 0x1 ;  /* 0x0000000317047211 */ /* 0x001fc600078008ff */
[----:B------:R-:W4:Y:S01]  /*4dec0*/  LDL R21, [R1+0x304] ;  /* 0x0003040001157983 */ /* 0x000f220000100800 */
[----:B------:R-:W-:-:S03]  /*4ded0*/  LEA.HI.X.SX32 R5, R23, R0, 0x1, P0 ;  /* 0x0000000017057211 */ /* 0x000fc600000f0eff */
[----:B------:R-:W4:Y:S04]  /*4dee0*/  LDL.LU R20, [R1+0x2f4] ;  /* 0x0002f40001147983 */ /* 0x000f280000300800 */
[----:B------:R-:W4:Y:S04]  /*4def0*/  LDL.LU R18, [R1+0x2e4] ;  /* 0x0002e40001127983 */ /* 0x000f280000300800 */
[----:B------:R0:W-:Y:S01]  /*4df00*/  STL.64 [R1+0x420], R4 ;  /* 0x0004200401007387 */ /* 0x0001e20000100a00 */
[----:B------:R-:W-:-:S03]  /*4df10*/  LEA R23, R27, R22, 0x1 ;  /* 0x000000161b177211 */ /* 0x000fc600078e08ff */
[----:B------:R-:W-:Y:S01]  /*4df20*/  STG.E.U16 [R14.64], R8 ;  /* 0x000000080e007986 */ /* 0x000fe2000c101504 */
[----:B0-----:R-:W-:-:S03]  /*4df30*/  LEA R4, P0, R22, R3, 0x1 ;  /* 0x0000000316047211 */ /* 0x001fc600078008ff */
[----:B-----5:R0:W-:Y:S01]  /*4df40*/  STG.E.U16 [R10.64], R9 ;  /* 0x000000090a007986 */ /* 0x0201e2000c101504 */
[----:B------:R-:W-:-:S03]  /*4df50*/  LEA.HI.X.SX32 R5, R22, R0, 0x1, P0 ;  /* 0x0000000016057211 */ /* 0x000fc600000f0eff */
[----:B0-----:R-:W5:Y:S04]  /*4df60*/  LDL.LU.64 R10, [R1+0x110] ;  /* 0x00011000010a7983 */ /* 0x001f680000300a00 */
[----:B------:R-:W4:Y:S04]  /*4df70*/  LDL.LU.64 R8, [R1+0x100] ;  /* 0x0001000001087983 */ /* 0x000f280000300a00 */
[----:B------:R-:W4:Y:S04]  /*4df80*/  LDL.LU R16, [R1+0x2d4] ;  /* 0x0002d40001107983 */ /* 0x000f280000300800 */
[----:B------:R0:W-:Y:S04]  /*4df90*/  STL.64 [R1+0x458], R4 ;  /* 0x0004580401007387 */ /* 0x0001e80000100a00 */
[----:B--2---:R1:W-:Y:S01]  /*4dfa0*/  STG.E.U16 [R6.64], R28 ;  /* 0x0000001c06007986 */ /* 0x0043e2000c101504 */
[----:B0-----:R-:W-:-:S04]  /*4dfb0*/  LEA R4, P0, R23, R3, 0x1 ;  /* 0x0000000317047211 */ /* 0x001fc800078008ff */
[----:B------:R-:W-:Y:S01]  /*4dfc0*/  LEA.HI.X.SX32 R5, R23, R0, 0x1, P0 ;  /* 0x0000000017057211 */ /* 0x000fe200000f0eff */
[----:B-1----:R-:W2:Y:S04]  /*4dfd0*/  LDL.LU.64 R6, [R1+0xd0] ;  /* 0x0000d00001067983 */ /* 0x002ea80000300a00 */
[----:B------:R-:W2:Y:S04]  /*4dfe0*/  LDL.LU R14, [R1+0x2c4] ;  /* 0x0002c400010e7983 */ /* 0x000ea80000300800 */
[----:B------:R-:W-:Y:S04]  /*4dff0*/  STL.64 [R1+0x468], R4 ;  /* 0x0004680401007387 */ /* 0x000fe80000100a00 */
[----:B---3--:R0:W-:Y:S04]  /*4e000*/  STG.E.U16 [R24.64], R29 ;  /* 0x0000001d18007986 */ /* 0x0081e8000c101504 */
[----:B0-----:R-:W4:Y:S01]  /*4e010*/  LDL.LU.64 R24, [R1+0x14f0] ;  /* 0x0014f00001187983 */ /* 0x001f220000300a00 */
[----:B------:R-:W-:-:S03]  /*4e020*/  IMAD R22, R27, 0x2, R23 ;  /* 0x000000021b167824 */ /* 0x000fc600078e0217 */
[----:B------:R-:W3:Y:S02]  /*4e030*/  LDL.LU.64 R28, [R1+0xc8] ;  /* 0x0000c800011c7983 */ /* 0x000ee40000300a00 */
[C---:B------:R-:W-:Y:S02]  /*4e040*/  LEA R4, P0, R22.reuse, R3, 0x1 ;  /* 0x0000000316047211 */ /* 0x040fe400078008ff */
[----:B------:R-:W2:Y:S02]  /*4e050*/  LDL.LU R15, [R1+0x2b4] ;  /* 0x0002b400010f7983 */ /* 0x000ea40000300800 */
[----:B------:R-:W-:Y:S02]  /*4e060*/  LEA.HI.X.SX32 R5, R22, R0, 0x1, P0 ;  /* 0x0000000016057211 */ /* 0x000fe400000f0eff */
[----:B------:R-:W2:Y:S04]  /*4e070*/  LDL.LU R17, [R1+0x2a4] ;  /* 0x0002a40001117983 */ /* 0x000ea80000300800 */
[----:B------:R0:W-:Y:S01]  /*4e080*/  STL.64 [R1+0x478], R4 ;  /* 0x0004780401007387 */ /* 0x0001e20000100a00 */
[----:B------:R-:W-:-:S05]  /*4e090*/  LEA R23, R27, R22, 0x1 ;  /* 0x000000161b177211 */ /* 0x000fca00078e08ff */
[----:B------:R-:W-:Y:S01]  /*4e0a0*/  IMAD R22, R27, 0x2, R23 ;  /* 0x000000021b167824 */ /* 0x000fe200078e0217 */
[----:B0-----:R-:W-:-:S04]  /*4e0b0*/  LEA R4, P0, R23, R3, 0x1 ;  /* 0x0000000317047211 */ /* 0x001fc800078008ff */
[----:B------:R-:W-:Y:S02]  /*4e0c0*/  LEA.HI.X.SX32 R5, R23, R0, 0x1, P0 ;  /* 0x0000000017057211 */ /* 0x000fe400000f0eff */
[----:B------:R-:W-:Y:S01]  /*4e0d0*/  LEA R23, R27, R22, 0x1 ;  /* 0x000000161b177211 */ /* 0x000fe200078e08ff */
[----:B----4-:R0:W-:Y:S04]  /*4e0e0*/  STG.E.U16 [R24.64], R19 ;  /* 0x0000001318007986 */ /* 0x0101e8000c101504 */
[----:B0-----:R-:W4:Y:S04]  /*4e0f0*/  LDL.LU.64 R24, [R1+0xc0] ;  /* 0x0000c00001187983 */ /* 0x001f280000300a00 */
[----:B------:R-:W4:Y:S04]  /*4e100*/  LDL.LU R19, [R1+0x294] ;  /* 0x0002940001137983 */ /* 0x000f280000300800 */
[----:B------:R0:W-:Y:S04]  /*4e110*/  STL.64 [R1+0x510], R4 ;  /* 0x0005100401007387 */ /* 0x0001e80000100a00 */
[----:B------:R1:W-:Y:S01]  /*4e120*/  STG.E.U16 [R12.64], R21 ;  /* 0x000000150c007986 */ /* 0x0003e2000c101504 */
[----:B0-----:R-:W-:-:S04]  /*4e130*/  LEA R4, P0, R22, R3, 0x1 ;  /* 0x0000000316047211 */ /* 0x001fc800078008ff */
[----:B------:R-:W-:Y:S01]  /*4e140*/  LEA.HI.X.SX32 R5, R22, R0, 0x1, P0 ;  /* 0x0000000016057211 */ /* 0x000fe200000f0eff */
[----:B-1----:R-:W4:Y:S04]  /*4e150*/  LDL.LU.64 R12, [R1+0xb8] ;  /* 0x0000b800010c7983 */ /* 0x002f280000300a00 */
[----:B------:R-:W4:Y:S04]  /*4e160*/  LDL.LU R21, [R1+0x284] ;  /* 0x0002840001157983 */ /* 0x000f280000300800 */
[----:B------:R0:W-:Y:S01]  /*4e170*/  STL.64 [R1+0x508], R4 ;  /* 0x0005080401007387 */ /* 0x0001e20000100a00 */
[----:B------:R-:W-:Y:S01]  /*4e180*/  IMAD R22, R27, 0x2, R23 ;  /* 0x000000021b167824 */ /* 0x000fe200078e0217 */
[----:B0-----:R-:W-:-:S04]  /*4e190*/  LEA R4, P0, R23, R3, 0x1 ;  /* 0x0000000317047211 */ /* 0x001fc800078008ff */
[----:B------:R-:W-:-:S05]  /*4e1a0*/  LEA.HI.X.SX32 R5, R23, R0, 0x1, P0 ;  /* 0x0000000017057211 */ /* 0x000fca00000f0eff */
[----:B------:R0:W-:Y:S01]  /*4e1b0*/  STL.64 [R1+0x500], R4 ;  /* 0x0005000401007387 */ /* 0x0001e20000100a00 */
[----:B------:R-:W-:-:S03]  /*4e1c0*/  LEA R23, R27, R22, 0x1 ;  /* 0x000000161b177211 */ /* 0x000fc600078e08ff */
[----:B-----5:R1:W-:Y:S01]  /*4e1d0*/  STG.E.U16 [R10.64], R20 ;  /* 0x000000140a007986 */ /* 0x0203e2000c101504 */
[----:B0-----:R-:W-:-:S04]  /*4e1e0*/  LEA R4, P0, R22, R3, 0x1 ;  /* 0x0000000316047211 */ /* 0x001fc800078008ff */
[----:B------:R-:W-:Y:S01]  /*4e1f0*/  LEA.HI.X.SX32 R5, R22, R0, 0x1, P0 ;  /* 0x0000000016057211 */ /* 0x000fe200000f0eff */
[----:B-1----:R-:W5:Y:S04]  /*4e200*/  LDL.LU.64 R10, [R1+0xb0] ;  /* 0x0000b000010a7983 */ /* 0x002f680000300a00 */
[----:B------:R0:W-:Y:S01]  /*4e210*/  STL.64 [R1+0x4f8], R4 ;  /* 0x0004f80401007387 */ /* 0x0001e20000100a00 */
[----:B------:R-:W-:-:S03]  /*4e220*/  IMAD R22, R27, 0x2, R23 ;  /* 0x000000021b167824 */ /* 0x000fc600078e0217 */
[----:B------:R1:W-:Y:S01]  /*4e230*/  STG.E.U16 [R8.64], R18 ;  /* 0x0000001208007986 */ /* 0x0003e2000c101504 */
[----:B0-----:R-:W-:-:S04]  /*4e240*/  LEA R4, P0, R23, R3, 0x1 ;  /* 0x0000000317047211 */ /* 0x001fc800078008ff */
[----:B------:R-:W-:Y:S01]  /*4e250*/  LEA.HI.X.SX32 R5, R23, R0, 0x1, P0 ;  /* 0x0000000017057211 */ /* 0x000fe200000f0eff */
[----:B-1----:R-:W5:Y:S04]  /*4e260*/  LDL.LU.64 R8, [R1+0xa8] ;  /* 0x0000a80001087983 */ /* 0x002f680000300a00 */
[----:B------:R0:W-:Y:S04]  /*4e270*/  STL.64 [R1+0x4f0], R4 ;  /* 0x0004f00401007387 */ /* 0x0001e80000100a00 */
[----:B--2---:R-:W-:Y:S01]  /*4e280*/  STG.E.U16 [R6.64], R16 ;  /* 0x0000001006007986 */ /* 0x004fe2000c101504 */
[----:B0-----:R-:W-:-:S03]  /*4e290*/  LEA R4, P0, R22, R3, 0x1 ;  /* 0x0000000316047211 */ /* 0x001fc600078008ff */
[----:B---3--:R0:W-:Y:S01]  /*4e2a0*/  STG.E.U16 [R28.64], R14 ;  /* 0x0000000e1c007986 */ /* 0x0081e2000c101504 */
[----:B------:R-:W-:Y:S02]  /*4e2b0*/  LEA.HI.X.SX32 R5, R22, R0, 0x1, P0 ;  /* 0x0000000016057211 */ /* 0x000fe400000f0eff */
[----:B------:R-:W-:Y:S01]  /*4e2c0*/  LEA R23, R27, R22, 0x1 ;  /* 0x000000161b177211 */ /* 0x000fe200078e08ff */
[----:B0-----:R-:W2:Y:S04]  /*4e2d0*/  LDL R28, [R1+0x274] ;  /* 0x00027400011c7983 */ /* 0x001ea80000100800 */
[----:B------:R0:W-:Y:S01]  /*4e2e0*/  STL.64 [R1+0x4e8], R4 ;  /* 0x0004e80401007387 */ /* 0x0001e20000100a00 */
[----:B------:R-:W-:-:S03]  /*4e2f0*/  LEA R6, P0, R23, R3, 0x1 ;  /* 0x0000000317067211 */ /* 0x000fc600078008ff */
[----:B0-----:R-:W3:Y:S04]  /*4e300*/  LDL.LU.64 R4, [R1+0x98] ;  /* 0x0000980001047983 */ /* 0x001ee80000300a00 */
[----:B------:R-:W3:Y:S04]  /*4e310*/  LDL R29, [R1+0x264] ;  /* 0x00026400011d7983 */ /* 0x000ee80000100800 */
[----:B------:R-:W-:Y:S01]  /*4e320*/  STL.64 [R1+0x1490], R14 ;  /* 0x0014900e01007387 */ /* 0x000fe20000100a00 */
[----:B------:R-:W-:-:S03]  /*4e330*/  LEA.HI.X.SX32 R7, R23, R0, 0x1, P0 ;  /* 0x0000000017077211 */ /* 0x000fc600000f0eff */
[----:B----4-:R0:W-:Y:S04]  /*4e340*/  STG.E.U16 [R24.64], R15 ;  /* 0x0000000f18007986 */ /* 0x0101e8000c101504 */
[----:B0-----:R-:W2:Y:S04]  /*4e350*/  LDL.LU.64 R14, [R1+0xa0] ;  /* 0x0000a000010e7983 */ /* 0x001ea80000300a00 */
[----:B------:R-:W-:Y:S04]  /*4e360*/  STL.64 [R1+0x4e0], R6 ;  /* 0x0004e00601007387 */ /* 0x000fe80000100a00 */
[----:B------:R-:W4:Y:S04]  /*4e370*/  LDL.LU.64 R24, [R1+0x90] ;  /* 0x0000900001187983 */ /* 0x000f280000300a00 */
[----:B------:R0:W-:Y:S04]  /*4e380*/  STL.64 [R1+0x1498], R16 ;  /* 0x0014981001007387 */ /* 0x0001e80000100a00 */
[----:B0-----:R-:W4:Y:S01]  /*4e390*/  LDL R16, [R1+0x254] ;  /* 0x0002540001107983 */ /* 0x001f220000100800 */
[----:B------:R-:W-:-:S05]  /*4e3a0*/  IMAD R22, R27, 0x2, R23 ;  /* 0x000000021b167824 */ /* 0x000fca00078e0217 */
[CC--:B------:R-:W-:Y:S02]  /*4e3b0*/  LEA R6, P0, R22.reuse, R3.reuse, 0x1 ;  /* 0x0000000316067211 */ /* 0x0c0fe400078008ff */
[----:B------:R-:W-:Y:S02]  /*4e3c0*/  LEA R23, R27, R22, 0x1 ;  /* 0x000000161b177211 */ /* 0x000fe400078e08ff */
[----:B------:R-:W-:Y:S01]  /*4e3d0*/  LEA.HI.X.SX32 R7, R22, R0, 0x1, P0 ;  /* 0x0000000016077211 */ /* 0x000fe200000f0eff */
[----:B------:R-:W4:Y:S04]  /*4e3e0*/  LDL.LU.64 R26, [R1+0x80] ;  /* 0x00008000011a7983 */ /* 0x000f280000300a00 */
[----:B------:R0:W-:Y:S04]  /*4e3f0*/  STL.64 [R1+0x4d8], R6 ;  /* 0x0004d80601007387 */ /* 0x0001e80000100a00 */
[----:B------:R1:W-:Y:S01]  /*4e400*/  STG.E.U16 [R12.64], R17 ;  /* 0x000000110c007986 */ /* 0x0003e2000c101504 */
[----:B0-----:R-:W-:Y:S01]  /*4e410*/  LEA R6, P0, R23, R3, 0x1 ;  /* 0x0000000317067211 */ /* 0x001fe200078008ff */
[----:B-1----:R-:W-:-:S03]  /*4e420*/  IMAD.MOV.U32 R17, RZ, RZ, c[0x0][0x1c8] ;  /* 0x00007200ff117624 */ /* 0x002fc600078e00ff */
[----:B------:R-:W-:Y:S01]  /*4e430*/  LEA.HI.X.SX32 R7, R23, R0, 0x1, P0 ;  /* 0x0000000017077211 */ /* 0x000fe200000f0eff */
[----:B------:R-:W4:Y:S01]  /*4e440*/  LDL.LU.64 R12, [R1+0x68] ;  /* 0x00006800010c7983 */ /* 0x000f220000300a00 */
[----:B------:R-:W-:-:S03]  /*4e450*/  LEA R22, R17, R23, 0x1 ;  /* 0x0000001711167211 */ /* 0x000fc600078e08ff */
[----:B-----5:R0:W-:Y:S02]  /*4e460*/  STG.E.U16 [R10.64], R19 ;  /* 0x000000130a007986 */ /* 0x0201e4000c101504 */
[----:B------:R-:W-:Y:S02]  /*4e470*/  IMAD R23, R17, 0x2, R22 ;  /* 0x0000000211177824 */ /* 0x000fe400078e0216 */
[----:B0-----:R-:W5:Y:S04]  /*4e480*/  LDL.LU.64 R10, [R1+0x60] ;  /* 0x00006000010a7983 */ /* 0x001f680000300a00 */
[----:B------:R0:W-:Y:S04]  /*4e490*/  STL.64 [R1+0x4d0], R6 ;  /* 0x0004d00601007387 */ /* 0x0001e80000100a00 */
[----:B------:R1:W-:Y:S01]  /*4e4a0*/  STG.E.U16 [R8.64], R21 ;  /* 0x0000001508007986 */ /* 0x0003e2000c101504 */
[----:B0-----:R-:W-:-:S04]  /*4e4b0*/  LEA R6, P0, R22, R3, 0x1 ;  /* 0x0000000316067211 */ /* 0x001fc800078008ff */
[----:B------:R-:W-:Y:S01]  /*4e4c0*/  LEA.HI.X.SX32 R7, R22, R0, 0x1, P0 ;  /* 0x0000000016077211 */ /* 0x000fe200000f0eff */
[----:B-1----:R-:W5:Y:S01]  /*4e4d0*/  LDL.LU.64 R8, [R1+0x48] ;  /* 0x0000480001087983 */ /* 0x002f620000300a00 */
[----:B------:R-:W-:-:S03]  /*4e4e0*/  LEA R22, R17, R23, 0x1 ;  /* 0x0000001711167211 */ /* 0x000fc600078e08ff */
[----:B------:R0:W-:Y:S02]  /*4e4f0*/  STL.64 [R1+0x4c8], R6 ;  /* 0x0004c80601007387 */ /* 0x0001e40000100a00 */
[----:B0-----:R-:W-:-:S04]  /*4e500*/  LEA R6, P0, R23, R3, 0x1 ;  /* 0x0000000317067211 */ /* 0x001fc800078008ff */
[----:B------:R-:W-:Y:S01]  /*4e510*/  LEA.HI.X.SX32 R7, R23, R0, 0x1, P0 ;  /* 0x0000000017077211 */ /* 0x000fe200000f0eff */
[----:B------:R-:W-:-:S04]  /*4e520*/  IMAD R23, R17, 0x2, R22 ;  /* 0x0000000211177824 */ /* 0x000fc800078e0216 */
[----:B------:R0:W-:Y:S04]  /*4e530*/  STL.64 [R1+0x4c0], R6 ;  /* 0x0004c00601007387 */ /* 0x0001e80000100a00 */
[----:B0-----:R-:W5:Y:S04]  /*4e540*/  LDL.LU.64 R6, [R1+0x30] ;  /* 0x0000300001067983 */ /* 0x001f680000300a00 */
[----:B--2---:R0:W-:Y:S04]  /*4e550*/  STG.E.U16 [R14.64], R28 ;  /* 0x0000001c0e007986 */ /* 0x0041e8000c101504 */
[----:B---3--:R1:W-:Y:S01]  /*4e560*/  STG.E.U16 [R4.64], R29 ;  /* 0x0000001d04007986 */ /* 0x0083e2000c101504 */
[----:B0-----:R-:W-:-:S04]  /*4e570*/  LEA R14, P0, R22, R3, 0x1 ;  /* 0x00000003160e7211 */ /* 0x001fc800078008ff */
[----:B------:R-:W-:Y:S01]  /*4e580*/  LEA.HI.X.SX32 R15, R22, R0, 0x1, P0 ;  /* 0x00000000160f7211 */ /* 0x000fe200000f0eff */
[----:B-1----:R-:W2:Y:S04]  /*4e590*/  LDL.LU.64 R4, [R1+0x28] ;  /* 0x0000280001047983 */ /* 0x002ea80000300a00 */
[----:B------:R-:W3:Y:S04]  /*4e5a0*/  LDL.LU.64 R28, [R1+0x10] ;  /* 0x00001000011c7983 */ /* 0x000ee80000300a00 */
[----:B------:R0:W-:Y:S04]  /*4e5b0*/  STL.64 [R1+0x4b8], R14 ;  /* 0x0004b80e01007387 */ /* 0x0001e80000100a00 */
[----:B----4-:R1:W-:Y:S01]  /*4e5c0*/  STG.E.U16 [R24.64], R16 ;  /* 0x0000001018007986 */ /* 0x0103e2000c101504 */
[----:B0-----:R-:W-:-:S04]  /*4e5d0*/  LEA R14, P0, R23, R3, 0x1 ;  /* 0x00000003170e7211 */ /* 0x001fc800078008ff */
[----:B------:R-:W-:Y:S01]  /*4e5e0*/  LEA.HI.X.SX32 R15, R23, R0, 0x1, P0 ;  /* 0x00000000170f7211 */ /* 0x000fe200000f0eff */
[----:B-1----:R-:W4:Y:S04]  /*4e5f0*/  LDL.LU.64 R24, [R1+0x14e8] ;  /* 0x0014e80001187983 */ /* 0x002f280000300a00 */
[----:B------:R-:W2:Y:S04]  /*4e600*/  LDL R16, [R1+0x1d4] ;  /* 0x0001d40001107983 */ /* 0x000ea80000100800 */
[----:B------:R0:W-:Y:S04]  /*4e610*/  STL.64 [R1+0x4b0], R14 ;  /* 0x0004b00e01007387 */ /* 0x0001e80000100a00 */
[----:B0-----:R-:W2:Y:S01]  /*4e620*/  LDL R15, [R1+0x244] ;  /* 0x00024400010f7983 */ /* 0x001ea20000100800 */
[----:B------:R-:W-:-:S04]  /*4e630*/  LEA R22, R17, R23, 0x1 ;  /* 0x0000001711167211 */ /* 0x000fc800078e08ff */
[C---:B------:R-:W-:Y:S01]  /*4e640*/  LEA R14, P0, R22.reuse, R3, 0x1 ;  /* 0x00000003160e7211 */ /* 0x040fe200078008ff */
[----:B--2---:R0:W-:Y:S03]  /*4e650*/  STG.E.U16 [R26.64], R15 ;  /* 0x0000000f1a007986 */ /* 0x0041e6000c101504 */
[----:B0-----:R-:W-:Y:S01]  /*4e660*/  LEA.HI.X.SX32 R15, R22, R0, 0x1, P0 ;  /* 0x00000000160f7211 */ /* 0x001fe200000f0eff */
[----:B------:R-:W2:Y:S04]  /*4e670*/  LDL.LU.64 R26, [R1+0x14e0] ;  /* 0x0014e000011a7983 */ /* 0x000ea80000300a00 */
[----:B------:R0:W-:Y:S04]  /*4e680*/  STL.64 [R1+0x4a8], R14 ;  /* 0x0004a80e01007387 */ /* 0x0001e80000100a00 */
[----:B0-----:R-:W2:Y:S01]  /*4e690*/  LDL R15, [R1+0x234] ;  /* 0x00023400010f7983 */ /* 0x001ea20000100800 */
[----:B------:R-:W-:-:S05]  /*4e6a0*/  IMAD R23, R17, 0x2, R22 ;  /* 0x0000000211177824 */ /* 0x000fca00078e0216 */
[C---:B------:R-:W-:Y:S01]  /*4e6b0*/  LEA R14, P0, R23.reuse, R3, 0x1 ;  /* 0x00000003170e7211 */ /* 0x040fe200078008ff */
[----:B--2---:R0:W-:Y:S03]  /*4e6c0*/  STG.E.U16 [R12.64], R15 ;  /* 0x0000000f0c007986 */ /* 0x0041e6000c101504 */
[----:B0-----:R-:W-:Y:S01]  /*4e6d0*/  LEA.HI.X.SX32 R15, R23, R0, 0x1, P0 ;  /* 0x00000000170f7211 */ /* 0x001fe200000f0eff */
[----:B------:R-:W2:Y:S04]  /*4e6e0*/  LDL.LU.64 R12, [R1+0x14d8] ;  /* 0x0014d800010c7983 */ /* 0x000ea80000300a00 */
[----:B------:R0:W-:Y:S04]  /*4e6f0*/  STL.64 [R1+0x4a0], R14 ;  /* 0x0004a00e01007387 */ /* 0x0001e80000100a00 */
[----:B0-----:R-:W5:Y:S01]  /*4e700*/  LDL R15, [R1+0x224] ;  /* 0x00022400010f7983 */ /* 0x001f620000100800 */
[----:B------:R-:W-:-:S04]  /*4e710*/  LEA R22, R17, R23, 0x1 ;  /* 0x0000001711167211 */ /* 0x000fc800078e08ff */
[C---:B------:R-:W-:Y:S01]  /*4e720*/  LEA R14, P0, R22.reuse, R3, 0x1 ;  /* 0x00000003160e7211 */ /* 0x040fe200078008ff */
[----:B-----5:R0:W-:Y:S03]  /*4e730*/  STG.E.U16 [R10.64], R15 ;  /* 0x0000000f0a007986 */ /* 0x0201e6000c101504 */
[----:B0-----:R-:W-:Y:S01]  /*4e740*/  LEA.HI.X.SX32 R15, R22, R0, 0x1, P0 ;  /* 0x00000000160f7211 */ /* 0x001fe200000f0eff */
[----:B------:R-:W5:Y:S04]  /*4e750*/  LDL.LU.64 R10, [R1+0x14d0] ;  /* 0x0014d000010a7983 */ /* 0x000f680000300a00 */
        /* <DEDUP_REMOVED lines=22> */
[----:B0-----:R-:W3:Y:S01]  /*4e8c0*/  LDL R15, [R1+0x1e4] ;  /* 0x0001e400010f7983 */ /* 0x001ee20000100800 */
[----:B------:R-:W-:-:S04]  /*4e8d0*/  LEA R22, R17, R23, 0x1 ;  /* 0x0000001711167211 */ /* 0x000fc800078e08ff */
[C---:B------:R-:W-:Y:S01]  /*4e8e0*/  LEA R14, P0, R22.reuse, R3, 0x1 ;  /* 0x00000003160e7211 */ /* 0x040fe200078008ff */
[----:B---3--:R0:W-:Y:S04]  /*4e8f0*/  STG.E.U16 [R28.64], R15 ;  /* 0x0000000f1c007986 */ /* 0x0081e8000c101504 */
[----:B0-----:R-:W3:Y:S01]  /*4e900*/  LDL.LU.64 R28, [R1+0x14b0] ;  /* 0x0014b000011c7983 */ /* 0x001ee20000300a00 */
[----:B------:R-:W-:-:S05]  /*4e910*/  LEA.HI.X.SX32 R15, R22, R0, 0x1, P0 ;  /* 0x00000000160f7211 */ /* 0x000fca00000f0eff */
[----:B------:R0:W-:Y:S01]  /*4e920*/  STL.64 [R1+0x538], R14 ;  /* 0x0005380e01007387 */ /* 0x0001e20000100a00 */
[----:B------:R-:W-:-:S05]  /*4e930*/  IMAD R23, R17, 0x2, R22 ;  /* 0x0000000211177824 */ /* 0x000fca00078e0216 */
[----:B------:R-:W-:Y:S02]  /*4e940*/  LEA R22, R17, R23, 0x1 ;  /* 0x0000001711167211 */ /* 0x000fe400078e08ff */
[C---:B0-----:R-:W-:Y:S01]  /*4e950*/  LEA R14, P0, R23.reuse, R3, 0x1 ;  /* 0x00000003170e7211 */ /* 0x041fe200078008ff */
[----:B---3--:R0:W-:Y:S04]  /*4e960*/  STG.E.U16 [R28.64], R16 ;  /* 0x000000101c007986 */ /* 0x0081e8000c101504 */
[----:B0-----:R-:W2:Y:S04]  /*4e970*/  LDL.LU R28, [R1+0x1c4] ;  /* 0x0001c400011c7983 */ /* 0x001ea80000300800 */
[----:B------:R-:W3:Y:S01]  /*4e980*/  LDL.LU R29, [R1+0x1b4] ;  /* 0x0001b400011d7983 */ /* 0x000ee20000300800 */
[----:B------:R-:W-:-:S05]  /*4e990*/  LEA.HI.X.SX32 R15, R23, R0, 0x1, P0 ;  /* 0x00000000170f7211 */ /* 0x000fca00000f0eff */
[----:B------:R0:W-:Y:S01]  /*4e9a0*/  STL.64 [R1+0x530], R14 ;  /* 0x0005300e01007387 */ /* 0x0001e20000100a00 */
[----:B------:R-:W-:Y:S01]  /*4e9b0*/  IMAD R23, R17, 0x2, R22 ;  /* 0x0000000211177824 */ /* 0x000fe200078e0216 */
[----:B0-----:R-:W-:-:S04]  /*4e9c0*/  LEA R14, P0, R22, R3, 0x1 ;  /* 0x00000003160e7211 */ /* 0x001fc800078008ff */
[----:B------:R-:W-:-:S05]  /*4e9d0*/  LEA.HI.X.SX32 R15, R22, R0, 0x1, P0 ;  /* 0x00000000160f7211 */ /* 0x000fca00000f0eff */
[----:B------:R0:W-:Y:S02]  /*4e9e0*/  STL.64 [R1+0x520], R14 ;  /* 0x0005200e01007387 */ /* 0x0001e40000100a00 */
[----:B0-----:R-:W-:-:S04]  /*4e9f0*/  LEA R14, P0, R23, R3, 0x1 ;  /* 0x00000003170e7211 */ /* 0x001fc800078008ff */
[----:B------:R-:W-:Y:S01]  /*4ea00*/  LEA.HI.X.SX32 R15, R23, R0, 0x1, P0 ;  /* 0x00000000170f7211 */ /* 0x000fe200000f0eff */
[----:B--2---:R0:W-:Y:S02]  /*4ea10*/  STG.E.U16 [R4.64], R28 ;  /* 0x0000001c04007986 */ /* 0x0041e4000c101504 */
[----:B0-----:R-:W-:Y:S02]  /*4ea20*/  LEA R4, R17, R23, 0x1 ;  /* 0x0000001711047211 */ /* 0x001fe400078e08ff */
[----:B------:R-:W2:Y:S04]  /*4ea30*/  LDL.LU R17, [R1+0x364] ;  /* 0x0003640001117983 */ /* 0x000ea80000300800 */
[----:B------:R0:W-:Y:S04]  /*4ea40*/  STL.64 [R1+0x518], R14 ;  /* 0x0005180e01007387 */ /* 0x0001e80000100a00 */
[----:B---3--:R1:W-:Y:S01]  /*4ea50*/  STG.E.U16 [R6.64], R29 ;  /* 0x0000001d06007986 */ /* 0x0083e2000c101504 */
[----:B0-----:R-:W-:-:S04]  /*4ea60*/  LEA R14, P0, R4, R3, 0x1 ;  /* 0x00000003040e7211 */ /* 0x001fc800078008ff */
[----:B------:R-:W-:Y:S02]  /*4ea70*/  LEA.HI.X.SX32 R15, R4, R0, 0x1, P0 ;  /* 0x00000000040f7211 */ /* 0x000fe400000f0eff */
[----:B-1----:R-:W-:-:S03]  /*4ea80*/  PRMT R6, R13, 0x7632, R6 ;  /* 0x000076320d067816 */ /* 0x002fc60000000006 */
[----:B------:R-:W-:Y:S04]  /*4ea90*/  STL.64 [R1+0x480], R14 ;  /* 0x0004800e01007387 */ /* 0x000fe80000100a00 */
[----:B------:R-:W3:Y:S01]  /*4eaa0*/  LDL.LU R13, [R1+0x14a8] ;  /* 0x0014a800010d7983 */ /* 0x000ee20000300800 */
[----:B------:R-:W-:-:S03]  /*4eab0*/  IMAD.MOV.U32 R7, RZ, RZ, c[0x0][0x1c8] ;  /* 0x00007200ff077624 */ /* 0x000fc600078e00ff */
[----:B------:R0:W-:Y:S02]  /*4eac0*/  STG.E.U16 [R8.64], R2 ;  /* 0x0000000208007986 */ /* 0x0001e4000c101504 */
[C---:B------:R-:W-:Y:S02]  /*4ead0*/  LEA R5, R7.reuse, R4, 0x1 ;  /* 0x0000000407057211 */ /* 0x040fe400078e08ff */
[----:B------:R-:W2:Y:S03]  /*4eae0*/  LDL.LU R22, [R1+0x354] ;  /* 0x0003540001167983 */ /* 0x000ea60000300800 */
[----:B------:R-:W-:Y:S01]  /*4eaf0*/  IMAD R4, R7, 0x2, R5 ;  /* 0x0000000207047824 */ /* 0x000fe200078e0205 */
[----:B0-----:R-:W-:-:S04]  /*4eb00*/  LEA R8, P0, R5, R3, 0x1 ;  /* 0x0000000305087211 */ /* 0x001fc800078008ff */
[----:B------:R-:W-:-:S05]  /*4eb10*/  LEA.HI.X.SX32 R9, R5, R0, 0x1, P0 ;  /* 0x0000000005097211 */ /* 0x000fca00000f0eff */
[----:B------:R0:W-:Y:S01]  /*4eb20*/  STL.64 [R1+0x470], R8 ;  /* 0x0004700801007387 */ /* 0x0001e20000100a00 */
[----:B------:R-:W-:-:S03]  /*4eb30*/  LEA R5, R7, R4, 0x1 ;  /* 0x0000000407057211 */ /* 0x000fc600078e08ff */
[----:B-----5:R1:W-:Y:S01]  /*4eb40*/  STG.E.U16 [R10.64], R6 ;  /* 0x000000060a007986 */ /* 0x0203e2000c101504 */
[----:B0-----:R-:W-:-:S04]  /*4eb50*/  LEA R8, P0, R4, R3, 0x1 ;  /* 0x0000000304087211 */ /* 0x001fc800078008ff */
[----:B------:R-:W-:Y:S02]  /*4eb60*/  LEA.HI.X.SX32 R9, R4, R0, 0x1, P0 ;  /* 0x0000000004097211 */ /* 0x000fe400000f0eff */
[----:B-1----:R-:W-:Y:S02]  /*4eb70*/  PRMT R6, R27, 0x7632, R6 ;  /* 0x000076321b067816 */ /* 0x002fe40000000006 */
[----:B------:R-:W5:Y:S04]  /*4eb80*/  LDL.LU R27, [R1+0x14a4] ;  /* 0x0014a400011b7983 */ /* 0x000f680000300800 */
[----:B------:R-:W2:Y:S04]  /*4eb90*/  LDL.LU.64 R14, [R1+0x8] ;  /* 0x00000800010e7983 */ /* 0x000ea80000300a00 */
[----:B------:R-:W2:Y:S04]  /*4eba0*/  LDL.LU R11, [R1+0x344] ;  /* 0x00034400010b7983 */ /* 0x000ea80000300800 */
[----:B------:R0:W-:Y:S02]  /*4ebb0*/  STL.64 [R1+0x460], R8 ;  /* 0x0004600801007387 */ /* 0x0001e40000100a00 */
[----:B0-----:R-:W-:-:S04]  /*4ebc0*/  LEA R8, P0, R5, R3, 0x1 ;  /* 0x0000000305087211 */ /* 0x001fc800078008ff */
[----:B------:R-:W-:-:S05]  /*4ebd0*/  LEA.HI.X.SX32 R9, R5, R0, 0x1, P0 ;  /* 0x0000000005097211 */ /* 0x000fca00000f0eff */
[----:B------:R-:W-:Y:S04]  /*4ebe0*/  STL.64 [R1+0x418], R8 ;  /* 0x0004180801007387 */ /* 0x000fe80000100a00 */
[----:B---3--:R4:W-:Y:S02]  /*4ebf0*/  STG.E.U16 [R12.64], R6 ;  /* 0x000000060c007986 */ /* 0x0089e4000c101504 */
[----:B----4-:R-:W-:Y:S02]  /*4ec00*/  PRMT R6, R25, 0x7632, R6 ;  /* 0x0000763219067816 */ /* 0x010fe40000000006 */
[----:B------:R-:W3:Y:S01]  /*4ec10*/  LDL.LU R25, [R1+0x14a0] ;  /* 0x0014a00001197983 */ /* 0x000ee20000300800 */
[----:B------:R-:W-:-:S05]  /*4ec20*/  IMAD R4, R7, 0x2, R5 ;  /* 0x0000000207047824 */ /* 0x000fca00078e0205 */
[C---:B------:R-:W-:Y:S02]  /*4ec30*/  LEA R8, P0, R4.reuse, R3, 0x1 ;  /* 0x0000000304087211 */ /* 0x040fe400078008ff */
[----:B------:R-:W-:Y:S02]  /*4ec40*/  LEA R5, R7, R4, 0x1 ;  /* 0x0000000407057211 */ /* 0x000fe400078e08ff */
[----:B------:R-:W-:-:S05]  /*4ec50*/  LEA.HI.X.SX32 R9, R4, R0, 0x1, P0 ;  /* 0x0000000004097211 */ /* 0x000fca00000f0eff */
[----:B------:R0:W-:Y:S02]  /*4ec60*/  STL.64 [R1+0x3c0], R8 ;  /* 0x0003c00801007387 */ /* 0x0001e40000100a00 */
[C---:B0-----:R-:W-:Y:S02]  /*4ec70*/  LEA R8, P0, R5.reuse, R3, 0x1 ;  /* 0x0000000305087211 */ /* 0x041fe400078008ff */
[----:B-----5:R2:W-:Y:S02]  /*4ec80*/  STG.E.U16 [R26.64], R6 ;  /* 0x000000061a007986 */ /* 0x0205e4000c101504 */
[----:B------:R-:W-:Y:S02]  /*4ec90*/  LEA.HI.X.SX32 R9, R5, R0, 0x1, P0 ;  /* 0x0000000005097211 */ /* 0x000fe400000f0eff */
[----:B--2---:R-:W-:Y:S01]  /*4eca0*/  PRMT R6, R17, 0x7632, R6 ;  /* 0x0000763211067816 */ /* 0x004fe20000000006 */
[----:B------:R-:W2:Y:S04]  /*4ecb0*/  LDL.LU R26, [R1+0x334] ;  /* 0x00033400011a7983 */ /* 0x000ea80000300800 */
[----:B------:R-:W4:Y:S04]  /*4ecc0*/  LDL.LU.64 R16, [R1+0x20] ;  /* 0x0000200001107983 */ /* 0x000f280000300a00 */
[----:B------:R-:W5:Y:S04]  /*4ecd0*/  LDL.LU R27, [R1+0x324] ;  /* 0x00032400011b7983 */ /* 0x000f680000300800 */
[----:B------:R0:W-:Y:S01]  /*4ece0*/  STL.64 [R1+0x3b8], R8 ;  /* 0x0003b80801007387 */ /* 0x0001e20000100a00 */
[----:B------:R-:W-:-:S05]  /*4ecf0*/  IMAD R4, R7, 0x2, R5 ;  /* 0x0000000207047824 */ /* 0x000fca00078e0205 */
[----:B------:R-:W-:Y:S02]  /*4ed00*/  LEA R5, R7, R4, 0x1 ;  /* 0x0000000407057211 */ /* 0x000fe400078e08ff */
[----:B0-----:R-:W-:-:S04]  /*4ed10*/  LEA R8, P0, R4, R3, 0x1 ;  /* 0x0000000304087211 */ /* 0x001fc800078008ff */
[----:B------:R-:W-:Y:S01]  /*4ed20*/  LEA.HI.X.SX32 R9, R4, R0, 0x1, P0 ;  /* 0x0000000004097211 */ /* 0x000fe200000f0eff */
[----:B---3--:R0:W-:Y:S04]  /*4ed30*/  STG.E.U16 [R24.64], R6 ;  /* 0x0000000618007986 */ /* 0x0081e8000c101504 */
[----:B0-----:R-:W3:Y:S04]  /*4ed40*/  LDL.LU.64 R24, [R1] ;  /* 0x0000000001187983 */ /* 0x001ee80000300a00 */
[----:B------:R-:W2:Y:S04]  /*4ed50*/  LDL.LU.64 R12, [R1+0x18] ;  /* 0x00001800010c7983 */ /* 0x000ea80000300a00 */
[----:B------:R0:W-:Y:S01]  /*4ed60*/  STL.64 [R1+0x3b0], R8 ;  /* 0x0003b00801007387 */ /* 0x0001e20000100a00 */
[----:B------:R-:W-:-:S03]  /*4ed70*/  PRMT R6, R22, 0x7632, R6 ;  /* 0x0000763216067816 */ /* 0x000fc60000000006 */
[----:B------:R-:W2:Y:S01]  /*4ed80*/  LDL.LU R23, [R1+0x314] ;  /* 0x0003140001177983 */ /* 0x000ea20000300800 */
[----:B0-----:R-:W-:-:S04]  /*4ed90*/  LEA R8, P0, R5, R3, 0x1 ;  /* 0x0000000305087211 */ /* 0x001fc800078008ff */
[----:B------:R-:W-:Y:S01]  /*4eda0*/  LEA.HI.X.SX32 R9, R5, R0, 0x1, P0 ;  /* 0x0000000005097211 */ /* 0x000fe200000f0eff */
[----:B------:R0:W-:Y:S04]  /*4edb0*/  STG.E.U16 [R14.64], R6 ;  /* 0x000000060e007986 */ /* 0x0001e8000c101504 */
[----:B------:R1:W-:Y:S04]  /*4edc0*/  STL.64 [R1+0x3a8], R8 ;  /* 0x0003a80801007387 */ /* 0x0003e80000100a00 */
[----:B0-----:R-:W5:Y:S04]  /*4edd0*/  LDL.LU.64 R14, [R1+0x40] ;  /* 0x00004000010e7983 */ /* 0x001f680000300a00 */
[----:B------:R-:W5:Y:S01]  /*4ede0*/  LDL.LU R22, [R1+0x304] ;  /* 0x0003040001167983 */ /* 0x000f620000300800 */
[----:B------:R-:W-:-:S03]  /*4edf0*/  PRMT R6, R11, 0x7632, R6 ;  /* 0x000076320b067816 */ /* 0x000fc60000000006 */
[----:B------:R-:W5:Y:S01]  /*4ee00*/  LDL.LU.64 R10, [R1+0x38] ;  /* 0x00003800010a7983 */ /* 0x000f620000300a00 */
[----:B------:R-:W-:-:S05]  /*4ee10*/  IMAD R4, R7, 0x2, R5 ;  /* 0x0000000207047824 */ /* 0x000fca00078e0205 */
[C---:B-1----:R-:W-:Y:S02]  /*4ee20*/  LEA R8, P0, R4.reuse, R3, 0x1 ;  /* 0x0000000304087211 */ /* 0x042fe400078008ff */
[----:B------:R-:W-:Y:S02]  /*4ee30*/  LEA R5, R7, R4, 0x1 ;  /* 0x0000000407057211 */ /* 0x000fe400078e08ff */
[----:B------:R-:W-:-:S05]  /*4ee40*/  LEA.HI.X.SX32 R9, R4, R0, 0x1, P0 ;  /* 0x0000000004097211 */ /* 0x000fca00000f0eff */
[----:B------:R0:W-:Y:S01]  /*4ee50*/  STL.64 [R1+0x3a0], R8 ;  /* 0x0003a00801007387 */ /* 0x0001e20000100a00 */
[----:B------:R-:W-:Y:S01]  /*4ee60*/  IMAD R4, R7, 0x2, R5 ;  /* 0x0000000207047824 */ /* 0x000fe200078e0205 */
[----:B0-----:R-:W-:-:S04]  /*4ee70*/  LEA R8, P0, R5, R3, 0x1 ;  /* 0x0000000305087211 */ /* 0x001fc800078008ff */
[----:B------:R-:W-:-:S05]  /*4ee80*/  LEA.HI.X.SX32 R9, R5, R0, 0x1, P0 ;  /* 0x0000000005097211 */ /* 0x000fca00000f0eff */
[----:B------:R0:W-:Y:S01]  /*4ee90*/  STL.64 [R1+0x390], R8 ;  /* 0x0003900801007387 */ /* 0x0001e20000100a00 */
[----:B------:R-:W-:Y:S02]  /*4eea0*/  LEA R5, R7, R4, 0x1 ;  /* 0x0000000407057211 */ /* 0x000fe400078e08ff */
[----:B0-----:R-:W-:-:S04]  /*4eeb0*/  LEA R8, P0, R4, R3, 0x1 ;  /* 0x0000000304087211 */ /* 0x001fc800078008ff */
[----:B------:R-:W-:Y:S01]  /*4eec0*/  LEA.HI.X.SX32 R9, R4, R0, 0x1, P0 ;  /* 0x0000000004097211 */ /* 0x000fe200000f0eff */
[----:B------:R-:W-:Y:S01]  /*4eed0*/  IMAD R4, R7, 0x2, R5 ;  /* 0x0000000207047824 */ /* 0x000fe200078e0205 */
[----:B---3--:R0:W-:Y:S04]  /*4eee0*/  STG.E.U16 [R24.64], R6 ;  /* 0x0000000618007986 */ /* 0x0081e8000c101504 */
[----:B0-----:R-:W3:Y:S01]  /*4eef0*/  LDL.LU.64 R24, [R1+0x58] ;  /* 0x0000580001187983 */ /* 0x001ee20000300a00 */
[----:B--2---:R-:W-:-:S03]  /*4ef00*/  PRMT R6, R26, 0x7632, R6 ;  /* 0x000076321a067816 */ /* 0x004fc60000000006 */
[----:B------:R0:W-:Y:S04]  /*4ef10*/  STL.64 [R1+0x380], R8 ;  /* 0x0003800801007387 */ /* 0x0001e80000100a00 */
[----:B----4-:R1:W-:Y:S01]  /*4ef20*/  STG.E.U16 [R16.64], R6 ;  /* 0x0000000610007986 */ /* 0x0103e2000c101504 */
[----:B0-----:R-:W-:-:S04]  /*4ef30*/  LEA R8, P0, R5, R3, 0x1 ;  /* 0x0000000305087211 */ /* 0x001fc800078008ff */
[----:B------:R-:W-:Y:S01]  /*4ef40*/  LEA.HI.X.SX32 R9, R5, R0, 0x1, P0 ;  /* 0x0000000005097211 */ /* 0x000fe200000f0eff */
[----:B-1----:R-:W2:Y:S01]  /*4ef50*/  LDL.LU.64 R16, [R1+0x1498] ;  /* 0x0014980001107983 */ /* 0x002ea20000300a00 */
[----:B-----5:R-:W-:-:S03]  /*4ef60*/  PRMT R6, R27, 0x7632, R6 ;  /* 0x000076321b067816 */ /* 0x020fc60000000006 */
[----:B------:R-:W4:Y:S04]  /*4ef70*/  LDL.LU.64 R26, [R1+0x50] ;  /* 0x00005000011a7983 */ /* 0x000f280000300a00 */
[----:B------:R0:W-:Y:S01]  /*4ef80*/  STL.64 [R1+0x370], R8 ;  /* 0x0003700801007387 */ /* 0x0001e20000100a00 */
[----:B------:R-:W-:Y:S02]  /*4ef90*/  LEA R5, R7, R4, 0x1 ;  /* 0x0000000407057211 */ /* 0x000fe400078e08ff */
[----:B0-----:R-:W-:-:S04]  /*4efa0*/  LEA R8, P0, R4, R3, 0x1 ;  /* 0x0000000304087211 */ /* 0x001fc800078008ff */
[----:B------:R-:W-:Y:S01]  /*4efb0*/  LEA.HI.X.SX32 R9, R4, R0, 0x1, P0 ;  /* 0x0000000004097211 */ /* 0x000fe200000f0eff */
[----:B------:R0:W-:Y:S04]  /*4efc0*/  STG.E.U16 [R12.64], R6 ;  /* 0x000000060c007986 */ /* 0x0001e8000c101504 */
[----:B------:R1:W-:Y:S01]  /*4efd0*/  STL.64 [R1+0x360], R8 ;  /* 0x0003600801007387 */ /* 0x0003e20000100a00 */
[----:B------:R-:W-:Y:S01]  /*4efe0*/  IMAD R4, R7, 0x2, R5 ;  /* 0x0000000207047824 */ /* 0x000fe200078e0205 */
[----:B0-----:R-:W-:Y:S02]  /*4eff0*/  PRMT R6, R23, 0x7632, R6 ;  /* 0x0000763217067816 */ /* 0x001fe40000000006 */
[----:B------:R-:W5:Y:S01]  /*4f000*/  LDL.LU.64 R12, [R1+0x78] ;  /* 0x00007800010c7983 */ /* 0x000f620000300a00 */
[----:B-1----:R-:W-:-:S04]  /*4f010*/  LEA R8, P0, R5, R3, 0x1 ;  /* 0x0000000305087211 */ /* 0x002fc800078008ff */
[----:B------:R-:W-:Y:S01]  /*4f020*/  LEA.HI.X.SX32 R9, R5, R0, 0x1, P0 ;  /* 0x0000000005097211 */ /* 0x000fe200000f0eff */
[----:B------:R0:W-:Y:S04]  /*4f030*/  STG.E.U16 [R14.64], R6 ;  /* 0x000000060e007986 */ /* 0x0001e8000c101504 */
[----:B------:R1:W-:Y:S01]  /*4f040*/  STL.64 [R1+0x350], R8 ;  /* 0x0003500801007387 */ /* 0x0003e20000100a00 */
[----:B------:R-:W-:-:S03]  /*4f050*/  LEA R5, R7, R4, 0x1 ;  /* 0x0000000407057211 */ /* 0x000fc600078e08ff */
[----:B0-----:R-:W5:Y:S01]  /*4f060*/  LDL.LU.64 R14, [R1+0x1490] ;  /* 0x00149000010e7983 */ /* 0x001f620000300a00 */
[----:B-1----:R-:W-:-:S04]  /*4f070*/  LEA R8, P0, R4, R3, 0x1 ;  /* 0x0000000304087211 */ /* 0x002fc800078008ff */
[----:B------:R-:W-:Y:S02]  /*4f080*/  LEA.HI.X.SX32 R9, R4, R0, 0x1, P0 ;  /* 0x0000000004097211 */ /* 0x000fe400000f0eff */
[----:B------:R-:W-:Y:S02]  /*4f090*/  PRMT R6, R22, 0x7632, R6 ;  /* 0x0000763216067816 */ /* 0x000fe40000000006 */
[----:B------:R-:W5:Y:S04]  /*4f0a0*/  LDL.LU.64 R22, [R1+0x70] ;  /* 0x0000700001167983 */ /* 0x000f680000300a00 */
[----:B------:R0:W-:Y:S04]  /*4f0b0*/  STL.64 [R1+0x340], R8 ;  /* 0x0003400801007387 */ /* 0x0001e80000100a00 */
[----:B------:R1:W-:Y:S01]  /*4f0c0*/  STG.E.U16 [R10.64], R6 ;  /* 0x000000060a007986 */ /* 0x0003e2000c101504 */
[----:B0-----:R-:W-:-:S04]  /*4f0d0*/  LEA R8, P0, R5, R3, 0x1 ;  /* 0x0000000305087211 */ /* 0x001fc800078008ff */
[----:B------:R-:W-:Y:S02]  /*4f0e0*/  LEA.HI.X.SX32 R9, R5, R0, 0x1, P0 ;  /* 0x0000000005097211 */ /* 0x000fe400000f0eff */
[----:B-1----:R-:W-:-:S03]  /*4f0f0*/  PRMT R6, R20, 0x7632, R6 ;  /* 0x0000763214067816 */ /* 0x002fc60000000006 */
[----:B------:R0:W-:Y:S04]  /*4f100*/  STL.64 [R1+0x330], R8 ;  /* 0x0003300801007387 */ /* 0x0001e80000100a00 */
[----:B------:R-:W5:Y:S04]  /*4f110*/  LDL.LU R20, [R1+0x1488] ;  /* 0x0014880001147983 */ /* 0x000f680000300800 */
[----:B------:R-:W5:Y:S01]  /*4f120*/  LDL.LU.64 R10, [R1+0x88] ;  /* 0x00008800010a7983 */ /* 0x000f620000300a00 */
[----:B------:R-:W-:-:S05]  /*4f130*/  IMAD R4, R7, 0x2, R5 ;  /* 0x0000000207047824 */ /* 0x000fca00078e0205 */
[C---:B0-----:R-:W-:Y:S02]  /*4f140*/  LEA R8, P0, R4.reuse, R3, 0x1 ;  /* 0x0000000304087211 */ /* 0x041fe400078008ff */
[----:B------:R-:W-:Y:S02]  /*4f150*/  LEA R5, R7, R4, 0x1 ;  /* 0x0000000407057211 */ /* 0x000fe400078e08ff */
[----:B------:R-:W-:-:S05]  /*4f160*/  LEA.HI.X.SX32 R9, R4, R0, 0x1, P0 ;  /* 0x0000000004097211 */ /* 0x000fca00000f0eff */
[----:B------:R0:W-:Y:S01]  /*4f170*/  STL.64 [R1+0x320], R8 ;  /* 0x0003200801007387 */ /* 0x0001e20000100a00 */
[----:B------:R-:W-:Y:S01]  /*4f180*/  IMAD R4, R7, 0x2, R5 ;  /* 0x0000000207047824 */ /* 0x000fe200078e0205 */
[----:B0-----:R-:W-:-:S04]  /*4f190*/  LEA R8, P0, R5, R3, 0x1 ;  /* 0x0000000305087211 */ /* 0x001fc800078008ff */
[----:B------:R-:W-:Y:S02]  /*4f1a0*/  LEA.HI.X.SX32 R9, R5, R0, 0x1, P0 ;  /* 0x0000000005097211 */ /* 0x000fe400000f0eff */
[----:B------:R-:W-:Y:S01]  /*4f1b0*/  LEA R5, R7, R4, 0x1 ;  /* 0x0000000407057211 */ /* 0x000fe200078e08ff */
[----:B---3--:R0:W-:Y:S02]  /*4f1c0*/  STG.E.U16 [R24.64], R6 ;  /* 0x0000000618007986 */ /* 0x0081e4000c101504 */
[----:B0-----:R-:W-:Y:S02]  /*4f1d0*/  PRMT R6, R18, 0x7632, R6 ;  /* 0x0000763212067816 */ /* 0x001fe40000000006 */
[----:B------:R-:W3:Y:S04]  /*4f1e0*/  LDL.LU R18, [R1+0x1484] ;  /* 0x0014840001127983 */ /* 0x000ee80000300800 */
[----:B------:R0:W-:Y:S02]  /*4f1f0*/  STL.64 [R1+0x310], R8 ;  /* 0x0003100801007387 */ /* 0x0001e40000100a00 */
[----:B0-----:R-:W-:-:S04]  /*4f200*/  LEA R8, P0, R4, R3, 0x1 ;  /* 0x0000000304087211 */ /* 0x001fc800078008ff */
[----:B------:R-:W-:-:S05]  /*4f210*/  LEA.HI.X.SX32 R9, R4, R0, 0x1, P0 ;  /* 0x0000000004097211 */ /* 0x000fca00000f0eff */
[----:B------:R0:W-:Y:S01]  /*4f220*/  STL.64 [R1+0x300], R8 ;  /* 0x0003000801007387 */ /* 0x0001e20000100a00 */
[----:B------:R-:W-:-:S03]  /*4f230*/  IMAD R4, R7, 0x2, R5 ;  /* 0x0000000207047824 */ /* 0x000fc600078e0205 */
[----:B----4-:R2:W-:Y:S01]  /*4f240*/  STG.E.U16 [R26.64], R6 ;  /* 0x000000061a007986 */ /* 0x0105e2000c101504 */
[----:B0-----:R-:W-:-:S04]  /*4f250*/  LEA R8, P0, R5, R3, 0x1 ;  /* 0x0000000305087211 */ /* 0x001fc800078008ff */
[----:B------:R-:W-:Y:S02]  /*4f260*/  LEA.HI.X.SX32 R9, R5, R0, 0x1, P0 ;  /* 0x0000000005097211 */ /* 0x000fe400000f0eff */
[----:B--2---:R-:W-:Y:S02]  /*4f270*/  PRMT R6, R16, 0x7632, R6 ;  /* 0x0000763210067816 */ /* 0x004fe40000000006 */
[----:B------:R-:W2:Y:S04]  /*4f280*/  LDL.LU R16, [R1+0x1480] ;  /* 0x0014800001107983 */ /* 0x000ea80000300800 */
[----:B------:R0:W-:Y:S01]  /*4f290*/  STL.64 [R1+0x2f0], R8 ;  /* 0x0002f00801007387 */ /* 0x0001e20000100a00 */
[----:B------:R-:W-:-:S03]  /*4f2a0*/  LEA R5, R7, R4, 0x1 ;  /* 0x0000000407057211 */ /* 0x000fc600078e08ff */
[----:B-----5:R1:W-:Y:S01]  /*4f2b0*/  STG.E.U16 [R12.64], R6 ;  /* 0x000000060c007986 */ /* 0x0203e2000c101504 */
[----:B0-----:R-:W-:-:S04]  /*4f2c0*/  LEA R8, P0, R4, R3, 0x1 ;  /* 0x0000000304087211 */ /* 0x001fc800078008ff */
[----:B------:R-:W-:Y:S02]  /*4f2d0*/  LEA.HI.X.SX32 R9, R4, R0, 0x1, P0 ;  /* 0x0000000004097211 */ /* 0x000fe400000f0eff */
[----:B-1----:R-:W-:Y:S02]  /*4f2e0*/  PRMT R6, R14, 0x7632, R6 ;  /* 0x000076320e067816 */ /* 0x002fe40000000006 */
[----:B------:R-:W4:Y:S04]  /*4f2f0*/  LDL.LU R14, [R1+0x147c] ;  /* 0x00147c00010e7983 */ /* 0x000f280000300800 */
[----:B------:R0:W-:Y:S01]  /*4f300*/  STL.64 [R1+0x2e0], R8 ;  /* 0x0002e00801007387 */ /* 0x0001e20000100a00 */
[----:B------:R-:W-:Y:S01]  /*4f310*/  IMAD R4, R7, 0x2, R5 ;  /* 0x0000000207047824 */ /* 0x000fe200078e0205 */
[----:B0-----:R-:W-:-:S04]  /*4f320*/  LEA R8, P0, R5, R3, 0x1 ;  /* 0x0000000305087211 */ /* 0x001fc800078008ff */
[----:B------:R-:W-:Y:S01]  /*4f330*/  LEA.HI.X.SX32 R9, R5, R0, 0x1, P0 ;  /* 0x0000000005097211 */ /* 0x000fe200000f0eff */
[----:B------:R0:W-:Y:S04]  /*4f340*/  STG.E.U16 [R22.64], R6 ;  /* 0x0000000616007986 */ /* 0x0001e8000c101504 */
[----:B------:R1:W-:Y:S01]  /*4f350*/  STL.64 [R1+0x2d0], R8 ;  /* 0x0002d00801007387 */ /* 0x0003e20000100a00 */
[----:B0-----:R-:W-:-:S03]  /*4f360*/  PRMT R6, R15, 0x7632, R6 ;  /* 0x000076320f067816 */ /* 0x001fc60000000006 */
[----:B------:R-:W4:Y:S01]  /*4f370*/  LDL.LU R15, [R1+0x1478] ;  /* 0x00147800010f7983 */ /* 0x000f220000300800 */
[----:B-1----:R-:W-:-:S03]  /*4f380*/  LEA R8, P0, R4, R3, 0x1 ;  /* 0x0000000304087211 */ /* 0x002fc600078008ff */
[----:B------:R-:W5:Y:S01]  /*4f390*/  LDL.LU R22, [R1+0x274] ;  /* 0x0002740001167983 */ /* 0x000f620000300800 */
[----:B------:R-:W-:-:S03]  /*4f3a0*/  LEA.HI.X.SX32 R9, R4, R0, 0x1, P0 ;  /* 0x0000000004097211 */ /* 0x000fc600000f0eff */
[----:B------:R0:W-:Y:S04]  /*4f3b0*/  STG.E.U16 [R10.64], R6 ;  /* 0x000000060a007986 */ /* 0x0001e8000c101504 */
[----:B------:R1:W-:Y:S01]  /*4f3c0*/  STL.64 [R1+0x2c0], R8 ;  /* 0x0002c00801007387 */ /* 0x0003e20000100a00 */
[----:B0-----:R-:W-:-:S03]  /*4f3d0*/  PRMT R6, R17, 0x7632, R6 ;  /* 0x0000763211067816 */ /* 0x001fc60000000006 */
[----:B------:R-:W2:Y:S01]  /*4f3e0*/  LDL.LU R17, [R1+0x1474] ;  /* 0x0014740001117983 */ /* 0x000ea20000300800 */
[----:B------:R-:W-:-:S03]  /*4f3f0*/  LEA R5, R7, R4, 0x1 ;  /* 0x0000000407057211 */ /* 0x000fc600078e08ff */
[----:B------:R-:W3:Y:S01]  /*4f400*/  LDL.LU R11, [R1+0x264] ;  /* 0x00026400010b7983 */ /* 0x000ee20000300800 */
[----:B-1----:R-:W-:Y:S01]  /*4f410*/  LEA R8, P0, R5, R3, 0x1 ;  /* 0x0000000305087211 */ /* 0x002fe200078008ff */
[----:B------:R-:W-:-:S03]  /*4f420*/  IMAD R4, R7, 0x2, R5 ;  /* 0x0000000207047824 */ /* 0x000fc600078e0205 */
[----:B------:R-:W-:-:S05]  /*4f430*/  LEA.HI.X.SX32 R9, R5, R0, 0x1, P0 ;  /* 0x0000000005097211 */ /* 0x000fca00000f0eff */
[----:B------:R0:W-:Y:S01]  /*4f440*/  STL.64 [R1+0x2b0], R8 ;  /* 0x0002b00801007387 */ /* 0x0001e20000100a00 */
[----:B------:R-:W-:-:S03]  /*4f450*/  LEA R5, R7, R4, 0x1 ;  /* 0x0000000407057211 */ /* 0x000fc600078e08ff */
[----:B------:R-:W3:Y:S01]  /*4f460*/  LDL.LU.64 R12, [R1+0xd8] ;  /* 0x0000d800010c7983 */ /* 0x000ee20000300a00 */
[----:B0-----:R-:W-:-:S04]  /*4f470*/  LEA R8, P0, R4, R3, 0x1 ;  /* 0x0000000304087211 */ /* 0x001fc800078008ff */
[----:B------:R-:W-:-:S05]  /*4f480*/  LEA.HI.X.SX32 R9, R4, R0, 0x1, P0 ;  /* 0x0000000004097211 */ /* 0x000fca00000f0eff */
[----:B------:R0:W-:Y:S02]  /*4f490*/  STL.64 [R1+0x2a0], R8 ;  /* 0x0002a00801007387 */ /* 0x0001e40000100a00 */
[----:B0-----:R-:W-:-:S04]  /*4f4a0*/  LEA R8, P0, R5, R3, 0x1 ;  /* 0x0000000305087211 */ /* 0x001fc800078008ff */
[----:B------:R-:W-:Y:S01]  /*4f4b0*/  LEA.HI.X.SX32 R9, R5, R0, 0x1, P0 ;  /* 0x0000000005097211 */ /* 0x000fe200000f0eff */
[----:B----4-:R0:W-:Y:S02]  /*4f4c0*/  STG.E.U16 [R14.64], R6 ;  /* 0x000000060e007986 */ /* 0x0101e4000c101504 */
[----:B0-----:R-:W-:Y:S02]  /*4f4d0*/  PRMT R6, R19, 0x7632, R6 ;  /* 0x0000763213067816 */ /* 0x001fe40000000006 */
[----:B------:R-:W3:Y:S04]  /*4f4e0*/  LDL.LU R19, [R1+0x1470] ;  /* 0x0014700001137983 */ /* 0x000ee80000300800 */
[----:B------:R-:W4:Y:S04]  /*4f4f0*/  LDL.LU R10, [R1+0x254] ;  /* 0x00025400010a7983 */ /* 0x000f280000300800 */
[----:B--2---:R0:W-:Y:S04]  /*4f500*/  STG.E.U16 [R16.64], R6 ;  /* 0x0000000610007986 */ /* 0x0041e8000c101504 */
[----:B------:R1:W-:Y:S01]  /*4f510*/  STL.64 [R1+0x290], R8 ;  /* 0x0002900801007387 */ /* 0x0003e20000100a00 */
[----:B0-----:R-:W-:-:S03]  /*4f520*/  PRMT R6, R21, 0x7632, R6 ;  /* 0x0000763215067816 */ /* 0x001fc60000000006 */
[----:B------:R-:W2:Y:S01]  /*4f530*/  LDL.LU R21, [R1+0x146c] ;  /* 0x00146c0001157983 */ /* 0x000ea20000300800 */
[----:B------:R-:W-:-:S03]  /*4f540*/  IMAD R4, R7, 0x2, R5 ;  /* 0x0000000207047824 */ /* 0x000fc600078e0205 */
[----:B------:R-:W4:Y:S02]  /*4f550*/  LDL.LU.64 R16, [R1+0xe0] ;  /* 0x0000e00001107983 */ /* 0x000f240000300a00 */
[C---:B-1----:R-:W-:Y:S02]  /*4f560*/  LEA R8, P0, R4.reuse, R3, 0x1 ;  /* 0x0000000304087211 */ /* 0x042fe400078008ff */
[----:B------:R-:W-:Y:S01]  /*4f570*/  LEA R5, R7, R4, 0x1 ;  /* 0x0000000407057211 */ /* 0x000fe200078e08ff */
[----:B------:R-:W4:Y:S01]  /*4f580*/  LDL.LU R23, [R1+0x244] ;  /* 0x0002440001177983 */ /* 0x000f220000300800 */
[----:B------:R-:W-:-:S05]  /*4f590*/  LEA.HI.X.SX32 R9, R4, R0, 0x1, P0 ;  /* 0x0000000004097211 */ /* 0x000fca00000f0eff */
[----:B------:R0:W-:Y:S01]  /*4f5a0*/  STL.64 [R1+0x198], R8 ;  /* 0x0001980801007387 */ /* 0x0001e20000100a00 */
[----:B------:R-:W-:-:S03]  /*4f5b0*/  IMAD R4, R7, 0x2, R5 ;  /* 0x0000000207047824 */ /* 0x000fc600078e0205 */
[----:B------:R-:W4:Y:S01]  /*4f5c0*/  LDL.LU.64 R14, [R1+0xe8] ;  /* 0x0000e800010e7983 */ /* 0x000f220000300a00 */
[----:B0-----:R-:W-:-:S04]  /*4f5d0*/  LEA R8, P0, R5, R3, 0x1 ;  /* 0x0000000305087211 */ /* 0x001fc800078008ff */
[----:B------:R-:W-:-:S05]  /*4f5e0*/  LEA.HI.X.SX32 R9, R5, R0, 0x1, P0 ;  /* 0x0000000005097211 */ /* 0x000fca00000f0eff */
[----:B------:R0:W-:Y:S02]  /*4f5f0*/  STL.64 [R1+0x190], R8 ;  /* 0x0001900801007387 */ /* 0x0001e40000100a00 */
[----:B0-----:R-:W-:-:S04]  /*4f600*/  LEA R8, P0, R4, R3, 0x1 ;  /* 0x0000000304087211 */ /* 0x001fc800078008ff */
[----:B------:R-:W-:Y:S01]  /*4f610*/  LEA.HI.X.SX32 R9, R4, R0, 0x1, P0 ;  /* 0x0000000004097211 */ /* 0x000fe200000f0eff */
[----:B---3--:R5:W-:Y:S02]  /*4f620*/  STG.E.U16 [R18.64], R6 ;  /* 0x0000000612007986 */ /* 0x008be4000c101504 */
[----:B-----5:R-:W-:Y:S02]  /*4f630*/  PRMT R6, R22, 0x7632, R6 ;  /* 0x0000763216067816 */ /* 0x020fe40000000006 */
[----:B------:R-:W3:Y:S04]  /*4f640*/  LDL.LU R22, [R1+0x234] ;  /* 0x0002340001167983 */ /* 0x000ee80000300800 */
[----:B------:R-:W-:Y:S04]  /*4f650*/  STL.64 [R1+0x188], R8 ;  /* 0x0001880801007387 */ /* 0x000fe80000100a00 */
[----:B--2---:R0:W-:Y:S04]  /*4f660*/  STG.E.U16 [R20.64], R6 ;  /* 0x0000000614007986 */ /* 0x0041e8000c101504 */
[----:B------:R-:W2:Y:S01]  /*4f670*/  LDL.LU.64 R24, [R1+0xf0] ;  /* 0x0000f00001187983 */ /* 0x000ea20000300a00 */
[----:B0-----:R-:W-:-:S03]  /*4f680*/  PRMT R6, R11, 0x7632, R6 ;  /* 0x000076320b067816 */ /* 0x001fc60000000006 */
[----:B------:R-:W5:Y:S01]  /*4f690*/  LDL.LU R11, [R1+0x224] ;  /* 0x00022400010b7983 */ /* 0x000f620000300800 */
[----:B------:R-:W-:-:S04]  /*4f6a0*/  LEA R5, R7, R4, 0x1 ;  /* 0x0000000407057211 */ /* 0x000fc800078e08ff */
[----:B------:R-:W-:Y:S01]  /*4f6b0*/  LEA R8, P0, R5, R3, 0x1 ;  /* 0x0000000305087211 */ /* 0x000fe200078008ff */
[----:B------:R-:W-:-:S03]  /*4f6c0*/  IMAD R4, R7, 0x2, R5 ;  /* 0x0000000207047824 */ /* 0x000fc600078e0205 */
[----:B------:R-:W-:-:S05]  /*4f6d0*/  LEA.HI.X.SX32 R9, R5, R0, 0x1, P0 ;  /* 0x0000000005097211 */ /* 0x000fca00000f0eff */
[----:B------:R0:W-:Y:S01]  /*4f6e0*/  STL.64 [R1+0x180], R8 ;  /* 0x0001800801007387 */ /* 0x0001e20000100a00 */
[----:B------:R-:W-:-:S03]  /*4f6f0*/  LEA R5, R7, R4, 0x1 ;  /* 0x0000000407057211 */ /* 0x000fc600078e08ff */
[----:B------:R-:W5:Y:S01]  /*4f700*/  LDL.LU.64 R26, [R1+0xf8] ;  /* 0x0000f800011a7983 */ /* 0x000f620000300a00 */
[----:B0-----:R-:W-:-:S04]  /*4f710*/  LEA R8, P0, R4, R3, 0x1 ;  /* 0x0000000304087211 */ /* 0x001fc800078008ff */
[----:B------:R-:W-:-:S05]  /*4f720*/  LEA.HI.X.SX32 R9, R4, R0, 0x1, P0 ;  /* 0x0000000004097211 */ /* 0x000fca00000f0eff */
[----:B------:R0:W-:Y:S01]  /*4f730*/  STL.64 [R1+0x178], R8 ;  /* 0x0001780801007387 */ /* 0x0001e20000100a00 */
[----:B------:R-:W-:-:S03]  /*4f740*/  IMAD R4, R7, 0x2, R5 ;  /* 0x0000000207047824 */ /* 0x000fc600078e0205 */
[----:B------:R1:W-:Y:S01]  /*4f750*/  STG.E.U16 [R12.64], R6 ;  /* 0x000000060c007986 */ /* 0x0003e2000c101504 */
[----:B0-----:R-:W-:-:S04]  /*4f760*/  LEA R8, P0, R5, R3, 0x1 ;  /* 0x0000000305087211 */ /* 0x001fc800078008ff */
[----:B------:R-:W-:Y:S01]  /*4f770*/  LEA.HI.X.SX32 R9, R5, R0, 0x1, P0 ;  /* 0x0000000005097211 */ /* 0x000fe200000f0eff */
[----:B-1----:R-:W5:Y:S04]  /*4f780*/  LDL.LU R12, [R1+0x214] ;  /* 0x00021400010c7983 */ /* 0x002f680000300800 */
[----:B------:R0:W-:Y:S01]  /*4f790*/  STL.64 [R1+0x170], R8 ;  /* 0x0001700801007387 */ /* 0x0001e20000100a00 */
[----:B------:R-:W-:-:S03]  /*4f7a0*/  LEA R5, R7, R4, 0x1 ;  /* 0x0000000407057211 */ /* 0x000fc600078e08ff */
[----:B------:R-:W5:Y:S04]  /*4f7b0*/  LDL.LU.64 R18, [R1+0x118] ;  /* 0x0001180001127983 */ /* 0x000f680000300a00 */
[----:B------:R-:W5:Y:S01]  /*4f7c0*/  LDL.LU R13, [R1+0x204] ;  /* 0x00020400010d7983 */ /* 0x000f620000300800 */
[----:B0-----:R-:W-:-:S04]  /*4f7d0*/  LEA R8, P0, R4, R3, 0x1 ;  /* 0x0000000304087211 */ /* 0x001fc800078008ff */
[----:B------:R-:W-:Y:S02]  /*4f7e0*/  LEA.HI.X.SX32 R9, R4, R0, 0x1, P0 ;  /* 0x0000000004097211 */ /* 0x000fe400000f0eff */
[----:B----4-:R-:W-:-:S03]  /*4f7f0*/  PRMT R6, R10, 0x7632, R6 ;  /* 0x000076320a067816 */ /* 0x010fc60000000006 */
[----:B------:R0:W-:Y:S01]  /*4f800*/  STL.64 [R1+0x168], R8 ;  /* 0x0001680801007387 */ /* 0x0001e20000100a00 */
[----:B------:R-:W-:-:S03]  /*4f810*/  IMAD R4, R7, 0x2, R5 ;  /* 0x0000000207047824 */ /* 0x000fc600078e0205 */
[----:B------:R1:W-:Y:S01]  /*4f820*/  STG.E.U16 [R16.64], R6 ;  /* 0x0000000610007986 */ /* 0x0003e2000c101504 */
[----:B0-----:R-:W-:-:S04]  /*4f830*/  LEA R8, P0, R5, R3, 0x1 ;  /* 0x0000000305087211 */ /* 0x001fc800078008ff */
[----:B------:R-:W-:Y:S01]  /*4f840*/  LEA.HI.X.SX32 R9, R5, R0, 0x1, P0 ;  /* 0x0000000005097211 */ /* 0x000fe200000f0eff */
[----:B-1----:R-:W4:Y:S04]  /*4f850*/  LDL.LU.64 R16, [R1+0x108] ;  /* 0x0001080001107983 */ /* 0x002f280000300a00 */
[----:B------:R0:W-:Y:S01]  /*4f860*/  STL.64 [R1+0x160], R8 ;  /* 0x0001600801007387 */ /* 0x0001e20000100a00 */
[----:B------:R-:W-:-:S03]  /*4f870*/  PRMT R6, R23, 0x7632, R6 ;  /* 0x0000763217067816 */ /* 0x000fc60000000006 */
[----:B------:R-:W4:Y:S01]  /*4f880*/  LDL.LU R23, [R1+0x1f4] ;  /* 0x0001f40001177983 */ /* 0x000f220000300800 */
[----:B0-----:R-:W-:-:S04]  /*4f890*/  LEA R8, P0, R4, R3, 0x1 ;  /* 0x0000000304087211 */ /* 0x001fc800078008ff */
[----:B------:R-:W-:Y:S01]  /*4f8a0*/  LEA.HI.X.SX32 R9, R4, R0, 0x1, P0 ;  /* 0x0000000004097211 */ /* 0x000fe200000f0eff */
[----:B------:R0:W-:Y:S04]  /*4f8b0*/  STG.E.U16 [R14.64], R6 ;  /* 0x000000060e007986 */ /* 0x0001e8000c101504 */
[----:B------:R-:W-:Y:S04]  /*4f8c0*/  STL.64 [R1+0x158], R8 ;  /* 0x0001580801007387 */ /* 0x000fe80000100a00 */
[----:B0-----:R-:W4:Y:S01]  /*4f8d0*/  LDL.LU.64 R14, [R1+0x3d8] ;  /* 0x0003d800010e7983 */ /* 0x001f220000300a00 */
[----:B---3--:R-:W-:-:S03]  /*4f8e0*/  PRMT R6, R22, 0x7632, R6 ;  /* 0x0000763216067816 */ /* 0x008fc60000000006 */
[----:B------:R-:W3:Y:S04]  /*4f8f0*/  LDL.LU R22, [R1+0x1e4] ;  /* 0x0001e40001167983 */ /* 0x000ee80000300800 */
[----:B--2---:R5:W-:Y:S02]  /*4f900*/  STG.E.U16 [R24.64], R6 ;  /* 0x0000000618007986 */ /* 0x004be4000c101504 */
[----:B-----5:R-:W-:Y:S02]  /*4f910*/  PRMT R6, R11, 0x7632, R6 ;  /* 0x000076320b067816 */ /* 0x020fe40000000006 */
[----:B------:R-:W2:Y:S01]  /*4f920*/  LDL.LU.64 R10, [R1+0x3e0] ;  /* 0x0003e000010a7983 */ /* 0x000ea20000300a00 */
[----:B------:R-:W-:-:S04]  /*4f930*/  LEA R5, R7, R4, 0x1 ;  /* 0x0000000407057211 */ /* 0x000fc800078e08ff */
[----:B------:R-:W-:Y:S01]  /*4f940*/  LEA R8, P0, R5, R3, 0x1 ;  /* 0x0000000305087211 */ /* 0x000fe200078008ff */
[----:B------:R-:W-:-:S03]  /*4f950*/  IMAD R4, R7, 0x2, R5 ;  /* 0x0000000207047824 */ /* 0x000fc600078e0205 */
[----:B------:R-:W-:-:S05]  /*4f960*/  LEA.HI.X.SX32 R9, R5, R0, 0x1, P0 ;  /* 0x0000000005097211 */ /* 0x000fca00000f0eff */
[----:B------:R0:W-:Y:S01]  /*4f970*/  STL.64 [R1+0x150], R8 ;  /* 0x0001500801007387 */ /* 0x0001e20000100a00 */
[----:B------:R-:W-:-:S03]  /*4f980*/  LEA R5, R7, R4, 0x1 ;  /* 0x0000000407057211 */ /* 0x000fc600078e08ff */
[----:B------:R-:W5:Y:S01]  /*4f990*/  LDL.LU R25, [R1+0x1d4] ;  /* 0x0001d40001197983 */ /* 0x000f620000300800 */
[----:B0-----:R-:W-:-:S04]  /*4f9a0*/  LEA R8, P0, R4, R3, 0x1 ;  /* 0x0000000304087211 */ /* 0x001fc800078008ff */
[----:B------:R-:W-:-:S05]  /*4f9b0*/  LEA.HI.X.SX32 R9, R4, R0, 0x1, P0 ;  /* 0x0000000004097211 */ /* 0x000fca00000f0eff */
[----:B------:R0:W-:Y:S01]  /*4f9c0*/  STL.64 [R1+0x148], R8 ;  /* 0x0001480801007387 */ /* 0x0001e20000100a00 */
[----:B------:R-:W-:-:S03]  /*4f9d0*/  IMAD R4, R7, 0x2, R5 ;  /* 0x0000000207047824 */ /* 0x000fc600078e0205 */
[----:B------:R1:W-:Y:S01]  /*4f9e0*/  STG.E.U16 [R26.64], R6 ;  /* 0x000000061a007986 */ /* 0x0003e2000c101504 */
[----:B0-----:R-:W-:-:S04]  /*4f9f0*/  LEA R8, P0, R5, R3, 0x1 ;  /* 0x0000000305087211 */ /* 0x001fc800078008ff */
[----:B------:R-:W-:Y:S01]  /*4fa00*/  LEA.HI.X.SX32 R9, R5, R0, 0x1, P0 ;  /* 0x0000000005097211 */ /* 0x000fe200000f0eff */
[----:B-1----:R-:W5:Y:S01]  /*4fa10*/  LDL.LU.64 R26, [R1+0x3f0] ;  /* 0x0003f000011a7983 */ /* 0x002f620000300a00 */
[----:B------:R-:W-:-:S03]  /*4fa20*/  PRMT R6, R12, 0x7632, R6 ;  /* 0x000076320c067816 */ /* 0x000fc60000000006 */
[----:B------:R0:W-:Y:S01]  /*4fa30*/  STL.64 [R1+0x140], R8 ;  /* 0x0001400801007387 */ /* 0x0001e20000100a00 */
[----:B------:R-:W-:-:S03]  /*4fa40*/  LEA R5, R7, R4, 0x1 ;  /* 0x0000000407057211 */ /* 0x000fc600078e08ff */
[----:B------:R1:W-:Y:S01]  /*4fa50*/  STG.E.U16 [R18.64], R6 ;  /* 0x0000000612007986 */ /* 0x0003e2000c101504 */
[----:B0-----:R-:W-:-:S04]  /*4fa60*/  LEA R8, P0, R4, R3, 0x1 ;  /* 0x0000000304087211 */ /* 0x001fc800078008ff */
[----:B------:R-:W-:Y:S02]  /*4fa70*/  LEA.HI.X.SX32 R9, R4, R0, 0x1, P0 ;  /* 0x0000000004097211 */ /* 0x000fe400000f0eff */
[----:B-1----:R-:W-:Y:S02]  /*4fa80*/  PRMT R6, R13, 0x7632, R6 ;  /* 0x000076320d067816 */ /* 0x002fe40000000006 */
[----:B------:R-:W5:Y:S04]  /*4fa90*/  LDL.LU.64 R12, [R1+0x3d0] ;  /* 0x0003d000010c7983 */ /* 0x000f680000300a00 */
[----:B------:R0:W-:Y:S01]  /*4faa0*/  STL.64 [R1+0x138], R8 ;  /* 0x0001380801007387 */ /* 0x0001e20000100a00 */
[----:B------:R-:W-:Y:S01]  /*4fab0*/  IMAD R4, R7, 0x2, R5 ;  /* 0x0000000207047824 */ /* 0x000fe200078e0205 */
[----:B0-----:R-:W-:-:S04]  /*4fac0*/  LEA R8, P0, R5, R3, 0x1 ;  /* 0x0000000305087211 */ /* 0x001fc800078008ff */
[----:B------:R-:W-:-:S05]  /*4fad0*/  LEA.HI.X.SX32 R9, R5, R0, 0x1, P0 ;  /* 0x0000000005097211 */ /* 0x000fca00000f0eff */
[----:B------:R0:W-:Y:S01]  /*4fae0*/  STL.64 [R1+0x130], R8 ;  /* 0x0001300801007387 */ /* 0x0001e20000100a00 */
[----:B------:R-:W-:-:S03]  /*4faf0*/  LEA R5, R7, R4, 0x1 ;  /* 0x0000000407057211 */ /* 0x000fc600078e08ff */
[----:B----4-:R1:W-:Y:S01]  /*4fb00*/  STG.E.U16 [R16.64], R6 ;  /* 0x0000000610007986 */ /* 0x0103e2000c101504 */
[----:B0-----:R-:W-:-:S04]  /*4fb10*/  LEA R8, P0, R4, R3, 0x1 ;  /* 0x0000000304087211 */ /* 0x001fc800078008ff */
[----:B------:R-:W-:Y:S02]  /*4fb20*/  LEA.HI.X.SX32 R9, R4, R0, 0x1, P0 ;  /* 0x0000000004097211 */ /* 0x000fe400000f0eff */
[----:B-1----:R-:W-:-:S03]  /*4fb30*/  PRMT R6, R23, 0x7632, R6 ;  /* 0x0000763217067816 */ /* 0x002fc60000000006 */
[----:B------:R0:W-:Y:S04]  /*4fb40*/  STL.64 [R1+0x128], R8 ;  /* 0x0001280801007387 */ /* 0x0001e80000100a00 */
[----:B------:R3:W-:Y:S01]  /*4fb50*/  STG.E.U16 [R14.64], R6 ;  /* 0x000000060e007986 */ /* 0x0007e2000c101504 */
[----:B0-----:R-:W-:-:S04]  /*4fb60*/  LEA R8, P0, R5, R3, 0x1 ;  /* 0x0000000305087211 */ /* 0x001fc800078008ff */
[----:B------:R-:W-:Y:S02]  /*4fb70*/  LEA.HI.X.SX32 R9, R5, R0, 0x1, P0 ;  /* 0x0000000005097211 */ /* 0x000fe400000f0eff */
[----:B---3--:R-:W-:Y:S02]  /*4fb80*/  PRMT R6, R22, 0x7632, R6 ;  /* 0x0000763216067816 */ /* 0x008fe40000000006 */
[----:B------:R-:W3:Y:S04]  /*4fb90*/  LDL.LU.64 R22, [R1+0x3f8] ;  /* 0x0003f80001167983 */ /* 0x000ee80000300a00 */
[----:B------:R-:W-:Y:S04]  /*4fba0*/  STL.64 [R1+0x120], R8 ;  /* 0x0001200801007387 */ /* 0x000fe80000100a00 */
[----:B--2---:R0:W-:Y:S04]  /*4fbb0*/  STG.E.U16 [R10.64], R6 ;  /* 0x000000060a007986 */ /* 0x0041e8000c101504 */
[----:B0-----:R-:W2:Y:S01]  /*4fbc0*/  LDL.LU.64 R10, [R1+0x3e8] ;  /* 0x0003e800010a7983 */ /* 0x001ea20000300a00 */
[----:B------:R-:W-:-:S05]  /*4fbd0*/  IMAD R4, R7, 0x2, R5 ;  /* 0x0000000207047824 */ /* 0x000fca00078e0205 */
[C---:B------:R-:W-:Y:S02]  /*4fbe0*/  LEA R8, P0, R4.reuse, R3, 0x1 ;  /* 0x0000000304087211 */ /* 0x040fe400078008ff */
[----:B------:R-:W-:Y:S02]  /*4fbf0*/  LEA R5, R7, R4, 0x1 ;  /* 0x0000000407057211 */ /* 0x000fe400078e08ff */
[----:B------:R-:W-:-:S05]  /*4fc00*/  LEA.HI.X.SX32 R9, R4, R0, 0x1, P0 ;  /* 0x0000000004097211 */ /* 0x000fca00000f0eff */
[----:B------:R0:W-:Y:S01]  /*4fc10*/  STL.64 [R1+0x118], R8 ;  /* 0x0001180801007387 */ /* 0x0001e20000100a00 */
[----:B------:R-:W-:Y:S01]  /*4fc20*/  IMAD R4, R7, 0x2, R5 ;  /* 0x0000000207047824 */ /* 0x000fe200078e0205 */
[----:B0-----:R-:W-:-:S04]  /*4fc30*/  LEA R8, P0, R5, R3, 0x1 ;  /* 0x0000000305087211 */ /* 0x001fc800078008ff */
[----:B------:R-:W-:-:S05]  /*4fc40*/  LEA.HI.X.SX32 R9, R5, R0, 0x1, P0 ;  /* 0x0000000005097211 */ /* 0x000fca00000f0eff */
[----:B------:R0:W-:Y:S01]  /*4fc50*/  STL.64 [R1+0x110], R8 ;  /* 0x0001100801007387 */ /* 0x0001e20000100a00 */
[----:B------:R-:W-:-:S03]  /*4fc60*/  LEA R5, R7, R4, 0x1 ;  /* 0x0000000407057211 */ /* 0x000fc600078e08ff */
[----:B------:R-:W4:Y:S01]  /*4fc70*/  LDL.LU.64 R14, [R1+0x3c8] ;  /* 0x0003c800010e7983 */ /* 0x000f220000300a00 */
[----:B0-----:R-:W-:-:S04]  /*4fc80*/  LEA R8, P0, R4, R3, 0x1 ;  /* 0x0000000304087211 */ /* 0x001fc800078008ff */
[----:B------:R-:W-:Y:S02]  /*4fc90*/  LEA.HI.X.SX32 R9, R4, R0, 0x1, P0 ;  /* 0x0000000004097211 */ /* 0x000fe400000f0eff */
[----:B-----5:R-:W-:-:S03]  /*4fca0*/  PRMT R6, R25, 0x7632, R6 ;  /* 0x0000763219067816 */ /* 0x020fc60000000006 */
[----:B------:R0:W-:Y:S01]  /*4fcb0*/  STL.64 [R1+0x108], R8 ;  /* 0x0001080801007387 */ /* 0x0001e20000100a00 */
[----:B------:R-:W-:-:S03]  /*4fcc0*/  IMAD R4, R7, 0x2, R5 ;  /* 0x0000000207047824 */ /* 0x000fc600078e0205 */
[----:B------:R1:W-:Y:S01]  /*4fcd0*/  STG.E.U16 [R26.64], R6 ;  /* 0x000000061a007986 */ /* 0x0003e2000c101504 */
[----:B0-----:R-:W-:-:S04]  /*4fce0*/  LEA R8, P0, R5, R3, 0x1 ;  /* 0x0000000305087211 */ /* 0x001fc800078008ff */
[----:B------:R-:W-:Y:S01]  /*4fcf0*/  LEA.HI.X.SX32 R9, R5, R0, 0x1, P0 ;  /* 0x0000000005097211 */ /* 0x000fe200000f0eff */
[----:B-1----:R-:W5:Y:S01]  /*4fd00*/  LDL.LU.64 R26, [R1+0x410] ;  /* 0x00041000011a7983 */ /* 0x002f620000300a00 */
[----:B------:R-:W-:-:S03]  /*4fd10*/  PRMT R6, R28, 0x7632, R6 ;  /* 0x000076321c067816 */ /* 0x000fc60000000006 */
[----:B------:R-:W5:Y:S04]  /*4fd20*/  LDL R28, [R1+0x388] ;  /* 0x00038800011c7983 */ /* 0x000f680000100800 */
[----:B------:R0:W-:Y:S01]  /*4fd30*/  STL.64 [R1+0x100], R8 ;  /* 0x0001000801007387 */ /* 0x0001e20000100a00 */
[----:B------:R-:W-:-:S03]  /*4fd40*/  LEA R5, R7, R4, 0x1 ;  /* 0x0000000407057211 */ /* 0x000fc600078e08ff */
[----:B------:R1:W-:Y:S01]  /*4fd50*/  STG.E.U16 [R12.64], R6 ;  /* 0x000000060c007986 */ /* 0x0003e2000c101504 */
[----:B0-----:R-:W-:-:S04]  /*4fd60*/  LEA R8, P0, R4, R3, 0x1 ;  /* 0x0000000304087211 */ /* 0x001fc800078008ff */
[----:B------:R-:W-:Y:S01]  /*4fd70*/  LEA.HI.X.SX32 R9, R4, R0, 0x1, P0 ;  /* 0x0000000004097211 */ /* 0x000fe200000f0eff */
[----:B-1----:R-:W4:Y:S01]  /*4fd80*/  LDL.LU.64 R12, [R1+0x408] ;  /* 0x00040800010c7983 */ /* 0x002f220000300a00 */
[----:B------:R-:W-:-:S03]  /*4fd90*/  PRMT R6, R29, 0x7632, R6 ;  /* 0x000076321d067816 */ /* 0x000fc60000000006 */
[----:B------:R-:W4:Y:S04]  /*4fda0*/  LDL R29, [R1+0x378] ;  /* 0x00037800011d7983 */ /* 0x000f280000100800 */
[----:B------:R0:W-:Y:S02]  /*4fdb0*/  STL.64 [R1+0xf8], R8 ;  /* 0x0000f80801007387 */ /* 0x0001e40000100a00 */
[----:B0-----:R-:W-:-:S04]  /*4fdc0*/  LEA R8, P0, R5, R3, 0x1 ;  /* 0x0000000305087211 */ /* 0x001fc800078008ff */
[----:B------:R-:W-:Y:S01]  /*4fdd0*/  LEA.HI.X.SX32 R9, R5, R0, 0x1, P0 ;  /* 0x0000000005097211 */ /* 0x000fe200000f0eff */
[----:B---3--:R0:W-:Y:S02]  /*4fde0*/  STG.E.U16 [R22.64], R6 ;  /* 0x0000000616007986 */ /* 0x0081e4000c101504 */
[----:B0-----:R-:W-:Y:S02]  /*4fdf0*/  PRMT R6, R2, 0x7632, R6 ;  /* 0x0000763202067816 */ /* 0x001fe40000000006 */
[----:B------:R-:W4:Y:S04]  /*4fe00*/  LDL.LU R2, [R1+0x1468] ;  /* 0x0014680001027983 */ /* 0x000f280000300800 */
[----:B------:R-:W3:Y:S04]  /*4fe10*/  LDL.LU.64 R24, [R1+0x400] ;  /* 0x0004000001187983 */ /* 0x000ee80000300a00 */
[----:B------:R-:W3:Y:S04]  /*4fe20*/  LDL R23, [R1+0x368] ;  /* 0x0003680001177983 */ /* 0x000ee80000100800 */
[----:B------:R-:W-:Y:S04]  /*4fe30*/  STL.64 [R1+0xf0], R8 ;  /* 0x0000f00801007387 */ /* 0x000fe80000100a00 */
[----:B------:R-:W3:Y:S04]  /*4fe40*/  LDL R21, [R1+0x358] ;  /* 0x0003580001157983 */ /* 0x000ee80000100800 */
[----:B--2---:R0:W-:Y:S04]  /*4fe50*/  STG.E.U16 [R10.64], R6 ;  /* 0x000000060a007986 */ /* 0x0041e8000c101504 */
[----:B0-----:R-:W2:Y:S01]  /*4fe60*/  LDL.LU.64 R10, [R1+0x448] ;  /* 0x00044800010a7983 */ /* 0x001ea20000300a00 */
[----:B------:R-:W-:-:S05]  /*4fe70*/  IMAD R4, R7, 0x2, R5 ;  /* 0x0000000207047824 */ /* 0x000fca00078e0205 */
[----:B------:R-:W-:-:S04]  /*4fe80*/  LEA R8, P0, R4, R3, 0x1 ;  /* 0x0000000304087211 */ /* 0x000fc800078008ff */
[----:B------:R-:W-:Y:S02]  /*4fe90*/  LEA.HI.X.SX32 R9, R4, R0, 0x1, P0 ;  /* 0x0000000004097211 */ /* 0x000fe400000f0eff */
[----:B------:R-:W-:-:S05]  /*4fea0*/  LEA R5, R7, R4, 0x1 ;  /* 0x0000000407057211 */ /* 0x000fca00078e08ff */
[----:B------:R-:W-:Y:S01]  /*4feb0*/  IMAD R4, R7, 0x2, R5 ;  /* 0x0000000207047824 */ /* 0x000fe200078e0205 */
[----:B--2---:R0:W-:Y:S04]  /*4fec0*/  STL.64 [R1+0x1460], R10 ;  /* 0x0014600a01007387 */ /* 0x0041e80000100a00 */
[----:B------:R1:W-:Y:S04]  /*4fed0*/  STL.64 [R1+0xe8], R8 ;  /* 0x0000e80801007387 */ /* 0x0003e80000100a00 */
[----:B0-----:R-:W2:Y:S01]  /*4fee0*/  LDL.LU.64 R10, [R1+0x450] ;  /* 0x00045000010a7983 */ /* 0x001ea20000300a00 */
[----:B-1----:R-:W-:-:S03]  /*4fef0*/  LEA R8, P0, R5, R3, 0x1 ;  /* 0x0000000305087211 */ /* 0x002fc600078008ff */
[----:B------:R-:W2:Y:S01]  /*4ff00*/  LDL R22, [R1+0x348] ;  /* 0x0003480001167983 */ /* 0x000ea20000100800 */
[----:B------:R-:W-:-:S03]  /*4ff10*/  LEA.HI.X.SX32 R9, R5, R0, 0x1, P0 ;  /* 0x0000000005097211 */ /* 0x000fc600000f0eff */
[----:B----4-:R0:W-:Y:S04]  /*4ff20*/  STG.E.U16 [R14.64], R2 ;  /* 0x000000020e007986 */ /* 0x0101e8000c101504 */
[----:B------:R-:W4:Y:S04]  /*4ff30*/  LDL.LU.64 R18, [R1+0x440] ;  /* 0x0004400001127983 */ /* 0x000f280000300a00 */
[----:B0-----:R-:W4:Y:S04]  /*4ff40*/  LDL R14, [R1+0x338] ;  /* 0x00033800010e7983 */ /* 0x001f280000100800 */
[----:B------:R0:W-:Y:S01]  /*4ff50*/  STL.64 [R1+0xe0], R8 ;  /* 0x0000e00801007387 */ /* 0x0001e20000100a00 */
[----:B------:R-:W-:-:S03]  /*4ff60*/  LEA R5, R7, R4, 0x1 ;  /* 0x0000000407057211 */ /* 0x000fc600078e08ff */
[----:B-----5:R1:W-:Y:S01]  /*4ff70*/  STG.E.U16 [R26.64], R28 ;  /* 0x0000001c1a007986 */ /* 0x0203e2000c101504 */
[----:B0-----:R-:W-:-:S04]  /*4ff80*/  LEA R8, P0, R4, R3, 0x1 ;  /* 0x0000000304087211 */ /* 0x001fc800078008ff */
[----:B------:R-:W-:Y:S01]  /*4ff90*/  LEA.HI.X.SX32 R9, R4, R0, 0x1, P0 ;  /* 0x0000000004097211 */ /* 0x000fe200000f0eff */
[----:B-1----:R-:W5:Y:S04]  /*4ffa0*/  LDL.LU.64 R26, [R1+0x438] ;  /* 0x00043800011a7983 */ /* 0x002f680000300a00 */
[----:B------:R-:W5:Y:S04]  /*4ffb0*/  LDL R28, [R1+0x328] ;  /* 0x00032800011c7983 */ /* 0x000f680000100800 */
[----:B------:R0:W-:Y:S01]  /*4ffc0*/  STL.64 [R1+0xd8], R8 ;  /* 0x0000d80801007387 */ /* 0x0001e20000100a00 */
[----:B------:R-:W-:-:S03]  /*4ffd0*/  IMAD R4, R7, 0x2, R5 ;  /* 0x0000000207047824 */ /* 0x000fc600078e0205 */
[----:B------:R-:W4:Y:S04]  /*4ffe0*/  LDL.LU.64 R16, [R1+0x430] ;  /* 0x0004300001107983 */ /* 0x000f280000300a00 */
[----:B------:R1:W-:Y:S01]  /*4fff0*/  STG.E.U16 [R12.64], R29 ;  /* 0x0000001d0c007986 */ /* 0x0003e2000c101504 */
[----:B0-----:R-:W-:-:S03]  /*50000*/  LEA R8, P0, R5, R3, 0x1 ;  /* 0x0000000305087211 */ /* 0x001fc600078008ff */
[----:B------:R-:W4:Y:S01]  /*50010*/  LDL R15, [R1+0x318] ;  /* 0x00031800010f7983 */ /* 0x000f220000100800 */
[----:B------:R-:W-:-:S03]  /*50020*/  LEA.HI.X.SX32 R9, R5, R0, 0x1, P0 ;  /* 0x0000000005097211 */ /* 0x000fc600000f0eff */
[----:B-1----:R-:W4:Y:S04]  /*50030*/  LDL.LU.64 R12, [R1+0x428] ;  /* 0x00042800010c7983 */ /* 0x002f280000300a00 */
[----:B------:R0:W-:Y:S04]  /*50040*/  STL.64 [R1+0xd0], R8 ;  /* 0x0000d00801007387 */ /* 0x0001e80000100a00 */
[----:B------:R-:W4:Y:S01]  /*50050*/  LDL R29, [R1+0x308] ;  /* 0x00030800011d7983 */ /* 0x000f220000100800 */
[----:B0-----:R-:W-:-:S03]  /*50060*/  LEA R8, P0, R4, R3, 0x1 ;  /* 0x0000000304087211 */ /* 0x001fc600078008ff */
[----:B---3--:R0:W-:Y:S01]  /*50070*/  STG.E.U16 [R24.64], R23 ;  /* 0x0000001718007986 */ /* 0x0081e2000c101504 */
[----:B------:R-:W-:-:S03]  /*50080*/  LEA.HI.X.SX32 R9, R4, R0, 0x1, P0 ;  /* 0x0000000004097211 */ /* 0x000fc600000f0eff */
[----:B0-----:R-:W3:Y:S04]  /*50090*/  LDL.LU.64 R24, [R1+0x420] ;  /* 0x0004200001187983 */ /* 0x001ee80000300a00 */
[----:B------:R-:W3:Y:S04]  /*500a0*/  LDL R23, [R1+0x2f8] ;  /* 0x0002f80001177983 */ /* 0x000ee80000100800 */
[----:B------:R-:W-:Y:S04]  /*500b0*/  STL.64 [R1+0xc8], R8 ;  /* 0x0000c80801007387 */ /* 0x000fe80000100a00 */
[----:B--2---:R0:W-:Y:S04]  /*500c0*/  STG.E.U16 [R10.64], R21 ;  /* 0x000000150a007986 */ /* 0x0041e8000c101504 */
[----:B0-----:R-:W2:Y:S01]  /*500d0*/  LDL.LU.64 R10, [R1+0x1460] ;  /* 0x00146000010a7983 */ /* 0x001ea20000300a00 */
[----:B------:R-:W-:-:S04]  /*500e0*/  LEA R5, R7, R4, 0x1 ;  /* 0x0000000407057211 */ /* 0x000fc800078e08ff */
[----:B------:R-:W-:Y:S01]  /*500f0*/  LEA R8, P0, R5, R3, 0x1 ;  /* 0x0000000305087211 */ /* 0x000fe200078008ff */
[----:B------:R-:W-:-:S03]  /*50100*/  IMAD R4, R7, 0x2, R5 ;  /* 0x0000000207047824 */ /* 0x000fc600078e0205 */
[----:B------:R-:W-:-:S05]  /*50110*/  LEA.HI.X.SX32 R9, R5, R0, 0x1, P0 ;  /* 0x0000000005097211 */ /* 0x000fca00000f0eff */
[----:B------:R0:W-:Y:S01]  /*50120*/  STL.64 [R1+0xc0], R8 ;  /* 0x0000c00801007387 */ /* 0x0001e20000100a00 */
[----:B------:R-:W-:Y:S02]  /*50130*/  LEA R5, R7, R4, 0x1 ;  /* 0x0000000407057211 */ /* 0x000fe400078e08ff */
[----:B0-----:R-:W-:-:S04]  /*50140*/  LEA R8, P0, R4, R3, 0x1 ;  /* 0x0000000304087211 */ /* 0x001fc800078008ff */
[----:B------:R-:W-:Y:S01]  /*50150*/  LEA.HI.X.SX32 R9, R4, R0, 0x1, P0 ;  /* 0x0000000004097211 */ /* 0x000fe200000f0eff */
[----:B------:R-:W-:Y:S01]  /*50160*/  IMAD R4, R7, 0x2, R5 ;  /* 0x0000000207047824 */ /* 0x000fe200078e0205 */
[----:B--2---:R0:W-:Y:S04]  /*50170*/  STG.E.U16 [R10.64], R22 ;  /* 0x000000160a007986 */ /* 0x0041e8000c101504 */
[----:B0-----:R-:W2:Y:S04]  /*50180*/  LDL.LU.64 R10, [R1+0x458] ;  /* 0x00045800010a7983 */ /* 0x001ea80000300a00 */
[----:B------:R-:W2:Y:S04]  /*50190*/  LDL R22, [R1+0x2e8] ;  /* 0x0002e80001167983 */ /* 0x000ea80000100800 */
[----:B------:R0:W-:Y:S04]  /*501a0*/  STL.64 [R1+0xb8], R8 ;  /* 0x0000b80801007387 */ /* 0x0001e80000100a00 */
[----:B----4-:R-:W-:Y:S01]  /*501b0*/  STG.E.U16 [R18.64], R14 ;  /* 0x0000000e12007986 */ /* 0x010fe2000c101504 */
[----:B0-----:R-:W-:-:S04]  /*501c0*/  LEA R8, P0, R5, R3, 0x1 ;  /* 0x0000000305087211 */ /* 0x001fc800078008ff */
[----:B------:R-:W-:Y:S01]  /*501d0*/  LEA.HI.X.SX32 R9, R5, R0, 0x1, P0 ;  /* 0x0000000005097211 */ /* 0x000fe200000f0eff */
[----:B-----5:R0:W-:Y:S04]  /*501e0*/  STG.E.U16 [R26.64], R28 ;  /* 0x0000001c1a007986 */ /* 0x0201e8000c101504 */
[----:B------:R1:W-:Y:S01]  /*501f0*/  STL.64 [R1+0xb0], R8 ;  /* 0x0000b00801007387 */ /* 0x0003e20000100a00 */
[----:B------:R-:W-:-:S03]  /*50200*/  LEA R5, R7, R4, 0x1 ;  /* 0x0000000407057211 */ /* 0x000fc600078e08ff */
[----:B0-----:R-:W4:Y:S01]  /*50210*/  LDL.LU.64 R26, [R1+0x468] ;  /* 0x00046800011a7983 */ /* 0x001f220000300a00 */
[----:B-1----:R-:W-:-:S03]  /*50220*/  LEA R8, P0, R4, R3, 0x1 ;  /* 0x0000000304087211 */ /* 0x002fc600078008ff */
[----:B------:R-:W4:Y:S01]  /*50230*/  LDL R28, [R1+0x2d8] ;  /* 0x0002d800011c7983 */ /* 0x000f220000100800 */
[----:B------:R-:W-:-:S05]  /*50240*/  LEA.HI.X.SX32 R9, R4, R0, 0x1, P0 ;  /* 0x0000000004097211 */ /* 0x000fca00000f0eff */
[----:B------:R0:W-:Y:S04]  /*50250*/  STL.64 [R1+0xa8], R8 ;  /* 0x0000a80801007387 */ /* 0x0001e80000100a00 */
[----:B------:R-:W-:Y:S01]  /*50260*/  STG.E.U16 [R16.64], R15 ;  /* 0x0000000f10007986 */ /* 0x000fe2000c101504 */
[----:B0-----:R-:W-:-:S04]  /*50270*/  LEA R8, P0, R5, R3, 0x1 ;  /* 0x0000000305087211 */ /* 0x001fc800078008ff */
[----:B------:R-:W-:Y:S01]  /*50280*/  LEA.HI.X.SX32 R9, R5, R0, 0x1, P0 ;  /* 0x0000000005097211 */ /* 0x000fe200000f0eff */
[----:B------:R0:W-:Y:S04]  /*50290*/  STG.E.U16 [R12.64], R29 ;  /* 0x0000001d0c007986 */ /* 0x0001e8000c101504 */
[----:B------:R1:W-:Y:S04]  /*502a0*/  STL.64 [R1+0xa0], R8 ;  /* 0x0000a00801007387 */ /* 0x0003e80000100a00 */
[----:B0-----:R-:W5:Y:S04]  /*502b0*/  LDL.LU.64 R12, [R1+0x478] ;  /* 0x00047800010c7983 */ /* 0x001f680000300a00 */
[----:B------:R-:W5:Y:S01]  /*502c0*/  LDL R29, [R1+0x2c8] ;  /* 0x0002c800011d7983 */ /* 0x000f620000100800 */
        /* <DEDUP_REMOVED lines=10> */
[----:B------:R-:W5:Y:S04]  /*50370*/  LDL.LU.64 R16, [R1+0x510] ;  /* 0x0005100001107983 */ /* 0x000f680000300a00 */
[----:B------:R-:W5:Y:S01]  /*50380*/  LDL R15, [R1+0x2b8] ;  /* 0x0002b800010f7983 */ /* 0x000f620000100800 */
[----:B0-----:R-:W-:-:S04]  /*50390*/  LEA R8, P0, R4, R3, 0x1 ;  /* 0x0000000304087211 */ /* 0x001fc800078008ff */
[----:B------:R-:W-:-:S05]  /*503a0*/  LEA.HI.X.SX32 R9, R4, R0, 0x1, P0 ;  /* 0x0000000004097211 */ /* 0x000fca00000f0eff */
[----:B------:R0:W-:Y:S01]  /*503b0*/  STL.64 [R1+0x88], R8 ;  /* 0x0000880801007387 */ /* 0x0001e20000100a00 */
[----:B------:R-:W-:Y:S01]  /*503c0*/  IMAD R4, R7, 0x2, R5 ;  /* 0x0000000207047824 */ /* 0x000fe200078e0205 */
[----:B0-----:R-:W-:-:S04]  /*503d0*/  LEA R8, P0, R5, R3, 0x1 ;  /* 0x0000000305087211 */ /* 0x001fc800078008ff */
[----:B------:R-:W-:-:S05]  /*503e0*/  LEA.HI.X.SX32 R9, R5, R0, 0x1, P0 ;  /* 0x0000000005097211 */ /* 0x000fca00000f0eff */
[----:B------:R0:W-:Y:S01]  /*503f0*/  STL.64 [R1+0x80], R8 ;  /* 0x0000800801007387 */ /* 0x0001e20000100a00 */
[----:B------:R-:W-:-:S03]  /*50400*/  LEA R5, R7, R4, 0x1 ;  /* 0x0000000407057211 */ /* 0x000fc600078e08ff */
[----:B---3--:R-:W-:Y:S01]  /*50410*/  STG.E.U16 [R24.64], R23 ;  /* 0x0000001718007986 */ /* 0x008fe2000c101504 */
[----:B0-----:R-:W-:-:S04]  /*50420*/  LEA R8, P0, R4, R3, 0x1 ;  /* 0x0000000304087211 */ /* 0x001fc800078008ff */
[----:B------:R-:W-:Y:S01]  /*50430*/  LEA.HI.X.SX32 R9, R4, R0, 0x1, P0 ;  /* 0x0000000004097211 */ /* 0x000fe200000f0eff */
[----:B------:R-:W-:Y:S01]  /*50440*/  IMAD R4, R7, 0x2, R5 ;  /* 0x0000000207047824 */ /* 0x000fe200078e0205 */
[----:B--2---:R0:W-:Y:S04]  /*50450*/  STG.E.U16 [R10.64], R22 ;  /* 0x000000160a007986 */ /* 0x0041e8000c101504 */
[----:B0-----:R-:W2:Y:S04]  /*50460*/  LDL.LU.64 R10, [R1+0x508] ;  /* 0x00050800010a7983 */ /* 0x001ea80000300a00 */
[----:B------:R-:W2:Y:S04]  /*50470*/  LDL R22, [R1+0x2a8] ;  /* 0x0002a80001167983 */ /* 0x000ea80000100800 */
[----:B------:R0:W-:Y:S02]  /*50480*/  STL.64 [R1+0x78], R8 ;  /* 0x0000780801007387 */ /* 0x0001e40000100a00 */
[----:B0-----:R-:W-:-:S04]  /*50490*/  LEA R8, P0, R5, R3, 0x1 ;  /* 0x0000000305087211 */ /* 0x001fc800078008ff */
[----:B------:R-:W-:Y:S01]  /*504a0*/  LEA.HI.X.SX32 R9, R5, R0, 0x1, P0 ;  /* 0x0000000005097211 */ /* 0x000fe200000f0eff */
[----:B----4-:R0:W-:Y:S01]  /*504b0*/  STG.E.U16 [R26.64], R28 ;  /* 0x0000001c1a007986 */ /* 0x0101e2000c101504 */
[----:B------:R-:W-:-:S03]  /*504c0*/  LEA R5, R7, R4, 0x1 ;  /* 0x0000000407057211 */ /* 0x000fc600078e08ff */
[----:B0-----:R-:W3:Y:S04]  /*504d0*/  LDL.LU.64 R26, [R1+0x500] ;  /* 0x00050000011a7983 */ /* 0x001ee80000300a00 */
[----:B------:R-:W3:Y:S04]  /*504e0*/  LDL R28, [R1+0x298] ;  /* 0x00029800011c7983 */ /* 0x000ee80000100800 */
[----:B------:R0:W-:Y:S02]  /*504f0*/  STL.64 [R1+0x70], R8 ;  /* 0x0000700801007387 */ /* 0x0001e40000100a00 */
[----:B0-----:R-:W-:-:S04]  /*50500*/  LEA R8, P0, R4, R3, 0x1 ;  /* 0x0000000304087211 */ /* 0x001fc800078008ff */
[----:B------:R-:W-:-:S05]  /*50510*/  LEA.HI.X.SX32 R9, R4, R0, 0x1, P0 ;  /* 0x0000000004097211 */ /* 0x000fca00000f0eff */
[----:B------:R0:W-:Y:S01]  /*50520*/  STL.64 [R1+0x68], R8 ;  /* 0x0000680801007387 */ /* 0x0001e20000100a00 */
[----:B------:R-:W-:-:S03]  /*50530*/  IMAD R4, R7, 0x2, R5 ;  /* 0x0000000207047824 */ /* 0x000fc600078e0205 */
[----:B-----5:R1:W-:Y:S04]  /*50540*/  STG.E.U16 [R12.64], R29 ;  /* 0x0000001d0c007986 */ /* 0x0203e8000c101504 */
[----:B------:R-:W4:Y:S01]  /*50550*/  LDL.LU.64 R24, [R1+0x4f8] ;  /* 0x0004f80001187983 */ /* 0x000f220000300a00 */
[----:B0-----:R-:W-:-:S04]  /*50560*/  LEA R8, P0, R5, R3, 0x1 ;  /* 0x0000000305087211 */ /* 0x001fc800078008ff */
[----:B------:R-:W-:Y:S01]  /*50570*/  LEA.HI.X.SX32 R9, R5, R0, 0x1, P0 ;  /* 0x0000000005097211 */ /* 0x000fe200000f0eff */
[----:B-1----:R-:W4:Y:S04]  /*50580*/  LDL R29, [R1+0x288] ;  /* 0x00028800011d7983 */ /* 0x002f280000100800 */
[----:B------:R0:W-:Y:S04]  /*50590*/  STL.64 [R1+0x60], R8 ;  /* 0x0000600801007387 */ /* 0x0001e80000100a00 */
[----:B------:R-:W5:Y:S04]  /*505a0*/  LDL.LU.64 R12, [R1+0x4f0] ;  /* 0x0004f000010c7983 */ /* 0x000f680000300a00 */
[----:B------:R-:W5:Y:S01]  /*505b0*/  LDL R23, [R1+0x278] ;  /* 0x0002780001177983 */ /* 0x000f620000100800 */
[----:B0-----:R-:W-:-:S04]  /*505c0*/  LEA R8, P0, R4, R3, 0x1 ;  /* 0x0000000304087211 */ /* 0x001fc800078008ff */
[----:B------:R-:W-:-:S05]  /*505d0*/  LEA.HI.X.SX32 R9, R4, R0, 0x1, P0 ;  /* 0x0000000004097211 */ /* 0x000fca00000f0eff */
[----:B------:R0:W-:Y:S04]  /*505e0*/  STL.64 [R1+0x58], R8 ;  /* 0x0000580801007387 */ /* 0x0001e80000100a00 */
[----:B------:R-:W2:Y:S04]  /*505f0*/  LDL R21, [R1+0x268] ;  /* 0x0002680001157983 */ /* 0x000ea80000100800 */
[----:B------:R-:W2:Y:S01]  /*50600*/  LDL.LU.64 R18, [R1+0x4e0] ;  /* 0x0004e00001127983 */ /* 0x000ea20000300a00 */
[----:B------:R-:W-:-:S04]  /*50610*/  LEA R5, R7, R4, 0x1 ;  /* 0x0000000407057211 */ /* 0x000fc800078e08ff */
[----:B0-----:R-:W-:-:S04]  /*50620*/  LEA R8, P0, R5, R3, 0x1 ;  /* 0x0000000305087211 */ /* 0x001fc800078008ff */
[----:B------:R-:W-:Y:S01]  /*50630*/  LEA.HI.X.SX32 R9, R5, R0, 0x1, P0 ;  /* 0x0000000005097211 */ /* 0x000fe200000f0eff */
[C---:B------:R-:W-:Y:S01]  /*50640*/  IMAD R4, R7.reuse, 0x2, R5 ;  /* 0x0000000207047824 */ /* 0x040fe200078e0205 */
[----:B------:R-:W-:Y:S04]  /*50650*/  STG.E.U16 [R16.64], R15 ;  /* 0x0000000f10007986 */ /* 0x000fe8000c101504 */
[----:B------:R-:W-:Y:S01]  /*50660*/  LEA R5, R7, R4, 0x1 ;  /* 0x0000000407057211 */ /* 0x000fe200078e08ff */
[----:B--2---:R0:W-:Y:S04]  /*50670*/  STL.64 [R1+0x1458], R18 ;  /* 0x0014581201007387 */ /* 0x0041e80000100a00 */
[----:B------:R1:W-:Y:S04]  /*50680*/  STL.64 [R1+0x50], R8 ;  /* 0x0000500801007387 */ /* 0x0003e80000100a00 */
[----:B0-----:R-:W2:Y:S01]  /*50690*/  LDL.LU.64 R18, [R1+0x4e8] ;  /* 0x0004e80001127983 */ /* 0x001ea20000300a00 */
[----:B-1----:R-:W-:-:S03]  /*506a0*/  LEA R8, P0, R4, R3, 0x1 ;  /* 0x0000000304087211 */ /* 0x002fc600078008ff */
[----:B------:R-:W2:Y:S01]  /*506b0*/  LDL R14, [R1+0x258] ;  /* 0x00025800010e7983 */ /* 0x000ea20000100800 */
[----:B------:R-:W-:-:S03]  /*506c0*/  LEA.HI.X.SX32 R9, R4, R0, 0x1, P0 ;  /* 0x0000000004097211 */ /* 0x000fc600000f0eff */
[----:B------:R0:W-:Y:S01]  /*506d0*/  STG.E.U16 [R10.64], R22 ;  /* 0x000000160a007986 */ /* 0x0001e2000c101504 */
[----:B------:R-:W-:-:S03]  /*506e0*/  IMAD R4, R7, 0x2, R5 ;  /* 0x0000000207047824 */ /* 0x000fc600078e0205 */
[----:B0-----:R-:W2:Y:S04]  /*506f0*/  LDL.LU.64 R10, [R1+0x4d8] ;  /* 0x0004d800010a7983 */ /* 0x001ea80000300a00 */
[----:B------:R-:W2:Y:S04]  /*50700*/  LDL R22, [R1+0x248] ;  /* 0x0002480001167983 */ /* 0x000ea80000100800 */
[----:B------:R0:W-:Y:S04]  /*50710*/  STL.64 [R1+0x48], R8 ;  /* 0x0000480801007387 */ /* 0x0001e80000100a00 */
[----:B------:R-:W2:Y:S04]  /*50720*/  LDL.LU.64 R16, [R1+0x4d0] ;  /* 0x0004d00001107983 */ /* 0x000ea80000300a00 */
[----:B---3--:R1:W-:Y:S01]  /*50730*/  STG.E.U16 [R26.64], R28 ;  /* 0x0000001c1a007986 */ /* 0x0083e2000c101504 */
[----:B0-----:R-:W-:-:S03]  /*50740*/  LEA R8, P0, R5, R3, 0x1 ;  /* 0x0000000305087211 */ /* 0x001fc600078008ff */
[----:B------:R-:W3:Y:S01]  /*50750*/  LDL R15, [R1+0x238] ;  /* 0x00023800010f7983 */ /* 0x000ee20000100800 */
[----:B------:R-:W-:-:S03]  /*50760*/  LEA.HI.X.SX32 R9, R5, R0, 0x1, P0 ;  /* 0x0000000005097211 */ /* 0x000fc600000f0eff */
[----:B-1----:R-:W3:Y:S04]  /*50770*/  LDL.LU.64 R26, [R1+0x4c8] ;  /* 0x0004c800011a7983 */ /* 0x002ee80000300a00 */
[----:B------:R0:W-:Y:S01]  /*50780*/  STL.64 [R1+0x40], R8 ;  /* 0x0000400801007387 */ /* 0x0001e20000100a00 */
[----:B------:R-:W-:-:S03]  /*50790*/  LEA R5, R7, R4, 0x1 ;  /* 0x0000000407057211 */ /* 0x000fc600078e08ff */
[----:B------:R-:W3:Y:S01]  /*507a0*/  LDL R28, [R1+0x228] ;  /* 0x00022800011c7983 */ /* 0x000ee20000100800 */
[----:B0-----:R-:W-:-:S03]  /*507b0*/  LEA R8, P0, R4, R3, 0x1 ;  /* 0x0000000304087211 */ /* 0x001fc600078008ff */
[----:B----4-:R0:W-:Y:S01]  /*507c0*/  STG.E.U16 [R24.64], R29 ;  /* 0x0000001d18007986 */ /* 0x0101e2000c101504 */
[----:B------:R-:W-:-:S03]  /*507d0*/  LEA.HI.X.SX32 R9, R4, R0, 0x1, P0 ;  /* 0x0000000004097211 */ /* 0x000fc600000f0eff */
[----:B0-----:R-:W4:Y:S04]  /*507e0*/  LDL.LU.64 R24, [R1+0x4c0] ;  /* 0x0004c00001187983 */ /* 0x001f280000300a00 */
[----:B------:R-:W4:Y:S04]  /*507f0*/  LDL R29, [R1+0x218] ;  /* 0x00021800011d7983 */ /* 0x000f280000100800 */
[----:B------:R0:W-:Y:S02]  /*50800*/  STL.64 [R1+0x38], R8 ;  /* 0x0000380801007387 */ /* 0x0001e40000100a00 */
[----:B0-----:R-:W-:-:S04]  /*50810*/  LEA R8, P0, R5, R3, 0x1 ;  /* 0x0000000305087211 */ /* 0x001fc800078008ff */
[----:B------:R-:W-:Y:S01]  /*50820*/  LEA.HI.X.SX32 R9, R5, R0, 0x1, P0 ;  /* 0x0000000005097211 */ /* 0x000fe200000f0eff */
[----:B-----5:R-:W-:Y:S04]  /*50830*/  STG.E.U16 [R12.64], R23 ;  /* 0x000000170c007986 */ /* 0x020fe8000c101504 */
[----:B------:R0:W-:Y:S04]  /*50840*/  STL.64 [R1+0x30], R8 ;  /* 0x0000300801007387 */ /* 0x0001e80000100a00 */
[----:B0-----:R-:W5:Y:S04]  /*50850*/  LDL.LU.64 R8, [R1+0x4b8] ;  /* 0x0004b80001087983 */ /* 0x001f680000300a00 */
[----:B------:R-:W5:Y:S04]  /*50860*/  LDL R23, [R1+0x208] ;  /* 0x0002080001177983 */ /* 0x000f680000100800 */
[----:B--2---:R0:W-:Y:S04]  /*50870*/  STG.E.U16 [R18.64], R21 ;  /* 0x0000001512007986 */ /* 0x0041e8000c101504 */
[----:B0-----:R-:W2:Y:S01]  /*50880*/  LDL.LU.64 R18, [R1+0x1458] ;  /* 0x0014580001127983 */ /* 0x001ea20000300a00 */
[----:B------:R-:W-:-:S05]  /*50890*/  IMAD R4, R7, 0x2, R5 ;  /* 0x0000000207047824 */ /* 0x000fca00078e0205 */
[C---:B------:R-:W-:Y:S02]  /*508a0*/  LEA R12, P0, R4.reuse, R3, 0x1 ;  /* 0x00000003040c7211 */ /* 0x040fe400078008ff */
[----:B------:R-:W-:Y:S02]  /*508b0*/  LEA R5, R7, R4, 0x1 ;  /* 0x0000000407057211 */ /* 0x000fe400078e08ff */
[----:B------:R-:W-:-:S05]  /*508c0*/  LEA.HI.X.SX32 R13, R4, R0, 0x1, P0 ;  /* 0x00000000040d7211 */ /* 0x000fca00000f0eff */
[----:B------:R0:W-:Y:S02]  /*508d0*/  STL.64 [R1+0x28], R12 ;  /* 0x0000280c01007387 */ /* 0x0001e40000100a00 */
[----:B0-----:R-:W-:-:S04]  /*508e0*/  LEA R12, P0, R5, R3, 0x1 ;  /* 0x00000003050c7211 */ /* 0x001fc800078008ff */
[----:B------:R-:W-:-:S05]  /*508f0*/  LEA.HI.X.SX32 R13, R5, R0, 0x1, P0 ;  /* 0x00000000050d7211 */ /* 0x000fca00000f0eff */
[----:B------:R0:W-:Y:S01]  /*50900*/  STL.64 [R1+0x20], R12 ;  /* 0x0000200c01007387 */ /* 0x0001e20000100a00 */
[----:B------:R-:W-:-:S05]  /*50910*/  IMAD R4, R7, 0x2, R5 ;  /* 0x0000000207047824 */ /* 0x000fca00078e0205 */
[----:B------:R-:W-:Y:S02]  /*50920*/  LEA R5, R7, R4, 0x1 ;  /* 0x0000000407057211 */ /* 0x000fe400078e08ff */
[----:B0-----:R-:W-:-:S04]  /*50930*/  LEA R12, P0, R4, R3, 0x1 ;  /* 0x00000003040c7211 */ /* 0x001fc800078008ff */
[----:B------:R-:W-:Y:S01]  /*50940*/  LEA.HI.X.SX32 R13, R4, R0, 0x1, P0 ;  /* 0x00000000040d7211 */ /* 0x000fe200000f0eff */
[----:B------:R-:W-:Y:S01]  /*50950*/  IMAD R4, R7, 0x2, R5 ;  /* 0x0000000207047824 */ /* 0x000fe200078e0205 */
[----:B--2---:R-:W-:Y:S04]  /*50960*/  STG.E.U16 [R18.64], R14 ;  /* 0x0000000e12007986 */ /* 0x004fe8000c101504 */
[----:B------:R0:W-:Y:S04]  /*50970*/  STG.E.U16 [R10.64], R22 ;  /* 0x000000160a007986 */ /* 0x0001e8000c101504 */
[----:B0-----:R-:W2:Y:S04]  /*50980*/  LDL.LU.64 R10, [R1+0x4b0] ;  /* 0x0004b000010a7983 */ /* 0x001ea80000300a00 */
[----:B------:R-:W2:Y:S04]  /*50990*/  LDL R22, [R1+0x1f8] ;  /* 0x0001f80001167983 */ /* 0x000ea80000100800 */
[----:B------:R0:W-:Y:S02]  /*509a0*/  STL.64 [R1+0x18], R12 ;  /* 0x0000180c01007387 */ /* 0x0001e40000100a00 */
[----:B0-----:R-:W-:-:S04]  /*509b0*/  LEA R12, P0, R5, R3, 0x1 ;  /* 0x00000003050c7211 */ /* 0x001fc800078008ff */
[----:B------:R-:W-:-:S05]  /*509c0*/  LEA.HI.X.SX32 R13, R5, R0, 0x1, P0 ;  /* 0x00000000050d7211 */ /* 0x000fca00000f0eff */
[----:B------:R0:W-:Y:S01]  /*509d0*/  STL.64 [R1+0x10], R12 ;  /* 0x0000100c01007387 */ /* 0x0001e20000100a00 */
[----:B------:R-:W-:-:S03]  /*509e0*/  LEA R5, R7, R4, 0x1 ;  /* 0x0000000407057211 */ /* 0x000fc600078e08ff */
[----:B---3--:R1:W-:Y:S01]  /*509f0*/  STG.E.U16 [R16.64], R15 ;  /* 0x0000000f10007986 */ /* 0x0083e2000c101504 */
[----:B0-----:R-:W-:-:S03]  /*50a00*/  LEA R12, P0, R4, R3, 0x1 ;  /* 0x00000003040c7211 */ /* 0x001fc600078008ff */
[----:B------:R0:W-:Y:S01]  /*50a10*/  STG.E.U16 [R26.64], R28 ;  /* 0x0000001c1a007986 */ /* 0x0001e2000c101504 */
[----:B------:R-:W-:-:S03]  /*50a20*/  LEA.HI.X.SX32 R13, R4, R0, 0x1, P0 ;  /* 0x00000000040d7211 */ /* 0x000fc600000f0eff */
[----:B-1----:R-:W3:Y:S01]  /*50a30*/  LDL.LU.64 R16, [R1+0x4a8] ;  /* 0x0004a80001107983 */ /* 0x002ee20000300a00 */
[----:B------:R-:W-:-:S03]  /*50a40*/  IMAD R4, R7, 0x2, R5 ;  /* 0x0000000207047824 */ /* 0x000fc600078e0205 */
[----:B0-----:R-:W3:Y:S04]  /*50a50*/  LDL R26, [R1+0x1e8] ;  /* 0x0001e800011a7983 */ /* 0x001ee80000100800 */
[----:B------:R0:W-:Y:S04]  /*50a60*/  STL.64 [R1+0x8], R12 ;  /* 0x0000080c01007387 */ /* 0x0001e80000100a00 */
[----:B------:R-:W3:Y:S04]  /*50a70*/  LDL.LU.64 R14, [R1+0x4a0] ;  /* 0x0004a000010e7983 */ /* 0x000ee80000300a00 */
[----:B----4-:R1:W-:Y:S01]  /*50a80*/  STG.E.U16 [R24.64], R29 ;  /* 0x0000001d18007986 */ /* 0x0103e2000c101504 */
[----:B0-----:R-:W-:-:S03]  /*50a90*/  LEA R12, P0, R5, R3, 0x1 ;  /* 0x00000003050c7211 */ /* 0x001fc600078008ff */
[----:B------:R-:W4:Y:S01]  /*50aa0*/  LDL R27, [R1+0x1d8] ;  /* 0x0001d800011b7983 */ /* 0x000f220000100800 */
[-C--:B------:R-:W-:Y:S02]  /*50ab0*/  LEA.HI.X.SX32 R13, R5, R0.reuse, 0x1, P0 ;  /* 0x00000000050d7211 */ /* 0x080fe400000f0eff */
[C---:B------:R-:W-:Y:S01]  /*50ac0*/  LEA R28, P0, R4.reuse, R3, 0x1 ;  /* 0x00000003041c7211 */ /* 0x040fe200078008ff */
[----:B-----5:R0:W-:Y:S03]  /*50ad0*/  STG.E.U16 [R8.64], R23 ;  /* 0x0000001708007986 */ /* 0x0201e6000c101504 */
[----:B-1----:R-:W-:Y:S01]  /*50ae0*/  LEA.HI.X.SX32 R29, R4, R0, 0x1, P0 ;  /* 0x00000000041d7211 */ /* 0x002fe200000f0eff */
[----:B------:R-:W-:Y:S04]  /*50af0*/  STL.64 [R1], R12 ;  /* 0x0000000c01007387 */ /* 0x000fe80000100a00 */
[----:B0-----:R-:W5:Y:S04]  /*50b00*/  LDL.LU.64 R8, [R1+0x498] ;  /* 0x0004980001087983 */ /* 0x001f680000300a00 */
[----:B------:R-:W-:Y:S04]  /*50b10*/  STL [R1+0x1150], R28 ;  /* 0x0011501c01007387 */ /* 0x000fe80000100800 */
[----:B------:R0:W-:Y:S04]  /*50b20*/  STL [R1+0x12f0], R28 ;  /* 0x0012f01c01007387 */ /* 0x0001e80000100800 */
[----:B0-----:R-:W5:Y:S04]  /*50b30*/  LDL.LU R28, [R1+0x1b8] ;  /* 0x0001b800011c7983 */ /* 0x001f680000300800 */
[----:B------:R-:W-:Y:S04]  /*50b40*/  STL [R1+0x1144], R29 ;  /* 0x0011441d01007387 */ /* 0x000fe80000100800 */
[----:B------:R0:W-:Y:S04]  /*50b50*/  STL [R1+0x12e0], R29 ;  /* 0x0012e01d01007387 */ /* 0x0001e80000100800 */
[----:B0-----:R-:W5:Y:S01]  /*50b60*/  LDL.LU R29, [R1+0x1c8] ;  /* 0x0001c800011d7983 */ /* 0x001f620000300800 */
[----:B------:R-:W-:-:S03]  /*50b70*/  LEA R5, R7, R4, 0x1 ;  /* 0x0000000407057211 */ /* 0x000fc600078e08ff */
[----:B------:R-:W5:Y:S02]  /*50b80*/  LDL.LU.64 R12, [R1+0x490] ;  /* 0x00049000010c7983 */ /* 0x000f640000300a00 */
[----:B------:R-:W-:Y:S01]  /*50b90*/  IMAD R4, R7, 0x2, R5 ;  /* 0x0000000207047824 */ /* 0x000fe200078e0205 */
[----:B------:R-:W-:-:S04]  /*50ba0*/  LEA R24, P0, R5, R3, 0x1 ;  /* 0x0000000305187211 */ /* 0x000fc800078008ff */
[----:B------:R-:W-:Y:S01]  /*50bb0*/  LEA.HI.X.SX32 R25, R5, R0, 0x1, P0 ;  /* 0x0000000005197211 */ /* 0x000fe200000f0eff */
[----:B--2---:R0:W-:Y:S04]  /*50bc0*/  STG.E.U16 [R10.64], R22 ;  /* 0x000000160a007986 */ /* 0x0041e8000c101504 */
[----:B0-----:R-:W2:Y:S04]  /*50bd0*/  LDL.LU.64 R10, [R1+0x488] ;  /* 0x00048800010a7983 */ /* 0x001ea80000300a00 */
[----:B------:R-:W2:Y:S04]  /*50be0*/  LDL R7, [R1+0x1a8] ;  /* 0x0001a80001077983 */ /* 0x000ea80000100800 */
[----:B------:R-:W-:Y:S04]  /*50bf0*/  STL [R1+0x1160], R24 ;  /* 0x0011601801007387 */ /* 0x000fe80000100800 */
[----:B------:R-:W-:Y:S04]  /*50c00*/  STL [R1+0x1300], R24 ;  /* 0x0013001801007387 */ /* 0x000fe80000100800 */
[----:B------:R-:W-:Y:S04]  /*50c10*/  STL [R1+0x1140], R25 ;  /* 0x0011401901007387 */ /* 0x000fe80000100800 */
[----:B------:R0:W-:Y:S01]  /*50c20*/  STL [R1+0x1310], R25 ;  /* 0x0013101901007387 */ /* 0x0001e20000100800 */
[----:B------:R-:W-:-:S02]  /*50c30*/  LEA R22, P0, R4, R3, 0x1 ;  /* 0x0000000304167211 */ /* 0x000fc400078008ff */
[----:B0-----:R-:W-:-:S05]  /*50c40*/  MOV R25, c[0x0][0x1c8] ;  /* 0x0000720000197a02 */ /* 0x001fca0000000f00 */
[----:B------:R-:W-:Y:S01]  /*50c50*/  IMAD R5, R25, 0x2, R4 ;  /* 0x0000000219057824 */ /* 0x000fe200078e0204 */
[----:B------:R-:W-:-:S04]  /*50c60*/  LEA.HI.X.SX32 R23, R4, R0, 0x1, P0 ;  /* 0x0000000004177211 */ /* 0x000fc800000f0eff */
[C---:B------:R-:W-:Y:S01]  /*50c70*/  LEA R20, P0, R5.reuse, R3, 0x1 ;  /* 0x0000000305147211 */ /* 0x040fe200078008ff */
[----:B---3--:R-:W-:Y:S03]  /*50c80*/  STG.E.U16 [R16.64], R26 ;  /* 0x0000001a10007986 */ /* 0x008fe6000c101504 */
[----:B------:R-:W-:Y:S01]  /*50c90*/  LEA.HI.X.SX32 R21, R5, R0, 0x1, P0 ;  /* 0x0000000005157211 */ /* 0x000fe200000f0eff */
[----:B------:R-:W-:Y:S04]  /*50ca0*/  STL.64 [R1+0x1148], R22 ;  /* 0x0011481601007387 */ /* 0x000fe80000100a00 */
[----:B------:R-:W-:Y:S04]  /*50cb0*/  STL.64 [R1+0x1158], R20 ;  /* 0x0011581401007387 */ /* 0x000fe80000100a00 */
[----:B----4-:R-:W-:Y:S04]  /*50cc0*/  STG.E.U16 [R14.64], R27 ;  /* 0x0000001b0e007986 */ /* 0x010fe8000c101504 */
[----:B-----5:R0:W-:Y:S04]  /*50cd0*/  STG.E.U16 [R8.64], R29 ;  /* 0x0000001d08007986 */ /* 0x0201e8000c101504 */
[----:B0-----:R-:W3:Y:S04]  /*50ce0*/  LDL.LU R9, [R1+0x768] ;  /* 0x0007680001097983 */ /* 0x001ee80000300800 */
[----:B------:R0:W-:Y:S01]  /*50cf0*/  STG.E.U16 [R12.64], R28 ;  /* 0x0000001c0c007986 */ /* 0x0001e2000c101504 */
[----:B------:R-:W-:-:S03]  /*50d00*/  LEA R4, R25, R5, 0x1 ;  /* 0x0000000519047211 */ /* 0x000fc600078e08ff */
[----:B------:R-:W1:Y:S01]  /*50d10*/  S2R R26, SR_TID.X ;  /* 0x00000000001a7919 */ /* 0x000e620000002100 */
[----:B------:R-:W-:Y:S01]  /*50d20*/  LEA R18, P0, R4, R3, 0x1 ;  /* 0x0000000304127211 */ /* 0x000fe200078008ff */
[----:B------:R-:W-:-:S03]  /*50d30*/  IMAD R5, R25, 0x2, R4 ;  /* 0x0000000219057824 */ /* 0x000fc600078e0204 */
[-C--:B------:R-:W-:Y:S02]  /*50d40*/  LEA.HI.X.SX32 R19, R4, R0.reuse, 0x1, P0 ;  /* 0x0000000004137211 */ /* 0x080fe400000f0eff */
[----:B------:R-:W-:Y:S02]  /*50d50*/  LEA R16, P0, R5, R3, 0x1 ;  /* 0x0000000305107211 */ /* 0x000fe400078008ff */
[----:B------:R-:W-:Y:S02]  /*50d60*/  LEA R4, R25, R5, 0x1 ;  /* 0x0000000519047211 */ /* 0x000fe400078e08ff */
[-C--:B------:R-:W-:Y:S02]  /*50d70*/  LEA.HI.X.SX32 R17, R5, R0.reuse, 0x1, P0 ;  /* 0x0000000005117211 */ /* 0x080fe400000f0eff */
[C---:B------:R-:W-:Y:S01]  /*50d80*/  LEA R14, P0, R4.reuse, R3, 0x1 ;  /* 0x00000003040e7211 */ /* 0x040fe200078008ff */
[----:B------:R-:W-:Y:S01]  /*50d90*/  IMAD R5, R25, 0x2, R4 ;  /* 0x0000000219057824 */ /* 0x000fe200078e0204 */
[----:B------:R-:W-:Y:S02]  /*50da0*/  STL [R1+0x1138], R18 ;  /* 0x0011381201007387 */ /* 0x000fe40000100800 */
[----:B------:R-:W-:-:S02]  /*50db0*/  LEA.HI.X.SX32 R15, R4, R0, 0x1, P0 ;  /* 0x00000000040f7211 */ /* 0x000fc400000f0eff */
[----:B------:R-:W-:Y:S01]  /*50dc0*/  STL [R1+0x1134], R19 ;  /* 0x0011341301007387 */ /* 0x000fe20000100800 */
[----:B0-----:R-:W-:Y:S02]  /*50dd0*/  LEA R12, P0, R5, R3, 0x1 ;  /* 0x00000003050c7211 */ /* 0x001fe400078008ff */
[----:B------:R-:W-:Y:S01]  /*50de0*/  LEA R4, R25, R5, 0x1 ;  /* 0x0000000519047211 */ /* 0x000fe200078e08ff */
[----:B------:R-:W-:Y:S01]  /*50df0*/  STL.64 [R1+0x12d0], R18 ;  /* 0x0012d01201007387 */ /* 0x000fe20000100a00 */
[----:B-1----:R-:W-:-:S03]  /*50e00*/  SHF.L.U32 R8, R26, 0x4, RZ ;  /* 0x000000041a087819 */ /* 0x002fc600000006ff */
[----:B------:R-:W-:Y:S01]  /*50e10*/  STL [R1+0x1368], R18 ;  /* 0x0013681201007387 */ /* 0x000fe20000100800 */
[----:B------:R-:W-:Y:S01]  /*50e20*/  LEA.HI.X.SX32 R13, R5, R0, 0x1, P0 ;  /* 0x00000000050d7211 */ /* 0x000fe200000f0eff */
[----:B------:R-:W-:Y:S02]  /*50e30*/  IMAD R5, R25, 0x2, R4 ;  /* 0x0000000219057824 */ /* 0x000fe400078e0204 */
[----:B------:R-:W-:Y:S04]  /*50e40*/  STL [R1+0x136c], R18 ;  /* 0x00136c1201007387 */ /* 0x000fe80000100800 */
[----:B------:R-:W-:Y:S01]  /*50e50*/  STL.64 [R1+0x13a0], R28 ;  /* 0x0013a01c01007387 */ /* 0x000fe20000100a00 */
[----:B------:R-:W-:-:S03]  /*50e60*/  LOP3.LUT R8, R8, 0x70, RZ, 0xc0, !PT ;  /* 0x0000007008087812 */ /* 0x000fc600078ec0ff */
[----:B------:R-:W-:Y:S04]  /*50e70*/  STL [R1+0x113c], R16 ;  /* 0x00113c1001007387 */ /* 0x000fe80000100800 */
[----:B------:R-:W-:Y:S04]  /*50e80*/  STL [R1+0x1130], R17 ;  /* 0x0011301101007387 */ /* 0x000fe80000100800 */
[----:B------:R-:W-:Y:S04]  /*50e90*/  STL.64 [R1+0x12d8], R16 ;  /* 0x0012d81001007387 */ /* 0x000fe80000100a00 */
[----:B------:R-:W-:Y:S04]  /*50ea0*/  STL [R1+0x1170], R14 ;  /* 0x0011700e01007387 */ /* 0x000fe80000100800 */
[----:B------:R-:W-:Y:S04]  /*50eb0*/  STL [R1+0x112c], R15 ;  /* 0x00112c0f01007387 */ /* 0x000fe80000100800 */
[----:B------:R-:W-:Y:S04]  /*50ec0*/  STL.64 [R1+0x1318], R14 ;  /* 0x0013180e01007387 */ /* 0x000fe80000100a00 */
[----:B------:R-:W-:Y:S04]  /*50ed0*/  STL [R1+0x1180], R12 ;  /* 0x0011800c01007387 */ /* 0x000fe80000100800 */
[----:B------:R-:W-:Y:S04]  /*50ee0*/  STL [R1+0x1320], R12 ;  /* 0x0013200c01007387 */ /* 0x000fe80000100800 */
[----:B------:R-:W-:Y:S04]  /*50ef0*/  STL [R1+0x1128], R13 ;  /* 0x0011280d01007387 */ /* 0x000fe80000100800 */
[----:B------:R-:W-:Y:S04]  /*50f00*/  STL [R1+0x1338], R13 ;  /* 0x0013380d01007387 */ /* 0x000fe80000100800 */
[----:B------:R-:W-:Y:S04]  /*50f10*/  STL [R1+0x133c], R13 ;  /* 0x00133c0d01007387 */ /* 0x000fe80000100800 */
[----:B--2---:R0:W-:Y:S04]  /*50f20*/  STG.E.U16 [R10.64], R7 ;  /* 0x000000070a007986 */ /* 0x0041e8000c101504 */
[----:B0-----:R-:W0:Y:S02]  /*50f30*/  S2R R7, SR_TID.X ;  /* 0x0000000000077919 */ /* 0x001e240000002100 */
[----:B0-----:R-:W-:-:S05]  /*50f40*/  IMAD.SHL.U32 R7, R7, 0x4, RZ ;  /* 0x0000000407077824 */ /* 0x001fca00078e00ff */
[----:B------:R-:W-:Y:S02]  /*50f50*/  LOP3.LUT R6, R7, 0x180, RZ, 0xc0, !PT ;  /* 0x0000018007067812 */ /* 0x000fe400078ec0ff */
[----:B------:R-:W0:Y:S03]  /*50f60*/  S2R R7, SR_TID.X ;  /* 0x0000000000077919 */ /* 0x000e260000002100 */
[----:B------:R-:W-:Y:S01]  /*50f70*/  IMAD.IADD R12, R8, 0x1, R6 ;  /* 0x00000001080c7824 */ /* 0x000fe200078e0206 */
[----:B0-----:R-:W-:-:S04]  /*50f80*/  LOP3.LUT R7, R7, 0xff, RZ, 0xc0, !PT ;  /* 0x000000ff07077812 */ /* 0x001fc800078ec0ff */
[----:B------:R-:W-:Y:S02]  /*50f90*/  ISETP.GE.U32.AND P0, PT, R7, 0x80, PT ;  /* 0x000000800700780c */ /* 0x000fe40003f06070 */
[----:B------:R-:W-:-:S04]  /*50fa0*/  LEA R7, R25, R5, 0x1 ;  /* 0x0000000519077211 */ /* 0x000fc800078e08ff */
[----:B------:R-:W-:Y:S02]  /*50fb0*/  LEA R27, R25, R7, 0x1 ;  /* 0x00000007191b7211 */ /* 0x000fe400078e08ff */
[----:B---3--:R-:W-:Y:S02]  /*50fc0*/  FSEL R9, R9, -INF , P1 ;  /* 0xff80000009097808 */ /* 0x008fe40000800000 */
[----:B------:R-:W-:-:S04]  /*50fd0*/  LEA R10, P1, R4, R3, 0x1 ;  /* 0x00000003040a7211 */ /* 0x000fc800078208ff */
[-C--:B------:R-:W-:Y:S02]  /*50fe0*/  LEA.HI.X.SX32 R11, R4, R0.reuse, 0x1, P1 ;  /* 0x00000000040b7211 */ /* 0x080fe400008f0eff */
[CC--:B------:R-:W-:Y:S01]  /*50ff0*/  LEA R8, P1, R5.reuse, R3.reuse, 0x1 ;  /* 0x0000000305087211 */ /* 0x0c0fe200078208ff */
[----:B------:R0:W-:Y:S04]  /*51000*/  STL [R1+0x1b0], R9 ;  /* 0x0001b00901007387 */ /* 0x0001e80000100800 */
[----:B------:R-:W2:Y:S04]  /*51010*/  LDL.LU R24, [R1+0x760] ;  /* 0x0007600001187983 */ /* 0x000ea80000300800 */
[----:B------:R-:W-:Y:S01]  /*51020*/  STL [R1+0x1190], R10 ;  /* 0x0011900a01007387 */ /* 0x000fe20000100800 */
[-C--:B0-----:R-:W-:Y:S01]  /*51030*/  LEA.HI.X.SX32 R9, R5, R0.reuse, 0x1, P1 ;  /* 0x0000000005097211 */ /* 0x081fe200008f0eff */
[----:B------:R-:W-:Y:S01]  /*51040*/  IMAD R5, R25, 0x2, R27 ;  /* 0x0000000219057824 */ /* 0x000fe200078e021b */
[C---:B------:R-:W-:Y:S01]  /*51050*/  LEA R6, P1, R7.reuse, R3, 0x1 ;  /* 0x0000000307067211 */ /* 0x040fe200078208ff */
[----:B------:R-:W-:Y:S04]  /*51060*/  STL [R1+0x1124], R11 ;  /* 0x0011240b01007387 */ /* 0x000fe80000100800 */
[----:B------:R-:W-:Y:S01]  /*51070*/  STL.64 [R1+0x1330], R10 ;  /* 0x0013300a01007387 */ /* 0x000fe20000100a00 */
[----:B------:R-:W-:-:S03]  /*51080*/  LEA.HI.X.SX32 R7, R7, R0, 0x1, P1 ;  /* 0x0000000007077211 */ /* 0x000fc600008f0eff */
[----:B------:R-:W-:Y:S01]  /*51090*/  STL [R1+0x11a0], R8 ;  /* 0x0011a00801007387 */ /* 0x000fe20000100800 */
[----:B------:R-:W-:-:S03]  /*510a0*/  LEA R4, P1, R5, R3, 0x1 ;  /* 0x0000000305047211 */ /* 0x000fc600078208ff */
[----:B------:R-:W-:Y:S04]  /*510b0*/  STL [R1+0x1120], R9 ;  /* 0x0011200901007387 */ /* 0x000fe80000100800 */
[----:B------:R-:W-:Y:S01]  /*510c0*/  STL [R1+0x12c0], R9 ;  /* 0x0012c00901007387 */ /* 0x000fe20000100800 */
[----:B------:R-:W-:-:S03]  /*510d0*/  LEA.HI.X.SX32 R5, R5, R0, 0x1, P1 ;  /* 0x0000000005057211 */ /* 0x000fc600008f0eff */
[----:B------:R-:W-:Y:S01]  /*510e0*/  STL.64 [R1+0x1340], R8 ;  /* 0x0013400801007387 */ /* 0x000fe20000100a00 */
[----:B------:R-:W-:-:S03]  /*510f0*/  LOP3.LUT R25, R26, 0x18, RZ, 0xc0, !PT ;  /* 0x000000181a197812 */ /* 0x000fc600078ec0ff */
[----:B------:R-:W-:Y:S01]  /*51100*/  STL [R1+0x11b0], R6 ;  /* 0x0011b00601007387 */ /* 0x000fe20000100800 */
[----:B------:R-:W-:-:S03]  /*51110*/  LEA R26, P1, R27, R3, 0x1 ;  /* 0x000000031b1a7211 */ /* 0x000fc600078208ff */
[----:B------:R-:W-:Y:S04]  /*51120*/  STL [R1+0x1348], R6 ;  /* 0x0013480601007387 */ /* 0x000fe80000100800 */
[----:B------:R-:W-:Y:S04]  /*51130*/  STL [R1+0x134c], R6 ;  /* 0x00134c0601007387 */ /* 0x000fe80000100800 */
[----:B------:R-:W-:Y:S04]  /*51140*/  STL [R1+0x111c], R7 ;  /* 0x00111c0701007387 */ /* 0x000fe80000100800 */
[----:B------:R-:W-:Y:S01]  /*51150*/  STL [R1+0x12b0], R7 ;  /* 0x0012b00701007387 */ /* 0x000fe20000100800 */
[----:B------:R-:W-:-:S03]  /*51160*/  LEA.HI.X.SX32 R27, R27, R0, 0x1, P1 ;  /* 0x000000001b1b7211 */ /* 0x000fc600008f0eff */
[----:B------:R-:W-:Y:S04]  /*51170*/  STL [R1+0x1358], R7 ;  /* 0x0013580701007387 */ /* 0x000fe80000100800 */
[----:B------:R-:W-:Y:S04]  /*51180*/  STL [R1+0x13a8], R7 ;  /* 0x0013a80701007387 */ /* 0x000fe80000100800 */
[----:B------:R-:W-:Y:S01]  /*51190*/  STL.64 [R1+0x1168], R4 ;  /* 0x0011680401007387 */ /* 0x000fe20000100a00 */
[----:B------:R-:W-:-:S03]  /*511a0*/  PRMT R0, R2, 0x7632, R0 ;  /* 0x0000763202007816 */ /* 0x000fc60000000000 */
[----:B------:R0:W-:Y:S04]  /*511b0*/  STL [R1+0x13b8], R3 ;  /* 0x0013b80301007387 */ /* 0x0001e80000100800 */
[----:B------:R-:W-:Y:S01]  /*511c0*/  STL.64 [R1+0x1178], R26 ;  /* 0x0011781a01007387 */ /* 0x000fe20000100a00 */
[----:B0-----:R-:W-:-:S05]  /*511d0*/  LEA.HI R3, R25, R12, RZ, 0x1f ;  /* 0x0000000c19037211 */ /* 0x001fca00078ff8ff */
[----:B------:R-:W-:Y:S04]  /*511e0*/  STL [R1+0x1a4], R3 ;  /* 0x0001a40301007387 */ /* 0x000fe80000100800 */
[----:B------:R-:W3:Y:S04]  /*511f0*/  LDL.LU R2, [R1+0x1450] ;  /* 0x0014500001027983 */ /* 0x000ee80000300800 */
[----:B------:R0:W-:Y:S04]  /*51200*/  STL [R1+0x1448], R0 ;  /* 0x0014480001007387 */ /* 0x0001e80000100800 */
[----:B0-----:R-:W4:Y:S01]  /*51210*/  LDL.LU R0, [R1+0x388] ;  /* 0x0003880001007983 */ /* 0x001f220000300800 */
[----:B--2---:R-:W-:-:S03]  /*51220*/  FSEL R3, R24, -INF , P2 ;  /* 0xff80000018037808 */ /* 0x004fc60001000000 */
[----:B----4-:R0:W-:Y:S04]  /*51230*/  STL [R1+0x144c], R0 ;  /* 0x00144c0001007387 */ /* 0x0101e80000100800 */
[----:B------:R1:W-:Y:S04]  /*51240*/  STL [R1+0x1a0], R3 ;  /* 0x0001a00301007387 */ /* 0x0003e80000100800 */
[----:B0-----:R-:W2:Y:S04]  /*51250*/  LDL.LU R0, [R1+0x724] ;  /* 0x0007240001007983 */ /* 0x001ea80000300800 */
[----:B-1----:R-:W4:Y:S04]  /*51260*/  LDL.LU R3, [R1+0x348] ;  /* 0x0003480001037983 */ /* 0x002f280000300800 */
[----:B----4-:R0:W-:Y:S04]  /*51270*/  STL [R1+0x1418], R3 ;  /* 0x0014180301007387 */ /* 0x0101e80000100800 */
[----:B0-----:R-:W4:Y:S04]  /*51280*/  LDL.LU R3, [R1+0x358] ;  /* 0x0003580001037983 */ /* 0x001f280000300800 */
[----:B----4-:R0:W-:Y:S04]  /*51290*/  STL [R1+0x1428], R3 ;  /* 0x0014280301007387 */ /* 0x0101e80000100800 */
[----:B0-----:R-:W4:Y:S04]  /*512a0*/  LDL.LU R3, [R1+0x368] ;  /* 0x0003680001037983 */ /* 0x001f280000300800 */
[----:B----4-:R0:W-:Y:S04]  /*512b0*/  STL [R1+0x1438], R3 ;  /* 0x0014380301007387 */ /* 0x0101e80000100800 */
[----:B0-----:R-:W4:Y:S04]  /*512c0*/  LDL.LU R3, [R1+0x378] ;  /* 0x0003780001037983 */ /* 0x001f280000300800 */
[----:B------:R-:W5:Y:S04]  /*512d0*/  LDL.LU.64 R26, [R1+0x518] ;  /* 0x00051800011a7983 */ /* 0x000f680000300a00 */
[----:B-----5:R0:W-:Y:S04]  /*512e0*/  STL.64 [R1+0x1410], R26 ;  /* 0x0014101a01007387 */ /* 0x0201e80000100a00 */
[----:B0-----:R-:W5:Y:S04]  /*512f0*/  LDL.LU.64 R26, [R1+0x520] ;  /* 0x00052000011a7983 */ /* 0x001f680000300a00 */
[----:B-----5:R0:W-:Y:S04]  /*51300*/  STL.64 [R1+0x1420], R26 ;  /* 0x0014201a01007387 */ /* 0x0201e80000100a00 */
[----:B0-----:R-:W5:Y:S04]  /*51310*/  LDL.LU.64 R26, [R1+0x530] ;  /* 0x00053000011a7983 */ /* 0x001f680000300a00 */
[----:B-----5:R0:W-:Y:S04]  /*51320*/  STL.64 [R1+0x1430], R26 ;  /* 0x0014301a01007387 */ /* 0x0201e80000100a00 */
[----:B0-----:R-:W5:Y:S01]  /*51330*/  LDL.LU.64 R26, [R1+0x538] ;  /* 0x00053800011a7983 */ /* 0x001f620000300a00 */
[----:B--2---:R-:W-:-:S03]  /*51340*/  FSETP.NEU.AND P1, PT, R0, RZ, PT ;  /* 0x000000ff0000720b */ /* 0x004fc60003f2d000 */
[----:B-----5:R0:W-:Y:S04]  /*51350*/  STL.64 [R1+0x1440], R26 ;  /* 0x0014401a01007387 */ /* 0x0201e80000100a00 */
[----:B0-----:R-:W2:Y:S04]  /*51360*/  LDL.LU.64 R26, [R1+0x540] ;  /* 0x00054000011a7983 */ /* 0x001ea80000300a00 */
[----:B------:R-:W5:Y:S04]  /*51370*/  LDL.LU R7, [R1+0x338] ;  /* 0x0003380001077983 */ /* 0x000f680000300800 */
[----:B------:R-:W2:Y:S04]  /*51380*/  LDL.LU.64 R4, [R1+0x480] ;  /* 0x0004800001047983 */ /* 0x000ea80000300a00 */
[----:B------:R-:W2:Y:S04]  /*51390*/  LDL.LU R6, [R1+0x328] ;  /* 0x0003280001067983 */ /* 0x000ea80000300800 */
        /* <DEDUP_REMOVED lines=13> */
[----:B------:R-:W2:Y:S01]  /*51470*/  LDL.LU R0, [R1+0x144c] ;  /* 0x00144c0001007983 */ /* 0x000ea20000300800 */
[----:B---3--:R-:W-:-:S02]  /*51480*/  LOP3.LUT P5, RZ, R2, 0x20000, RZ, 0xc0, !PT ;  /* 0x0002000002ff7812 */ /* 0x008fc400078ac0ff */
[C---:B------:R-:W-:Y:S02]  /*51490*/  LOP3.LUT P4, RZ, R2.reuse, 0x10000, RZ, 0xc0, !PT ;  /* 0x0001000002ff7812 */ /* 0x040fe4000788c0ff */
[C---:B------:R-:W-:Y:S02]  /*514a0*/  LOP3.LUT P3, RZ, R2.reuse, 0x2000, RZ, 0xc0, !PT ;  /* 0x0000200002ff7812 */ /* 0x040fe4000786c0ff */
[----:B------:R-:W-:Y:S02]  /*514b0*/  LOP3.LUT P2, RZ, R2, 0x4000, RZ, 0xc0, !PT ;  /* 0x0000400002ff7812 */ /* 0x000fe4000784c0ff */
[----:B--2---:R-:W-:Y:S02]  /*514c0*/  PRMT R2, R0, 0x7632, R2 ;  /* 0x0000763200027816 */ /* 0x004fe40000000002 */
[----:B------:R-:W2:Y:S04]  /*514d0*/  LDL.LU R0, [R1+0x1448] ;  /* 0x0014480001007983 */ /* 0x000ea80000300800 */
[----:B--2---:R0:W-:Y:S04]  /*514e0*/  STG.E.U16 [R26.64], R0 ;  /* 0x000000001a007986 */ /* 0x0041e8000c101504 */
[----:B0-----:R-:W2:Y:S01]  /*514f0*/  LDL.LU.64 R26, [R1+0x1440] ;  /* 0x00144000011a7983 */ /* 0x001ea20000300a00 */
[----:B----4-:R-:W-:-:S03]  /*51500*/  PRMT R0, R3, 0x7632, R0 ;  /* 0x0000763203007816 */ /* 0x010fc60000000000 */
[----:B------:R-:W3:Y:S04]  /*51510*/  LDL.LU R3, [R1+0x1438] ;  /* 0x0014380001037983 */ /* 0x000ee80000300800 */
[----:B--2---:R0:W-:Y:S04]  /*51520*/  STG.E.U16 [R26.64], R2 ;  /* 0x000000021a007986 */ /* 0x0041e8000c101504 */
[----:B0-----:R-:W2:Y:S01]  /*51530*/  LDL.LU.64 R26, [R1+0x1430] ;  /* 0x00143000011a7983 */ /* 0x001ea20000300a00 */
[----:B---3--:R-:W-:-:S03]  /*51540*/  PRMT R2, R3, 0x7632, R2 ;  /* 0x0000763203027816 */ /* 0x008fc60000000002 */
        /* <DEDUP_REMOVED lines=8> */
[----:B--2---:R5:W-:Y:S04]  /*515d0*/  STG.E.U16 [R26.64], R0 ;  /* 0x000000001a007986 */ /* 0x004be8000c101504 */
[----:B------:R0:W-:Y:S01]  /*515e0*/  STG.E.U16 [R4.64], R2 ;  /* 0x0000000204007986 */ /* 0x0001e2000c101504 */
[----:B-----5:R-:W-:Y:S02]  /*515f0*/  PRMT R0, R7, 0x7632, R0 ;  /* 0x0000763207007816 */ /* 0x020fe40000000000 */
[----:B0-----:R-:W-:-:S03]  /*51600*/  PRMT R2, R6, 0x7632, R2 ;  /* 0x0000763206027816 */ /* 0x001fc60000000002 */
[----:B------:R0:W-:Y:S04]  /*51610*/  STG.E.U16 [R8.64], R0 ;  /* 0x0000000008007986 */ /* 0x0001e8000c101504 */
[----:B------:R1:W-:Y:S01]  /*51620*/  STG.E.U16 [R10.64], R2 ;  /* 0x000000020a007986 */ /* 0x0003e2000c101504 */
[----:B0-----:R-:W-:Y:S02]  /*51630*/  PRMT R0, R13, 0x7632, R0 ;  /* 0x000076320d007816 */ /* 0x001fe40000000000 */
[----:B-1----:R-:W-:-:S03]  /*51640*/  PRMT R2, R12, 0x7632, R2 ;  /* 0x000076320c027816 */ /* 0x002fc60000000002 */
        /* <DEDUP_REMOVED lines=8> */
[----:B------:R-:W-:Y:S04]  /*516d0*/  STG.E.U16 [R24.64], R0 ;  /* 0x0000000018007986 */ /* 0x000fe8000c101504 */
[----:B------:R0:W-:Y:S04]  /*516e0*/  STL [R1+0x1408], R2 ;  /* 0x0014080201007387 */ /* 0x0001e80000100800 */
[----:B0-----:R-:W2:Y:S04]  /*516f0*/  LDL.LU R2, [R1+0x2b8] ;  /* 0x0002b80001027983 */ /* 0x001ea80000300800 */
[----:B------:R-:W3:Y:S04]  /*51700*/  LDL.LU.64 R24, [R1+0x380] ;  /* 0x0003800001187983 */ /* 0x000ee80000300a00 */
[----:B---3--:R0:W-:Y:S04]  /*51710*/  STL [R1+0x13ec], R25 ;  /* 0x0013ec1901007387 */ /* 0x0081e80000100800 */
[----:B0-----:R-:W3:Y:S04]  /*51720*/  LDL.LU R25, [R1+0x298] ;  /* 0x0002980001197983 */ /* 0x001ee80000300800 */
[----:B---3--:R0:W-:Y:S04]  /*51730*/  STL.64 [R1+0x13f0], R24 ;  /* 0x0013f01801007387 */ /* 0x0081e80000100a00 */
[----:B0-----:R-:W3:Y:S04]  /*51740*/  LDL.LU.64 R24, [R1+0x390] ;  /* 0x0003900001187983 */ /* 0x001ee80000300a00 */
[----:B---3--:R0:W-:Y:S04]  /*51750*/  STL [R1+0x13f8], R25 ;  /* 0x0013f81901007387 */ /* 0x0081e80000100800 */
[----:B0-----:R-:W3:Y:S04]  /*51760*/  LDL.LU R25, [R1+0x2a8] ;  /* 0x0002a80001197983 */ /* 0x001ee80000300800 */
[----:B---3--:R0:W-:Y:S04]  /*51770*/  STL.64 [R1+0x1400], R24 ;  /* 0x0014001801007387 */ /* 0x0081e80000100a00 */
[----:B0-----:R-:W3:Y:S04]  /*51780*/  LDL.LU.64 R24, [R1+0x3a0] ;  /* 0x0003a00001187983 */ /* 0x001ee80000300a00 */
[----:B------:R-:W4:Y:S04]  /*51790*/  LDL.LU R3, [R1+0x258] ;  /* 0x0002580001037983 */ /* 0x000f280000300800 */
[----:B----4-:R0:W-:Y:S04]  /*517a0*/  STL [R1+0x13c8], R3 ;  /* 0x0013c80301007387 */ /* 0x0101e80000100800 */
[----:B0-----:R-:W4:Y:S04]  /*517b0*/  LDL.LU R3, [R1+0x268] ;  /* 0x0002680001037983 */ /* 0x001f280000300800 */
[----:B----4-:R0:W-:Y:S04]  /*517c0*/  STL [R1+0x13d8], R3 ;  /* 0x0013d80301007387 */ /* 0x0101e80000100800 */
[----:B0-----:R-:W4:Y:S04]  /*517d0*/  LDL.LU R3, [R1+0x278] ;  /* 0x0002780001037983 */ /* 0x001f280000300800 */
[----:B----4-:R0:W-:Y:S04]  /*517e0*/  STL [R1+0x13e8], R3 ;  /* 0x0013e80301007387 */ /* 0x0101e80000100800 */
[----:B0-----:R-:W4:Y:S04]  /*517f0*/  LDL.LU R3, [R1+0x288] ;  /* 0x0002880001037983 */ /* 0x001f280000300800 */
[----:B------:R-:W5:Y:S04]  /*51800*/  LDL.LU R7, [R1+0x248] ;  /* 0x0002480001077983 */ /* 0x000f680000300800 */
[----:B------:R-:W2:Y:S04]  /*51810*/  LDL.LU.64 R28, [R1+0x330] ;  /* 0x00033000011c7983 */ /* 0x000ea80000300a00 */
[----:B--2---:R0:W-:Y:S04]  /*51820*/  STL.64 [R1+0x13b0], R28 ;  /* 0x0013b01c01007387 */ /* 0x0041e80000100a00 */
[----:B0-----:R-:W2:Y:S04]  /*51830*/  LDL.LU.64 R28, [R1+0x340] ;  /* 0x00034000011c7983 */ /* 0x001ea80000300a00 */
[----:B--2---:R0:W-:Y:S04]  /*51840*/  STL.64 [R1+0x13c0], R28 ;  /* 0x0013c01c01007387 */ /* 0x0041e80000100a00 */
[----:B0-----:R-:W2:Y:S04]  /*51850*/  LDL.LU.64 R28, [R1+0x350] ;  /* 0x00035000011c7983 */ /* 0x001ea80000300a00 */
[----:B--2---:R0:W-:Y:S04]  /*51860*/  STL.64 [R1+0x13d0], R28 ;  /* 0x0013d01c01007387 */ /* 0x0041e80000100a00 */
[----:B0-----:R-:W2:Y:S01]  /*51870*/  LDL.LU.64 R28, [R1+0x360] ;  /* 0x00036000011c7983 */ /* 0x001ea20000300a00 */
[----:B------:R-:W-:-:S03]  /*51880*/  PRMT R0, R2, 0x7632, R0 ;  /* 0x0000763202007816 */ /* 0x000fc60000000000 */
[----:B--2---:R0:W-:Y:S04]  /*51890*/  STL.64 [R1+0x13e0], R28 ;  /* 0x0013e01c01007387 */ /* 0x0041e80000100a00 */
[----:B0-----:R-:W2:Y:S04]  /*518a0*/  LDL.LU.64 R28, [R1+0x370] ;  /* 0x00037000011c7983 */ /* 0x001ea80000300a00 */
        /* <DEDUP_REMOVED lines=14> */
[----:B------:R-:W3:Y:S04]  /*51990*/  LDL.LU R2, [R1+0x1408] ;  /* 0x0014080001027983 */ /* 0x000ee80000300800 */
[----:B---3--:R0:W-:Y:S04]  /*519a0*/  STG.E.U16 [R24.64], R2 ;  /* 0x0000000218007986 */ /* 0x0081e8000c101504 */
[----:B0-----:R-:W3:Y:S02]  /*519b0*/  LDL.LU.64 R24, [R1+0x1400] ;  /* 0x0014000001187983 */ /* 0x001ee40000300a00 */
[----:B---3--:R-:W-:-:S02]  /*519c0*/  PRMT R2, R25, 0x7632, R2 ;  /* 0x0000763219027816 */ /* 0x008fc40000000002 */
[----:B------:R-:W3:Y:S04]  /*519d0*/  LDL.LU R25, [R1+0x13f8] ;  /* 0x0013f80001197983 */ /* 0x000ee80000300800 */
[----:B---3--:R0:W-:Y:S04]  /*519e0*/  STG.E.U16 [R24.64], R0 ;  /* 0x0000000018007986 */ /* 0x0081e8000c101504 */
[----:B0-----:R-:W3:Y:S02]  /*519f0*/  LDL.LU.64 R24, [R1+0x13f0] ;  /* 0x0013f00001187983 */ /* 0x001ee40000300a00 */
[----:B---3--:R-:W-:-:S02]  /*51a00*/  PRMT R0, R25, 0x7632, R0 ;  /* 0x0000763219007816 */ /* 0x008fc40000000000 */
[----:B------:R-:W3:Y:S04]  /*51a10*/  LDL.LU R25, [R1+0x13ec] ;  /* 0x0013ec0001197983 */ /* 0x000ee80000300800 */
[----:B---3--:R0:W-:Y:S04]  /*51a20*/  STG.E.U16 [R24.64], R2 ;  /* 0x0000000218007986 */ /* 0x0081e8000c101504 */
[----:B--2---:R1:W-:Y:S04]  /*51a30*/  STG.E.U16 [R28.64], R0 ;  /* 0x000000001c007986 */ /* 0x0043e8000c101504 */
[----:B0-----:R-:W2:Y:S01]  /*51a40*/  LDL.LU.64 R24, [R1+0x2b0] ;  /* 0x0002b00001187983 */ /* 0x001ea20000300a00 */
[----:B----4-:R-:W-:-:S03]  /*51a50*/  PRMT R2, R3, 0x7632, R2 ;  /* 0x0000763203027816 */ /* 0x010fc60000000002 */
[----:B------:R-:W3:Y:S04]  /*51a60*/  LDL.LU R3, [R1+0x13e8] ;  /* 0x0013e80001037983 */ /* 0x000ee80000300800 */
[----:B-1----:R-:W4:Y:S01]  /*51a70*/  LDL.LU.64 R28, [R1+0x13e0] ;  /* 0x0013e000011c7983 */ /* 0x002f220000300a00 */
[----:B---3--:R-:W-:-:S03]  /*51a80*/  PRMT R0, R3, 0x7632, R0 ;  /* 0x0000763203007816 */ /* 0x008fc60000000000 */
[----:B------:R-:W3:Y:S04]  /*51a90*/  LDL.LU R3, [R1+0x13d8] ;  /* 0x0013d80001037983 */ /* 0x000ee80000300800 */
[----:B----4-:R0:W-:Y:S04]  /*51aa0*/  STG.E.U16 [R28.64], R2 ;  /* 0x000000021c007986 */ /* 0x0101e8000c101504 */
[----:B0-----:R-:W4:Y:S01]  /*51ab0*/  LDL.LU.64 R28, [R1+0x13d0] ;  /* 0x0013d000011c7983 */ /* 0x001f220000300a00 */
        /* <DEDUP_REMOVED lines=8> */
[----:B-----5:R-:W-:-:S03]  /*51b40*/  PRMT R2, R7, 0x7632, R2 ;  /* 0x0000763207027816 */ /* 0x020fc60000000002 */
[----:B------:R-:W5:Y:S04]  /*51b50*/  LDL.LU R7, [R1+0x13a8] ;  /* 0x0013a80001077983 */ /* 0x000f680000300800 */
[----:B----4-:R0:W-:Y:S04]  /*51b60*/  STG.E.U16 [R28.64], R0 ;  /* 0x000000001c007986 */ /* 0x0101e8000c101504 */
[----:B0-----:R-:W3:Y:S01]  /*51b70*/  LDL.LU.64 R28, [R1+0x13a0] ;  /* 0x0013a000011c7983 */ /* 0x001ee20000300a00 */
[----:B------:R-:W-:-:S03]  /*51b80*/  PRMT R0, R6, 0x7632, R0 ;  /* 0x0000763206007816 */ /* 0x000fc60000000000 */
        /* <DEDUP_REMOVED lines=9> */
[----:B------:R-:W-:Y:S01]  /*51c20*/  STG.E.U16 [R18.64], R0 ;  /* 0x0000000012007986 */ /* 0x000fe2000c101504 */
[----:B0-----:R-:W-:-:S05]  /*51c30*/  PRMT R2, R20, 0x7632, R2 ;  /* 0x0000763214027816 */ /* 0x001fca0000000002 */
[----:B------:R-:W-:Y:S01]  /*51c40*/  STG.E.U16 [R22.64], R2 ;  /* 0x0000000216007986 */ /* 0x000fe2000c101504 */
[----:B---3--:R-:W-:-:S05]  /*51c50*/  PRMT R3, R29, 0x7632, R3 ;  /* 0x000076321d037816 */ /* 0x008fca0000000003 */
[----:B------:R0:W-:Y:S04]  /*51c60*/  STL [R1+0x1398], R3 ;  /* 0x0013980301007387 */ /* 0x0001e80000100800 */
[----:B0-----:R-:W3:Y:S04]  /*51c70*/  LDL.LU R3, [R1+0x1a8] ;  /* 0x0001a80001037983 */ /* 0x001ee80000300800 */
[----:B------:R-:W4:Y:S04]  /*51c80*/  LDL.LU R18, [R1+0x39c] ;  /* 0x00039c0001127983 */ /* 0x000f280000300800 */
[----:B------:R-:W2:Y:S04]  /*51c90*/  LDL.LU R22, [R1+0x38c] ;  /* 0x00038c0001167983 */ /* 0x000ea80000300800 */
[----:B--2---:R-:W-:Y:S04]  /*51ca0*/  STL [R1+0x1378], R22 ;  /* 0x0013781601007387 */ /* 0x004fe80000100800 */
[----:B------:R-:W2:Y:S04]  /*51cb0*/  LDL.LU.64 R4, [R1+0x188] ;  /* 0x0001880001047983 */ /* 0x000ea80000300a00 */
        /* <DEDUP_REMOVED lines=8> */
[----:B------:R-:W2:Y:S04]  /*51d40*/  LDL.LU R19, [R1+0x37c] ;  /* 0x00037c0001137983 */ /* 0x000ea80000300800 */
[----:B------:R-:W5:Y:S04]  /*51d50*/  LDL.LU R6, [R1+0x36c] ;  /* 0x00036c0001067983 */ /* 0x000f680000300800 */
[----:B-----5:R0:W-:Y:S04]  /*51d60*/  STL.64 [R1+0x1360], R6 ;  /* 0x0013600601007387 */ /* 0x0201e80000100a00 */
[----:B0-----:R-:W5:Y:S04]  /*51d70*/  LDL.LU.64 R6, [R1+0x180] ;  /* 0x0001800001067983 */ /* 0x001f680000300a00 */
[----:B------:R-:W2:Y:S01]  /*51d80*/  LDL.LU.64 R8, [R1+0x170] ;  /* 0x0001700001087983 */ /* 0x000ea20000300a00 */
[----:B------:R-:W-:-:S02]  /*51d90*/  PRMT R0, R21, 0x7632, R0 ;  /* 0x0000763215007816 */ /* 0x000fc40000000000 */
[----:B------:R-:W-:-:S03]  /*51da0*/  PRMT R2, R28, 0x7632, R2 ;  /* 0x000076321c027816 */ /* 0x000fc60000000002 */
[----:B------:R3:W-:Y:S02]  /*51db0*/  STG.E.U16 [R24.64], R0 ;  /* 0x0000000018007986 */ /* 0x0007e4000c101504 */
[----:B---3--:R-:W-:Y:S02]  /*51dc0*/  PRMT R0, R3, 0x7632, R0 ;  /* 0x0000763203007816 */ /* 0x008fe40000000000 */
[----:B--2---:R0:W-:Y:S04]  /*51dd0*/  STL.64 [R1+0x1350], R8 ;  /* 0x0013500801007387 */ /* 0x0041e80000100a00 */
[----:B0-----:R-:W2:Y:S04]  /*51de0*/  LDL.LU.64 R8, [R1+0x178] ;  /* 0x0001780001087983 */ /* 0x001ea80000300a00 */
[----:B------:R-:W3:Y:S04]  /*51df0*/  LDL.LU R13, [R1+0x35c] ;  /* 0x00035c00010d7983 */ /* 0x000ee80000300800 */
[----:B------:R-:W2:Y:S04]  /*51e00*/  LDL.LU.64 R10, [R1+0x168] ;  /* 0x00016800010a7983 */ /* 0x000ea80000300a00 */
[----:B------:R-:W2:Y:S04]  /*51e10*/  LDL.LU R12, [R1+0x34c] ;  /* 0x00034c00010c7983 */ /* 0x000ea80000300800 */
[----:B------:R-:W2:Y:S04]  /*51e20*/  LDL.LU.64 R26, [R1+0x160] ;  /* 0x00016000011a7983 */ /* 0x000ea80000300a00 */
[----:B------:R-:W2:Y:S04]  /*51e30*/  LDL.LU R16, [R1+0x33c] ;  /* 0x00033c0001107983 */ /* 0x000ea80000300800 */
[----:B------:R-:W2:Y:S04]  /*51e40*/  LDL.LU.64 R14, [R1+0x158] ;  /* 0x00015800010e7983 */ /* 0x000ea80000300a00 */
[----:B------:R-:W2:Y:S04]  /*51e50*/  LDL.LU R23, [R1+0x32c] ;  /* 0x00032c0001177983 */ /* 0x000ea80000300800 */
[----:B------:R-:W2:Y:S04]  /*51e60*/  LDL.LU R29, [R1+0x31c] ;  /* 0x00031c00011d7983 */ /* 0x000ea80000300800 */
[----:B------:R-:W2:Y:S04]  /*51e70*/  LDL.LU.64 R20, [R1+0x150] ;  /* 0x0001500001147983 */ /* 0x000ea80000300a00 */
[----:B------:R-:W2:Y:S04]  /*51e80*/  LDL.LU.64 R24, [R1+0x148] ;  /* 0x0001480001187983 */ /* 0x000ea80000300a00 */
[----:B------:R-:W2:Y:S04]  /*51e90*/  LDL.LU R28, [R1+0x30c] ;  /* 0x00030c00011c7983 */ /* 0x000ea80000300800 */
[----:B------:R-:W2:Y:S04]  /*51ea0*/  LDL.LU R17, [R1+0x2fc] ;  /* 0x0002fc0001117983 */ /* 0x000ea80000300800 */
[----:B------:R-:W2:Y:S04]  /*51eb0*/  LDL.LU R3, [R1+0x1398] ;  /* 0x0013980001037983 */ /* 0x000ea80000300800 */
[----:B--2---:R0:W-:Y:S04]  /*51ec0*/  STG.E.U16 [R4.64], R3 ;  /* 0x0000000304007986 */ /* 0x0041e8000c101504 */
[----:B0-----:R-:W2:Y:S04]  /*51ed0*/  LDL.LU.64 R4, [R1+0x1390] ;  /* 0x0013900001047983 */ /* 0x001ea80000300a00 */
[----:B------:R-:W-:Y:S04]  /*51ee0*/  STL [R1+0x12a0], R3 ;  /* 0x0012a00301007387 */ /* 0x000fe80000100800 */
[----:B--2---:R0:W-:Y:S04]  /*51ef0*/  STG.E.U16 [R4.64], R2 ;  /* 0x0000000204007986 */ /* 0x0041e8000c101504 */
[----:B0-----:R-:W2:Y:S04]  /*51f00*/  LDL.LU.64 R4, [R1+0x1388] ;  /* 0x0013880001047983 */ /* 0x001ea80000300a00 */
[----:B------:R-:W-:Y:S01]  /*51f10*/  STL [R1+0x1290], R2 ;  /* 0x0012900201007387 */ /* 0x000fe20000100800 */
[----:B----4-:R-:W-:-:S03]  /*51f20*/  PRMT R22, R18, 0x7632, R22 ;  /* 0x0000763212167816 */ /* 0x010fc60000000016 */
[----:B--2---:R0:W-:Y:S04]  /*51f30*/  STG.E.U16 [R4.64], R0 ;  /* 0x0000000004007986 */ /* 0x0041e8000c101504 */
[----:B0-----:R-:W2:Y:S04]  /*51f40*/  LDL.LU.64 R4, [R1+0x1380] ;  /* 0x0013800001047983 */ /* 0x001ea80000300a00 */
[----:B------:R-:W-:Y:S04]  /*51f50*/  STL [R1+0x1280], R0 ;  /* 0x0012800001007387 */ /* 0x000fe80000100800 */
[----:B------:R0:W-:Y:S04]  /*51f60*/  STL.S16 [R1+0x198], R22 ;  /* 0x0001981601007387 */ /* 0x0001e80000100600 */
[----:B0-----:R-:W4:Y:S04]  /*51f70*/  LDL.LU R22, [R1+0x1378] ;  /* 0x0013780001167983 */ /* 0x001f280000300800 */
[----:B--2---:R0:W-:Y:S04]  /*51f80*/  STG.E.U16 [R4.64], R18 ;  /* 0x0000001204007986 */ /* 0x0041e8000c101504 */
[----:B0-----:R-:W2:Y:S04]  /*51f90*/  LDL.LU.64 R4, [R1+0x1370] ;  /* 0x0013700001047983 */ /* 0x001ea80000300a00 */
[----:B------:R-:W4:Y:S02]  /*51fa0*/  LDL.LU R18, [R1+0x136c] ;  /* 0x00136c0001127983 */ /* 0x000f240000300800 */
[----:B----4-:R-:W-:-:S02]  /*51fb0*/  PRMT R18, R22, 0x7632, R18 ;  /* 0x0000763216127816 */ /* 0x010fc40000000012 */
[----:B--2---:R-:W-:Y:S04]  /*51fc0*/  STG.E.U16 [R4.64], R22 ;  /* 0x0000001604007986 */ /* 0x004fe8000c101504 */
[----:B------:R0:W-:Y:S04]  /*51fd0*/  STL.S16 [R1+0x190], R18 ;  /* 0x0001901201007387 */ /* 0x0001e80000100600 */
[----:B-----5:R1:W-:Y:S04]  /*51fe0*/  STG.E.U16 [R6.64], R19 ;  /* 0x0000001306007986 */ /* 0x0203e8000c101504 */
[----:B0-----:R-:W2:Y:S04]  /*51ff0*/  LDL.LU R18, [R1+0x1368] ;  /* 0x0013680001127983 */ /* 0x001ea80000300800 */
[----:B------:R-:W4:Y:S04]  /*52000*/  LDL.LU.64 R4, [R1+0x140] ;  /* 0x0001400001047983 */ /* 0x000f280000300a00 */
[----:B------:R-:W5:Y:S04]  /*52010*/  LDL.LU R22, [R1+0x2ec] ;  /* 0x0002ec0001167983 */ /* 0x000f680000300800 */
[----:B-1----:R-:W3:Y:S01]  /*52020*/  LDL.LU.64 R6, [R1+0x1360] ;  /* 0x0013600001067983 */ /* 0x002ee20000300a00 */
[----:B--2---:R-:W-:-:S05]  /*52030*/  PRMT R18, R19, 0x7632, R18 ;  /* 0x0000763213127816 */ /* 0x004fca0000000012 */
[----:B------:R0:W-:Y:S01]  /*52040*/  STL.S16 [R1+0x188], R18 ;  /* 0x0001881201007387 */ /* 0x0001e20000100600 */
[----:B---3--:R-:W-:-:S03]  /*52050*/  PRMT R7, R6, 0x7632, R7 ;  /* 0x0000763206077816 */ /* 0x008fc60000000007 */
[----:B------:R-:W-:Y:S04]  /*52060*/  STG.E.U16 [R8.64], R6 ;  /* 0x0000000608007986 */ /* 0x000fe8000c101504 */
[----:B0-----:R-:W2:Y:S04]  /*52070*/  LDL.LU.64 R18, [R1+0x138] ;  /* 0x0001380001127983 */ /* 0x001ea80000300a00 */
[----:B------:R0:W-:Y:S04]  /*52080*/  STL.S16 [R1+0x180], R7 ;  /* 0x0001800701007387 */ /* 0x0001e80000100600 */
[----:B0-----:R-:W3:Y:S04]  /*52090*/  LDL.LU R7, [R1+0x1358] ;  /* 0x0013580001077983 */ /* 0x001ee80000300800 */
[----:B------:R-:W2:Y:S04]  /*520a0*/  LDL.LU.64 R8, [R1+0x1350] ;  /* 0x0013500001087983 */ /* 0x000ea80000300a00 */
[----:B------:R-:W2:Y:S02]  /*520b0*/  LDL.LU R6, [R1+0x134c] ;  /* 0x00134c0001067983 */ /* 0x000ea40000300800 */
[----:B--2---:R-:W-:-:S02]  /*520c0*/  PRMT R6, R13, 0x7632, R6 ;  /* 0x000076320d067816 */ /* 0x004fc40000000006 */
[----:B------:R-:W-:Y:S04]  /*520d0*/  STG.E.U16 [R8.64], R13 ;  /* 0x0000000d08007986 */ /* 0x000fe8000c101504 */
[----:B------:R0:W-:Y:S04]  /*520e0*/  STL.S16 [R1+0x178], R6 ;  /* 0x0001780601007387 */ /* 0x0001e80000100600 */
[----:B0-----:R-:W5:Y:S04]  /*520f0*/  LDL.LU R6, [R1+0x1348] ;  /* 0x0013480001067983 */ /* 0x001f680000300800 */
[----:B------:R-:W2:Y:S04]  /*52100*/  LDL.LU.64 R8, [R1+0x1340] ;  /* 0x0013400001087983 */ /* 0x000ea80000300a00 */
[----:B------:R-:W4:Y:S01]  /*52110*/  LDL.LU R13, [R1+0x133c] ;  /* 0x00133c00010d7983 */ /* 0x000f220000300800 */
[----:B---3--:R-:W-:-:S02]  /*52120*/  PRMT R7, R23, 0x7632, R7 ;  /* 0x0000763217077816 */ /* 0x008fc40000000007 */
[----:B------:R-:W-:Y:S01]  /*52130*/  PRMT R3, R29, 0x7632, R3 ;  /* 0x000076321d037816 */ /* 0x000fe20000000003 */
[----:B------:R-:W-:Y:S01]  /*52140*/  STG.E.U16 [R10.64], R12 ;  /* 0x0000000c0a007986 */ /* 0x000fe2000c101504 */
[----:B------:R-:W-:-:S03]  /*52150*/  PRMT R2, R28, 0x7632, R2 ;  /* 0x000076321c027816 */ /* 0x000fc60000000002 */
[----:B------:R-:W-:Y:S01]  /*52160*/  STG.E.U16 [R26.64], R16 ;  /* 0x000000101a007986 */ /* 0x000fe2000c101504 */
[----:B------:R-:W-:-:S03]  /*52170*/  PRMT R0, R17, 0x7632, R0 ;  /* 0x0000763211007816 */ /* 0x000fc60000000000 */
[----:B------:R-:W-:Y:S04]  /*52180*/  STG.E.U16 [R14.64], R23 ;  /* 0x000000170e007986 */ /* 0x000fe8000c101504 */
[----:B------:R-:W-:Y:S01]  /*52190*/  STG.E.U16 [R20.64], R29 ;  /* 0x0000001d14007986 */ /* 0x000fe2000c101504 */
[----:B--2---:R-:W-:Y:S02]  /*521a0*/  PRMT R9, R16, 0x7632, R9 ;  /* 0x0000763210097816 */ /* 0x004fe40000000009 */
[----:B----4-:R-:W-:-:S05]  /*521b0*/  PRMT R13, R12, 0x7632, R13 ;  /* 0x000076320c0d7816 */ /* 0x010fca000000000d */
[----:B------:R0:W-:Y:S04]  /*521c0*/  STL.S16 [R1+0x170], R13 ;  /* 0x0001700d01007387 */ /* 0x0001e80000100600 */
[----:B0-----:R-:W2:Y:S04]  /*521d0*/  LDL.LU R13, [R1+0x1338] ;  /* 0x00133800010d7983 */ /* 0x001ea80000300800 */
[----:B------:R-:W3:Y:S04]  /*521e0*/  LDL.LU.64 R10, [R1+0x1330] ;  /* 0x00133000010a7983 */ /* 0x000ee80000300a00 */
[----:B------:R-:W-:Y:S04]  /*521f0*/  STL.S16 [R1+0x168], R9 ;  /* 0x0001680901007387 */ /* 0x000fe80000100600 */
[----:B------:R-:W-:Y:S04]  /*52200*/  STL.S16 [R1+0x160], R7 ;  /* 0x0001600701007387 */ /* 0x000fe80000100600 */
[----:B------:R-:W4:Y:S04]  /*52210*/  LDL.LU R23, [R1+0x2dc] ;  /* 0x0002dc0001177983 */ /* 0x000f280000300800 */
[----:B------:R-:W-:Y:S04]  /*52220*/  STL.S16 [R1+0x158], R3 ;  /* 0x0001580301007387 */ /* 0x000fe80000100600 */
[----:B------:R-:W-:Y:S04]  /*52230*/  STL.S16 [R1+0x150], R2 ;  /* 0x0001500201007387 */ /* 0x000fe80000100600 */
[----:B------:R-:W2:Y:S04]  /*52240*/  LDL.LU.64 R20, [R1+0x130] ;  /* 0x0001300001147983 */ /* 0x000ea80000300a00 */
[----:B------:R-:W3:Y:S04]  /*52250*/  LDL.LU R12, [R1+0x2cc] ;  /* 0x0002cc00010c7983 */ /* 0x000ee80000300800 */
[----:B------:R-:W-:Y:S04]  /*52260*/  STL.S16 [R1+0x148], R0 ;  /* 0x0001480001007387 */ /* 0x000fe80000100600 */
[----:B------:R-:W2:Y:S04]  /*52270*/  LDL.LU.64 R14, [R1+0x120] ;  /* 0x00012000010e7983 */ /* 0x000ea80000300a00 */
[----:B------:R-:W-:Y:S04]  /*52280*/  STG.E.U16 [R24.64], R28 ;  /* 0x0000001c18007986 */ /* 0x000fe8000c101504 */
[----:B--2---:R0:W-:Y:S04]  /*52290*/  STL.64 [R1+0x1328], R14 ;  /* 0x0013280e01007387 */ /* 0x0041e80000100a00 */
[----:B0-----:R-:W2:Y:S04]  /*522a0*/  LDL.LU.64 R14, [R1+0x128] ;  /* 0x00012800010e7983 */ /* 0x001ea80000300a00 */
[----:B------:R-:W2:Y:S04]  /*522b0*/  LDL.LU R25, [R1+0x2bc] ;  /* 0x0002bc0001197983 */ /* 0x000ea80000300800 */
[----:B------:R-:W2:Y:S04]  /*522c0*/  LDL.LU R24, [R1+0x2ac] ;  /* 0x0002ac0001187983 */ /* 0x000ea80000300800 */
[----:B------:R-:W2:Y:S04]  /*522d0*/  LDL.LU R28, [R1+0x29c] ;  /* 0x00029c00011c7983 */ /* 0x000ea80000300800 */
[----:B------:R-:W2:Y:S01]  /*522e0*/  LDL.LU R29, [R1+0x28c] ;  /* 0x00028c00011d7983 */ /* 0x000ea20000300800 */
[----:B-----5:R-:W-:-:S03]  /*522f0*/  PRMT R6, R22, 0x7632, R6 ;  /* 0x0000763216067816 */ /* 0x020fc60000000006 */
[----:B------:R-:W-:Y:S04]  /*52300*/  STG.E.U16 [R4.64], R17 ;  /* 0x0000001104007986 */ /* 0x000fe8000c101504 */
[----:B--2---:R0:W-:Y:S04]  /*52310*/  STL.64 [R1+0x1308], R28 ;  /* 0x0013081c01007387 */ /* 0x0041e80000100a00 */
[----:B0-----:R-:W2:Y:S04]  /*52320*/  LDL.LU.64 R28, [R1+0x118] ;  /* 0x00011800011c7983 */ /* 0x001ea80000300a00 */
[----:B------:R-:W-:Y:S04]  /*52330*/  STL [R1+0x11c0], R6 ;  /* 0x0011c00601007387 */ /* 0x000fe80000100800 */
[----:B------:R-:W5:Y:S04]  /*52340*/  LDL.LU.64 R16, [R1+0x100] ;  /* 0x0001000001107983 */ /* 0x000f680000300a00 */
[----:B-----5:R0:W-:Y:S04]  /*52350*/  STL.64 [R1+0x12e8], R16 ;  /* 0x0012e81001007387 */ /* 0x0201e80000100a00 */
[----:B0-----:R-:W5:Y:S04]  /*52360*/  LDL.LU.64 R16, [R1+0x108] ;  /* 0x0001080001107983 */ /* 0x001f680000300a00 */
[----:B------:R-:W-:Y:S01]  /*52370*/  STG.E.U16 [R18.64], R22 ;  /* 0x0000001612007986 */ /* 0x000fe2000c101504 */
[----:B----4-:R-:W-:-:S02]  /*52380*/  PRMT R8, R23, 0x7632, R8 ;  /* 0x0000763217087816 */ /* 0x010fc40000000008 */
[----:B---3--:R-:W-:Y:S01]  /*52390*/  PRMT R10, R12, 0x7632, R10 ;  /* 0x000076320c0a7816 */ /* 0x008fe2000000000a */
[----:B------:R-:W-:Y:S04]  /*523a0*/  STG.E.U16 [R20.64], R23 ;  /* 0x0000001714007986 */ /* 0x000fe8000c101504 */
[----:B------:R-:W-:Y:S04]  /*523b0*/  STG.E.U16 [R14.64], R12 ;  /* 0x0000000c0e007986 */ /* 0x000fe8000c101504 */
[----:B-----5:R0:W-:Y:S04]  /*523c0*/  STL.64 [R1+0x12f8], R16 ;  /* 0x0012f81001007387 */ /* 0x0201e80000100a00 */
[----:B0-----:R-:W3:Y:S04]  /*523d0*/  LDL.LU.64 R16, [R1+0x110] ;  /* 0x0001100001107983 */ /* 0x001ee80000300a00 */
[----:B------:R-:W4:Y:S04]  /*523e0*/  LDL.LU.64 R18, [R1+0xf8] ;  /* 0x0000f80001127983 */ /* 0x000f280000300a00 */
[----:B------:R-:W5:Y:S04]  /*523f0*/  LDL.LU R6, [R1+0x25c] ;  /* 0x00025c0001067983 */ /* 0x000f680000300800 */
[----:B------:R-:W2:Y:S04]  /*52400*/  LDL.LU R0, [R1+0x24c] ;  /* 0x00024c0001007983 */ /* 0x000ea80000300800 */
[----:B------:R-:W2:Y:S04]  /*52410*/  LDL.LU.64 R2, [R1+0xe0] ;  /* 0x0000e00001027983 */ /* 0x000ea80000300a00 */
[----:B------:R-:W2:Y:S04]  /*52420*/  LDL.LU R7, [R1+0x23c] ;  /* 0x00023c0001077983 */ /* 0x000ea80000300800 */
[----:B------:R-:W2:Y:S04]  /*52430*/  LDL.LU.64 R26, [R1+0xd8] ;  /* 0x0000d800011a7983 */ /* 0x000ea80000300a00 */
[----:B------:R-:W2:Y:S04]  /*52440*/  LDL.LU R9, [R1+0x22c] ;  /* 0x00022c0001097983 */ /* 0x000ea80000300800 */
[----:B------:R-:W2:Y:S04]  /*52450*/  LDL.LU R22, [R1+0x21c] ;  /* 0x00021c0001167983 */ /* 0x000ea80000300800 */
[----:B------:R0:W-:Y:S04]  /*52460*/  STL [R1+0x11d0], R8 ;  /* 0x0011d00801007387 */ /* 0x0001e80000100800 */
[----:B0-----:R-:W2:Y:S04]  /*52470*/  LDL.LU R8, [R1+0x26c] ;  /* 0x00026c0001087983 */ /* 0x001ea80000300800 */
[----:B------:R-:W2:Y:S04]  /*52480*/  LDL.LU.64 R4, [R1+0xd0] ;  /* 0x0000d00001047983 */ /* 0x000ea80000300a00 */
[----:B------:R-:W2:Y:S04]  /*52490*/  LDL.LU.64 R20, [R1+0xc8] ;  /* 0x0000c80001147983 */ /* 0x000ea80000300a00 */
[----:B------:R-:W2:Y:S04]  /*524a0*/  LDL.LU R23, [R1+0x20c] ;  /* 0x00020c0001177983 */ /* 0x000ea80000300800 */
[----:B------:R0:W-:Y:S04]  /*524b0*/  STL [R1+0x11e0], R10 ;  /* 0x0011e00a01007387 */ /* 0x0001e80000100800 */
[----:B0-----:R-:W2:Y:S04]  /*524c0*/  LDL.LU R10, [R1+0x27c] ;  /* 0x00027c00010a7983 */ /* 0x001ea80000300800 */
[----:B------:R-:W2:Y:S04]  /*524d0*/  LDL.LU.64 R14, [R1+0x1328] ;  /* 0x00132800010e7983 */ /* 0x000ea80000300a00 */
[----:B------:R-:W3:Y:S04]  /*524e0*/  LDL.LU R12, [R1+0x1320] ;  /* 0x00132000010c7983 */ /* 0x000ee80000300800 */
[----:B--2---:R0:W-:Y:S04]  /*524f0*/  STG.E.U16 [R14.64], R25 ;  /* 0x000000190e007986 */ /* 0x0041e8000c101504 */
[----:B0-----:R-:W2:Y:S01]  /*52500*/  LDL.LU.64 R14, [R1+0x1318] ;  /* 0x00131800010e7983 */ /* 0x001ea20000300a00 */
[----:B---3--:R-:W-:-:S03]  /*52510*/  PRMT R12, R25, 0x7632, R12 ;  /* 0x00007632190c7816 */ /* 0x008fc6000000000c */
[----:B------:R-:W3:Y:S04]  /*52520*/  LDL.LU R25, [R1+0x1310] ;  /* 0x0013100001197983 */ /* 0x000ee80000300800 */
[----:B------:R0:W-:Y:S04]  /*52530*/  STG.E.U16 [R28.64], R24 ;  /* 0x000000181c007986 */ /* 0x0001e8000c101504 */
[----:B0-----:R-:W3:Y:S01]  /*52540*/  LDL.LU.64 R28, [R1+0x1308] ;  /* 0x00130800011c7983 */ /* 0x001ee20000300a00 */
[----:B--2---:R-:W-:-:S03]  /*52550*/  PRMT R14, R24, 0x7632, R14 ;  /* 0x00007632180e7816 */ /* 0x004fc6000000000e */
[----:B------:R-:W2:Y:S04]  /*52560*/  LDL.LU R24, [R1+0x1300] ;  /* 0x0013000001187983 */ /* 0x000ea80000300800 */
[----:B---3--:R0:W-:Y:S04]  /*52570*/  STG.E.U16 [R16.64], R28 ;  /* 0x0000001c10007986 */ /* 0x0081e8000c101504 */
[----:B0-----:R-:W3:Y:S01]  /*52580*/  LDL.LU.64 R16, [R1+0x12f8] ;  /* 0x0012f80001107983 */ /* 0x001ee20000300a00 */
[----:B--2---:R-:W-:-:S03]  /*52590*/  PRMT R24, R28, 0x7632, R24 ;  /* 0x000076321c187816 */ /* 0x004fc60000000018 */
[----:B------:R-:W2:Y:S04]  /*525a0*/  LDL.LU R28, [R1+0x12f0] ;  /* 0x0012f000011c7983 */ /* 0x000ea80000300800 */
[----:B---3--:R0:W-:Y:S04]  /*525b0*/  STG.E.U16 [R16.64], R29 ;  /* 0x0000001d10007986 */ /* 0x0081e8000c101504 */
[----:B0-----:R-:W3:Y:S01]  /*525c0*/  LDL.LU.64 R16, [R1+0x12e8] ;  /* 0x0012e80001107983 */ /* 0x001ee20000300a00 */
[----:B--2---:R-:W-:-:S03]  /*525d0*/  PRMT R28, R29, 0x7632, R28 ;  /* 0x000076321d1c7816 */ /* 0x004fc6000000001c */
[----:B------:R-:W2:Y:S01]  /*525e0*/  LDL.LU R29, [R1+0x12e0] ;  /* 0x0012e000011d7983 */ /* 0x000ea20000300800 */
[----:B------:R-:W-:-:S03]  /*525f0*/  PRMT R25, R8, 0x7632, R25 ;  /* 0x0000763208197816 */ /* 0x000fc60000000019 */
[----:B---3--:R-:W-:Y:S04]  /*52600*/  STG.E.U16 [R16.64], R10 ;  /* 0x0000000a10007986 */ /* 0x008fe8000c101504 */
[----:B----4-:R-:W-:Y:S01]  /*52610*/  STG.E.U16 [R18.64], R8 ;  /* 0x0000000812007986 */ /* 0x010fe2000c101504 */
[----:B--2---:R-:W-:-:S05]  /*52620*/  PRMT R29, R10, 0x7632, R29 ;  /* 0x000076320a1d7816 */ /* 0x004fca000000001d */
[----:B------:R0:W-:Y:S04]  /*52630*/  STL.64 [R1+0x1188], R28 ;  /* 0x0011881c01007387 */ /* 0x0001e80000100a00 */
[----:B0-----:R-:W2:Y:S04]  /*52640*/  LDL.LU.64 R28, [R1+0xe8] ;  /* 0x0000e800011c7983 */ /* 0x001ea80000300a00 */
[----:B------:R-:W5:Y:S04]  /*52650*/  LDL.LU.64 R16, [R1+0x12d8] ;  /* 0x0012d80001107983 */ /* 0x000f680000300a00 */
[----:B------:R0:W-:Y:S04]  /*52660*/  STL.64 [R1+0x1198], R24 ;  /* 0x0011981801007387 */ /* 0x0001e80000100a00 */
[----:B0-----:R-:W3:Y:S04]  /*52670*/  LDL.LU.64 R24, [R1+0xf0] ;  /* 0x0000f00001187983 */ /* 0x001ee80000300a00 */
[----:B------:R-:W4:Y:S01]  /*52680*/  LDL.LU.64 R18, [R1+0x12d0] ;  /* 0x0012d00001127983 */ /* 0x000f220000300a00 */
[----:B------:R-:W-:-:S02]  /*52690*/  PRMT R15, R22, 0x7632, R15 ;  /* 0x00007632160f7816 */ /* 0x000fc4000000000f */
[----:B------:R-:W-:Y:S02]  /*526a0*/  PRMT R13, R23, 0x7632, R13 ;  /* 0x00007632170d7816 */ /* 0x000fe4000000000d */
[----:B-----5:R-:W-:Y:S02]  /*526b0*/  PRMT R16, R6, 0x7632, R16 ;  /* 0x0000763206107816 */ /* 0x020fe40000000010 */
[----:B------:R-:W-:Y:S02]  /*526c0*/  PRMT R17, R9, 0x7632, R17 ;  /* 0x0000763209117816 */ /* 0x000fe40000000011 */
[----:B----4-:R-:W-:Y:S02]  /*526d0*/  PRMT R18, R0, 0x7632, R18 ;  /* 0x0000763200127816 */ /* 0x010fe40000000012 */
[----:B------:R-:W-:Y:S01]  /*526e0*/  PRMT R19, R7, 0x7632, R19 ;  /* 0x0000763207137816 */ /* 0x000fe20000000013 */
[----:B---3--:R-:W-:Y:S04]  /*526f0*/  STG.E.U16 [R24.64], R6 ;  /* 0x0000000618007986 */ /* 0x008fe8000c101504 */
[----:B------:R-:W-:Y:S04]  /*52700*/  STL.64 [R1+0x11a8], R18 ;  /* 0x0011a81201007387 */ /* 0x000fe80000100a00 */
[----:B--2---:R-:W-:Y:S04]  /*52710*/  STG.E.U16 [R28.64], R0 ;  /* 0x000000001c007986 */ /* 0x004fe8000c101504 */
[----:B------:R-:W-:Y:S04]  /*52720*/  STL.64 [R1+0x11b8], R16 ;  /* 0x0011b81001007387 */ /* 0x000fe80000100a00 */
[----:B------:R-:W-:Y:S04]  /*52730*/  STG.E.U16 [R2.64], R7 ;  /* 0x0000000702007986 */ /* 0x000fe8000c101504 */
[----:B------:R-:W-:Y:S04]  /*52740*/  STL.64 [R1+0x11c8], R14 ;  /* 0x0011c80e01007387 */ /* 0x000fe80000100a00 */
[----:B------:R0:W-:Y:S04]  /*52750*/  STG.E.U16 [R26.64], R9 ;  /* 0x000000091a007986 */ /* 0x0001e8000c101504 */
[----:B------:R-:W-:Y:S04]  /*52760*/  STL.64 [R1+0x11d8], R12 ;  /* 0x0011d80c01007387 */ /* 0x000fe80000100a00 */
[----:B0-----:R-:W2:Y:S04]  /*52770*/  LDL.LU R9, [R1+0x1fc] ;  /* 0x0001fc0001097983 */ /* 0x001ea80000300800 */
[----:B------:R-:W3:Y:S04]  /*52780*/  LDL.LU R7, [R1+0x1ec] ;  /* 0x0001ec0001077983 */ /* 0x000ee80000300800 */
[----:B------:R-:W4:Y:S04]  /*52790*/  LDL.LU R3, [R1+0x1dc] ;  /* 0x0001dc0001037983 */ /* 0x000f280000300800 */
[----:B------:R-:W4:Y:S04]  /*527a0*/  LDL.LU R2, [R1+0x1cc] ;  /* 0x0001cc0001027983 */ /* 0x000f280000300800 */
[----:B----4-:R0:W-:Y:S04]  /*527b0*/  STL.64 [R1+0x12b8], R2 ;  /* 0x0012b80201007387 */ /* 0x0101e80000100a00 */
[----:B0-----:R-:W4:Y:S04]  /*527c0*/  LDL.LU.64 R2, [R1+0xb8] ;  /* 0x0000b80001027983 */ /* 0x001f280000300a00 */
[----:B----4-:R0:W-:Y:S04]  /*527d0*/  STL.64 [R1+0x12c8], R2 ;  /* 0x0012c80201007387 */ /* 0x0101e80000100a00 */
[----:B0-----:R-:W4:Y:S04]  /*527e0*/  LDL.LU.64 R2, [R1+0xc0] ;  /* 0x0000c00001027983 */ /* 0x001f280000300a00 */
[----:B------:R-:W5:Y:S04]  /*527f0*/  LDL.LU R0, [R1+0x1bc] ;  /* 0x0001bc0001007983 */ /* 0x000f680000300800 */
[----:B------:R-:W2:Y:S04]  /*52800*/  LDL.LU.S16 R10, [R1+0x158] ;  /* 0x00015800010a7983 */ /* 0x000ea80000300600 */
[----:B--2---:R0:W-:Y:S04]  /*52810*/  STL [R1+0x11f0], R10 ;  /* 0x0011f00a01007387 */ /* 0x0041e80000100800 */
[----:B0-----:R-:W2:Y:S04]  /*52820*/  LDL.LU.S16 R10, [R1+0x160] ;  /* 0x00016000010a7983 */ /* 0x001ea80000300600 */
        /* <DEDUP_REMOVED lines=15> */
[----:B0-----:R-:W2:Y:S04]  /*52920*/  LDL.LU R10, [R1+0x1ac] ;  /* 0x0001ac00010a7983 */ /* 0x001ea80000300800 */
        /* <DEDUP_REMOVED lines=25> */
[----:B------:R-:W-:Y:S01]  /*52ac0*/  STG.E.U16 [R4.64], R22 ;  /* 0x0000001604007986 */ /* 0x000fe2000c101504 */
[----:B------:R-:W-:-:S03]  /*52ad0*/  PRMT R11, R9, 0x7632, R11 ;  /* 0x00007632090b7816 */ /* 0x000fc6000000000b */
[----:B------:R-:W-:Y:S04]  /*52ae0*/  STG.E.U16 [R20.64], R23 ;  /* 0x0000001714007986 */ /* 0x000fe8000c101504 */
[----:B----4-:R-:W-:Y:S04]  /*52af0*/  STG.E.U16 [R2.64], R9 ;  /* 0x0000000902007986 */ /* 0x010fe8000c101504 */
[----:B--2---:R0:W-:Y:S04]  /*52b00*/  STL.64 [R1+0x12a8], R12 ;  /* 0x0012a80c01007387 */ /* 0x0041e80000100a00 */
[----:B0-----:R-:W2:Y:S04]  /*52b10*/  LDL.LU.64 R12, [R1+0xb0] ;  /* 0x0000b000010c7983 */ /* 0x001ea80000300a00 */
[----:B------:R-:W4:Y:S04]  /*52b20*/  LDL.LU.S16 R8, [R1+0x150] ;  /* 0x0001500001087983 */ /* 0x000f280000300600 */
[----:B------:R-:W2:Y:S04]  /*52b30*/  LDL.LU.64 R14, [R1+0x40] ;  /* 0x00004000010e7983 */ /* 0x000ea80000300a00 */
[----:B------:R-:W2:Y:S04]  /*52b40*/  LDL.LU.S16 R6, [R1+0x148] ;  /* 0x0001480001067983 */ /* 0x000ea80000300600 */
[----:B------:R-:W2:Y:S04]  /*52b50*/  LDL.LU.64 R16, [R1+0x38] ;  /* 0x0000380001107983 */ /* 0x000ea80000300a00 */
[----:B------:R-:W2:Y:S04]  /*52b60*/  LDL.LU.64 R18, [R1+0x30] ;  /* 0x0000300001127983 */ /* 0x000ea80000300a00 */
[----:B------:R-:W2:Y:S04]  /*52b70*/  LDL.LU.64 R24, [R1+0x28] ;  /* 0x0000280001187983 */ /* 0x000ea80000300a00 */
[----:B------:R-:W2:Y:S04]  /*52b80*/  LDL.LU.64 R28, [R1+0x20] ;  /* 0x00002000011c7983 */ /* 0x000ea80000300a00 */
[----:B------:R-:W2:Y:S04]  /*52b90*/  LDL.LU.64 R26, [R1+0x18] ;  /* 0x00001800011a7983 */ /* 0x000ea80000300a00 */
[----:B------:R-:W2:Y:S04]  /*52ba0*/  LDL.LU.64 R4, [R1+0x10] ;  /* 0x0000100001047983 */ /* 0x000ea80000300a00 */
[----:B------:R-:W2:Y:S04]  /*52bb0*/  LDL.LU.64 R20, [R1+0x8] ;  /* 0x0000080001147983 */ /* 0x000ea80000300a00 */
[----:B------:R-:W2:Y:S04]  /*52bc0*/  LDL.LU.64 R22, [R1] ;  /* 0x0000000001167983 */ /* 0x000ea80000300a00 */
[----:B------:R-:W3:Y:S04]  /*52bd0*/  LDL.LU.64 R2, [R1+0x12c8] ;  /* 0x0012c80001027983 */ /* 0x000ee80000300a00 */
[----:B------:R-:W2:Y:S04]  /*52be0*/  LDL.LU R9, [R1+0x12c0] ;  /* 0x0012c00001097983 */ /* 0x000ea80000300800 */
[----:B---3--:R0:W-:Y:S01]  /*52bf0*/  STG.E.U16 [R2.64], R7 ;  /* 0x0000000702007986 */ /* 0x0081e2000c101504 */
[----:B--2---:R-:W-:-:S03]  /*52c00*/  PRMT R9, R7, 0x7632, R9 ;  /* 0x0000763207097816 */ /* 0x004fc60000000009 */
[----:B0-----:R-:W2:Y:S04]  /*52c10*/  LDL.LU.64 R2, [R1+0x12b8] ;  /* 0x0012b80001027983 */ /* 0x001ea80000300a00 */
[----:B------:R-:W3:Y:S04]  /*52c20*/  LDL.LU R7, [R1+0x12b0] ;  /* 0x0012b00001077983 */ /* 0x000ee80000300800 */
[----:B--2---:R0:W-:Y:S01]  /*52c30*/  STG.E.U16 [R12.64], R3 ;  /* 0x000000030c007986 */ /* 0x0041e2000c101504 */
[----:B---3--:R-:W-:-:S03]  /*52c40*/  PRMT R7, R3, 0x7632, R7 ;  /* 0x0000763203077816 */ /* 0x008fc60000000007 */
[----:B0-----:R-:W2:Y:S04]  /*52c50*/  LDL.LU.64 R12, [R1+0x12a8] ;  /* 0x0012a800010c7983 */ /* 0x001ea80000300a00 */
[----:B------:R-:W3:Y:S04]  /*52c60*/  LDL.LU R3, [R1+0x12a0] ;  /* 0x0012a00001037983 */ /* 0x000ee80000300800 */
[----:B--2---:R0:W-:Y:S01]  /*52c70*/  STG.E.U16 [R12.64], R2 ;  /* 0x000000020c007986 */ /* 0x0041e2000c101504 */
[----:B---3--:R-:W-:-:S03]  /*52c80*/  PRMT R3, R2, 0x7632, R3 ;  /* 0x0000763202037816 */ /* 0x008fc60000000003 */
[----:B0-----:R-:W5:Y:S04]  /*52c90*/  LDL.LU.64 R12, [R1+0x1298] ;  /* 0x00129800010c7983 */ /* 0x001f680000300a00 */
[----:B------:R-:W2:Y:S04]  /*52ca0*/  LDL.LU R2, [R1+0x1290] ;  /* 0x0012900001027983 */ /* 0x000ea80000300800 */
[----:B-----5:R0:W-:Y:S01]  /*52cb0*/  STG.E.U16 [R12.64], R0 ;  /* 0x000000000c007986 */ /* 0x0201e2000c101504 */
[----:B--2---:R-:W-:-:S03]  /*52cc0*/  PRMT R2, R0, 0x7632, R2 ;  /* 0x0000763200027816 */ /* 0x004fc60000000002 */
[----:B0-----:R-:W2:Y:S04]  /*52cd0*/  LDL.LU.64 R12, [R1+0x1288] ;  /* 0x00128800010c7983 */ /* 0x001ea80000300a00 */
[----:B------:R-:W3:Y:S04]  /*52ce0*/  LDL.LU R0, [R1+0x1280] ;  /* 0x0012800001007983 */ /* 0x000ee80000300800 */
[----:B--2---:R0:W-:Y:S01]  /*52cf0*/  STG.E.U16 [R12.64], R10 ;  /* 0x0000000a0c007986 */ /* 0x0041e2000c101504 */
[----:B---3--:R-:W-:-:S03]  /*52d00*/  PRMT R0, R10, 0x7632, R0 ;  /* 0x000076320a007816 */ /* 0x008fc60000000000 */
[----:B0-----:R-:W2:Y:S04]  /*52d10*/  LDL.LU.64 R12, [R1+0x1278] ;  /* 0x00127800010c7983 */ /* 0x001ea80000300a00 */
[----:B------:R-:W2:Y:S04]  /*52d20*/  LDL.LU R10, [R1+0x1270] ;  /* 0x00127000010a7983 */ /* 0x000ea80000300800 */
[----:B--2---:R0:W-:Y:S04]  /*52d30*/  STG.E.U16 [R12.64], R10 ;  /* 0x0000000a0c007986 */ /* 0x0041e8000c101504 */
        /* <DEDUP_REMOVED lines=24> */
[----:B0-----:R-:W4:Y:S04]  /*52ec0*/  LDL.LU.64 R12, [R1+0x11e8] ;  /* 0x0011e800010c7983 */ /* 0x001f280000300a00 */
[----:B------:R-:W2:Y:S04]  /*52ed0*/  LDL.LU R10, [R1+0x11e0] ;  /* 0x0011e000010a7983 */ /* 0x000ea80000300800 */
[----:B----4-:R0:W-:Y:S04]  /*52ee0*/  STG.E.U16 [R12.64], R8 ;  /* 0x000000080c007986 */ /* 0x0101e8000c101504 */
[----:B------:R1:W-:Y:S04]  /*52ef0*/  STG.E.U16 [R14.64], R6 ;  /* 0x000000060e007986 */ /* 0x0003e8000c101504 */
[----:B0-----:R-:W3:Y:S04]  /*52f00*/  LDL.LU.64 R12, [R1+0x11d8] ;  /* 0x0011d800010c7983 */ /* 0x001ee80000300a00 */
[----:B------:R-:W4:Y:S04]  /*52f10*/  LDL.LU R8, [R1+0x11d0] ;  /* 0x0011d00001087983 */ /* 0x000f280000300800 */
[----:B-1----:R-:W5:Y:S04]  /*52f20*/  LDL.LU.64 R14, [R1+0x11c8] ;  /* 0x0011c800010e7983 */ /* 0x002f680000300a00 */
[----:B------:R-:W2:Y:S04]  /*52f30*/  LDL.LU R6, [R1+0x11c0] ;  /* 0x0011c00001067983 */ /* 0x000ea80000300800 */
[----:B--2---:R0:W-:Y:S04]  /*52f40*/  STG.E.U16 [R16.64], R6 ;  /* 0x0000000610007986 */ /* 0x0041e8000c101504 */
[----:B----4-:R1:W-:Y:S04]  /*52f50*/  STG.E.U16 [R18.64], R8 ;  /* 0x0000000812007986 */ /* 0x0103e8000c101504 */
[----:B------:R2:W-:Y:S04]  /*52f60*/  STG.E.U16 [R24.64], R10 ;  /* 0x0000000a18007986 */ /* 0x0005e8000c101504 */
[----:B0-----:R-:W4:Y:S04]  /*52f70*/  LDL.LU.64 R16, [R1+0x11b8] ;  /* 0x0011b80001107983 */ /* 0x001f280000300a00 */
[----:B------:R-:W4:Y:S04]  /*52f80*/  LDL.LU R6, [R1+0x11b0] ;  /* 0x0011b00001067983 */ /* 0x000f280000300800 */
[----:B-1----:R-:W4:Y:S04]  /*52f90*/  LDL.LU.64 R18, [R1+0x11a8] ;  /* 0x0011a80001127983 */ /* 0x002f280000300a00 */
[----:B------:R-:W4:Y:S04]  /*52fa0*/  LDL.LU R8, [R1+0x11a0] ;  /* 0x0011a00001087983 */ /* 0x000f280000300800 */
[----:B--2---:R-:W2:Y:S04]  /*52fb0*/  LDL.LU.64 R24, [R1+0x1198] ;  /* 0x0011980001187983 */ /* 0x004ea80000300a00 */
[----:B------:R-:W4:Y:S04]  /*52fc0*/  LDL.LU R10, [R1+0x1190] ;  /* 0x00119000010a7983 */ /* 0x000f280000300800 */
[----:B---3--:R0:W-:Y:S04]  /*52fd0*/  STG.E.U16 [R28.64], R12 ;  /* 0x0000000c1c007986 */ /* 0x0081e8000c101504 */
[----:B0-----:R-:W3:Y:S04]  /*52fe0*/  LDL.LU.64 R28, [R1+0x1188] ;  /* 0x00118800011c7983 */ /* 0x001ee80000300a00 */
[----:B------:R-:W4:Y:S04]  /*52ff0*/  LDL.LU R12, [R1+0x1180] ;  /* 0x00118000010c7983 */ /* 0x000f280000300800 */
[----:B-----5:R0:W-:Y:S04]  /*53000*/  STG.E.U16 [R26.64], R14 ;  /* 0x0000000e1a007986 */ /* 0x0201e8000c101504 */
[----:B0-----:R-:W5:Y:S04]  /*53010*/  LDL.LU.64 R26, [R1+0x1178] ;  /* 0x00117800011a7983 */ /* 0x001f680000300a00 */
[----:B------:R-:W4:Y:S04]  /*53020*/  LDL.LU R14, [R1+0x1170] ;  /* 0x00117000010e7983 */ /* 0x000f280000300800 */
[----:B--2---:R0:W-:Y:S04]  /*53030*/  STG.E.U16 [R4.64], R24 ;  /* 0x0000001804007986 */ /* 0x0041e8000c101504 */
[----:B0-----:R-:W2:Y:S01]  /*53040*/  LDL.LU.64 R4, [R1+0x1168] ;  /* 0x0011680001047983 */ /* 0x001ea20000300a00 */
[----:B------:R-:W4:Y:S03]  /*53050*/  LDL.LU R24, [R1+0x1160] ;  /* 0x0011600001187983 */ /* 0x000f260000300800 */
[----:B---3--:R0:W-:Y:S01]  /*53060*/  STG.E.U16 [R20.64], R28 ;  /* 0x0000001c14007986 */ /* 0x0081e2000c101504 */
[----:B------:R1:W-:Y:S03]  /*53070*/  STG.E.U16 [R22.64], R29 ;  /* 0x0000001d16007986 */ /* 0x0003e6000c101504 */
[----:B0-----:R-:W3:Y:S01]  /*53080*/  LDL.LU.64 R20, [R1+0x1158] ;  /* 0x0011580001147983 */ /* 0x001ee20000300a00 */
[----:B------:R-:W2:Y:S02]  /*53090*/  LDL.LU R28, [R1+0x1150] ;  /* 0x00115000011c7983 */ /* 0x000ea40000300800 */
[----:B-1----:R-:W2:Y:S02]  /*530a0*/  LDL.LU.64 R22, [R1+0x1148] ;  /* 0x0011480001167983 */ /* 0x002ea40000300a00 */
[----:B------:R-:W2:Y:S02]  /*530b0*/  LDL.LU R29, [R1+0x1144] ;  /* 0x00114400011d7983 */ /* 0x000ea40000300800 */
[----:B--2---:R0:W-:Y:S04]  /*530c0*/  STG.E.U16 [R28.64], R25 ;  /* 0x000000191c007986 */ /* 0x0041e8000c101504 */
[----:B0-----:R-:W4:Y:S04]  /*530d0*/  LDL.LU R25, [R1+0x1140] ;  /* 0x0011400001197983 */ /* 0x001f280000300800 */
[----:B----4-:R0:W-:Y:S01]  /*530e0*/  STG.E.U16 [R24.64], R16 ;  /* 0x0000001018007986 */ /* 0x0101e2000c101504 */
[----:B------:R1:W-:Y:S03]  /*530f0*/  STG.E.U16 [R22.64], R18 ;  /* 0x0000001216007986 */ /* 0x0003e6000c101504 */
[----:B0-----:R-:W2:Y:S01]  /*53100*/  LDL.LU R16, [R1+0x113c] ;  /* 0x00113c0001107983 */ /* 0x001ea20000300800 */
[----:B-1----:R-:W4:Y:S02]  /*53110*/  LDL.LU R18, [R1+0x1138] ;  /* 0x0011380001127983 */ /* 0x002f240000300800 */
[----:B------:R-:W2:Y:S02]  /*53120*/  LDL.LU R24, [R1+0x1a0] ;  /* 0x0001a00001187983 */ /* 0x000ea40000300800 */
[----:B---3--:R0:W-:Y:S01]  /*53130*/  STG.E.U16 [R20.64], R19 ;  /* 0x0000001314007986 */ /* 0x0081e2000c101504 */
[----:B--2---:R1:W-:Y:S01]  /*53140*/  STL [R1+0x1110], R24 ;  /* 0x0011101801007387 */ /* 0x0043e20000100800 */
[----:B0-----:R-:W4:Y:S03]  /*53150*/  LDL.LU R19, [R1+0x1134] ;  /* 0x0011340001137983 */ /* 0x001f260000300800 */
[----:B-1----:R-:W2:Y:S04]  /*53160*/  LDL.LU R24, [R1+0x83c] ;  /* 0x00083c0001187983 */ /* 0x002ea80000300800 */
[----:B--2---:R0:W-:Y:S04]  /*53170*/  STL [R1+0x1114], R24 ;  /* 0x0011141801007387 */ /* 0x0041e80000100800 */
[----:B0-----:R-:W2:Y:S04]  /*53180*/  LDL.LU R24, [R1+0x840] ;  /* 0x0008400001187983 */ /* 0x001ea80000300800 */
[----:B----4-:R-:W-:Y:S04]  /*53190*/  STG.E.U16 [R18.64], R17 ;  /* 0x0000001112007986 */ /* 0x010fe8000c101504 */
[----:B--2---:R0:W-:Y:S04]  /*531a0*/  STL [R1+0x1118], R24 ;  /* 0x0011181801007387 */ /* 0x0041e80000100800 */
[----:B0-----:R-:W2:Y:S01]  /*531b0*/  LDL.LU R24, [R1+0x844] ;  /* 0x0008440001187983 */ /* 0x001ea20000300800 */
[----:B------:R-:W3:Y:S02]  /*531c0*/  LDL.LU R20, [R1+0x764] ;  /* 0x0007640001147983 */ /* 0x000ee40000300800 */
[----:B------:R-:W4:Y:S02]  /*531d0*/  LDL.LU R21, [R1+0x75c] ;  /* 0x00075c0001157983 */ /* 0x000f240000300800 */
[----:B------:R-:W2:Y:S01]  /*531e0*/  LDL.LU R22, [R1+0x758] ;  /* 0x0007580001167983 */ /* 0x000ea20000300800 */
[----:B------:R-:W2:Y:S01]  /*531f0*/  LDL.LU R23, [R1+0x814] ;  /* 0x0008140001177983 */ /* 0x000ea20000300800 */
[----:B------:R-:W2:Y:S02]  /*53200*/  LDL.LU R25, [R1+0x810] ;  /* 0x0008100001197983 */ /* 0x000ea40000300800 */
[----:B------:R-:W2:Y:S02]  /*53210*/  LDL.LU R28, [R1+0x80c] ;  /* 0x00080c00011c7983 */ /* 0x000ea40000300800 */
[----:B------:R-:W2:Y:S01]  /*53220*/  LDL.LU R29, [R1+0x808] ;  /* 0x00080800011d7983 */ /* 0x000ea20000300800 */
[----:B------:R-:W2:Y:S01]  /*53230*/  LDL.LU R17, [R1+0x1130] ;  /* 0x0011300001117983 */ /* 0x000ea20000300800 */
[----:B------:R-:W3:Y:S02]  /*53240*/  LDL.LU R18, [R1+0x76c] ;  /* 0x00076c0001127983 */ /* 0x000ee40000300800 */
[----:B------:R-:W3:Y:S01]  /*53250*/  LDL.LU R19, [R1+0x818] ;  /* 0x0008180001137983 */ /* 0x000ee20000300800 */
[----:B--2---:R0:W-:Y:S04]  /*53260*/  STG.E.U16 [R16.64], R15 ;  /* 0x0000000f10007986 */ /* 0x0041e8000c101504 */
[----:B0-----:R-:W2:Y:S01]  /*53270*/  LDL.LU R15, [R1+0x112c] ;  /* 0x00112c00010f7983 */ /* 0x001ea20000300800 */
        /* <DEDUP_REMOVED lines=18> */
[----:B--2---:R0:W-:Y:S01]  /*533a0*/  STG.E.U16 [R6.64], R3 ;  /* 0x0000000306007986 */ /* 0x0041e2000c101504 */
[----:B-----5:R1:W-:Y:S02]  /*533b0*/  STG.E.U16 [R26.64], R2 ;  /* 0x000000021a007986 */ /* 0x0203e4000c101504 */
[----:B------:R2:W-:Y:S02]  /*533c0*/  STG.E.U16 [R4.64], R0 ;  /* 0x0000000004007986 */ /* 0x0005e4000c101504 */
[----:B---3--:R-:W-:Y:S01]  /*533d0*/  FFMA R12, R13, 0.69314718246459960938, R12 ;  /* 0x3f3172180d0c7823 */ /* 0x008fe2000000000c */
[----:B0-----:R-:W3:Y:S01]  /*533e0*/  LDL.LU R6, [R1+0x54c] ;  /* 0x00054c0001067983 */ /* 0x001ee20000300800 */
[----:B------:R-:W5:Y:S02]  /*533f0*/  LDL.LU R7, [R1+0x550] ;  /* 0x0005500001077983 */ /* 0x000f640000300800 */
[----:B------:R-:W3:Y:S02]  /*53400*/  LDL.LU R3, [R1+0x828] ;  /* 0x0008280001037983 */ /* 0x000ee40000300800 */
[----:B-1----:R-:W3:Y:S01]  /*53410*/  LDL.LU R2, [R1+0x834] ;  /* 0x0008340001027983 */ /* 0x002ee20000300800 */
[----:B------:R-:W3:Y:S01]  /*53420*/  LDL.LU R26, [R1+0x830] ;  /* 0x00083000011a7983 */ /* 0x000ee20000300800 */
[----:B------:R-:W3:Y:S02]  /*53430*/  LDL.LU R27, [R1+0x82c] ;  /* 0x00082c00011b7983 */ /* 0x000ee40000300800 */
[----:B--2---:R-:W2:Y:S02]  /*53440*/  LDL.LU R4, [R1+0x52c] ;  /* 0x00052c0001047983 */ /* 0x004ea40000300800 */
[----:B------:R-:W3:Y:S01]  /*53450*/  LDL.LU R5, [R1+0x548] ;  /* 0x0005480001057983 */ /* 0x000ee20000300800 */
[----:B------:R-:W5:Y:S04]  /*53460*/  LDL.LU R0, [R1+0x838] ;  /* 0x0008380001007983 */ /* 0x000f680000300800 */
[----:B------:R-:W-:Y:S01]  /*53470*/  BAR.SYNC.DEFER_BLOCKING 0x0 ;  /* 0x0000000000007b1d */ /* 0x000fe20000010000 */
[----:B--2---:R-:W-:-:S05]  /*53480*/  FFMA R4, R4, 0.69314718246459960938, R24 ;  /* 0x3f31721804047823 */ /* 0x004fca0000000018 */
[----:B------:R-:W3:Y:S02]  /*53490*/  LDL.LU R24, [R1+0x1118] ;  /* 0x0011180001187983 */ /* 0x000ee40000300800 */
[----:B---3--:R-:W-:Y:S02]  /*534a0*/  FFMA R5, R5, 0.69314718246459960938, R24 ;  /* 0x3f31721805057823 */ /* 0x008fe40000000018 */
[----:B------:R-:W2:Y:S02]  /*534b0*/  LDL.LU R24, [R1+0x1114] ;  /* 0x0011140001187983 */ /* 0x000ea40000300800 */
[----:B--2---:R-:W-:Y:S02]  /*534c0*/  FFMA R6, R6, 0.69314718246459960938, R24 ;  /* 0x3f31721806067823 */ /* 0x004fe40000000018 */
[----:B------:R-:W2:Y:S01]  /*534d0*/  LDL.LU R24, [R1+0x1110] ;  /* 0x0011100001187983 */ /* 0x000ea20000300800 */
[----:B------:R-:W-:Y:S01]  /*534e0*/  FFMA R13, R16, 0.69314718246459960938, R14 ;  /* 0x3f317218100d7823 */ /* 0x000fe2000000000e */
[----:B------:R-:W-:-:S02]  /*534f0*/  FSEL R15, R15, -INF , P5 ;  /* 0xff8000000f0f7808 */ /* 0x000fc40002800000 */
[----:B------:R-:W-:Y:S01]  /*53500*/  FSEL R16, R18, -INF , P4 ;  /* 0xff80000012107808 */ /* 0x000fe20002000000 */
[----:B----4-:R-:W-:Y:S02]  /*53510*/  FSEL R18, R21, -INF , P2 ;  /* 0xff80000015127808 */ /* 0x010fe40001000000 */
[----:B------:R-:W-:Y:S01]  /*53520*/  FFMA R15, R15, 0.69314718246459960938, R19 ;  /* 0x3f3172180f0f7823 */ /* 0x000fe20000000013 */
[----:B------:R-:W-:Y:S01]  /*53530*/  FSEL R19, R22, -INF , P1 ;  /* 0xff80000016137808 */ /* 0x000fe20000800000 */
[----:B-----5:R-:W-:Y:S02]  /*53540*/  FFMA R7, R7, 0.69314718246459960938, R0 ;  /* 0x3f31721807077823 */ /* 0x020fe40000000000 */
[----:B------:R-:W-:Y:S02]  /*53550*/  FFMA R8, R8, 0.69314718246459960938, R2 ;  /* 0x3f31721808087823 */ /* 0x000fe40000000002 */
[----:B------:R-:W-:Y:S02]  /*53560*/  FFMA R9, R9, 0.69314718246459960938, R26 ;  /* 0x3f31721809097823 */ /* 0x000fe4000000001a */
[----:B------:R-:W-:-:S02]  /*53570*/  FFMA R10, R10, 0.69314718246459960938, R27 ;  /* 0x3f3172180a0a7823 */ /* 0x000fc4000000001b */
[----:B------:R-:W-:Y:S02]  /*53580*/  FFMA R11, R11, 0.69314718246459960938, R3 ;  /* 0x3f3172180b0b7823 */ /* 0x000fe40000000003 */
[----:B------:R-:W-:Y:S02]  /*53590*/  FFMA R16, R16, 0.69314718246459960938, R23 ;  /* 0x3f31721810107823 */ /* 0x000fe40000000017 */
[----:B------:R-:W-:Y:S02]  /*535a0*/  FFMA R18, R18, 0.69314718246459960938, R28 ;  /* 0x3f31721812127823 */ /* 0x000fe4000000001c */
[----:B------:R-:W-:Y:S02]  /*535b0*/  FFMA R19, R19, 0.69314718246459960938, R29 ;  /* 0x3f31721813137823 */ /* 0x000fe4000000001d */
[----:B--2---:R-:W-:Y:S02]  /*535c0*/  FFMA R14, R24, 0.69314718246459960938, R17 ;  /* 0x3f317218180e7823 */ /* 0x004fe40000000011 */
[----:B------:R-:W0:Y:S01]  /*535d0*/  S2R R24, SR_TID.X ;  /* 0x0000000000187919 */ /* 0x000e220000002100 */
[----:B------:R-:W-:-:S05]  /*535e0*/  FSEL R17, R20, -INF , P3 ;  /* 0xff80000014117808 */ /* 0x000fca0001800000 */
[----:B------:R-:W-:Y:S01]  /*535f0*/  FFMA R17, R17, 0.69314718246459960938, R25 ;  /* 0x3f31721811117823 */ /* 0x000fe20000000019 */
[----:B0-----:R-:W-:-:S04]  /*53600*/  SHF.L.U32 R24, R24, 0x2, RZ ;  /* 0x0000000218187819 */ /* 0x001fc800000006ff */
[----:B------:R-:W-:-:S05]  /*53610*/  LOP3.LUT R0, R24, 0x70, RZ, 0xc0, !PT ;  /* 0x0000007018007812 */ /* 0x000fca00078ec0ff */
[----:B------:R0:W-:Y:S04]  /*53620*/  STS.128 [R0], R4 ;  /* 0x0000000400007388 */ /* 0x0001e80000000c00 */
[----:B------:R0:W-:Y:S04]  /*53630*/  STS.128 [R0+0x80], R8 ;  /* 0x0000800800007388 */ /* 0x0001e80000000c00 */
[----:B------:R0:W-:Y:S04]  /*53640*/  STS.128 [R0+0x100], R12 ;  /* 0x0001000c00007388 */ /* 0x0001e80000000c00 */
[----:B------:R0:W-:Y:S01]  /*53650*/  STS.128 [R0+0x180], R16 ;  /* 0x0001801000007388 */ /* 0x0001e20000000c00 */
[----:B------:R-:W-:Y:S06]  /*53660*/  BAR.SYNC.DEFER_BLOCKING 0x0 ;  /* 0x0000000000007b1d */ /* 0x000fec0000010000 */
[----:B------:R-:W-:Y:S05]  /*53670*/  @P0 EXIT ;  /* 0x000000000000094d */ /* 0x000fea0003800000 */
[----:B0-----:R-:W2:Y:S04]  /*53680*/  LDL.LU R25, [R1+0x1a4] ;  /* 0x0001a40001197983 */ /* 0x001ea80000300800 */
[----:B------:R-:W3:Y:S04]  /*53690*/  LDL.LU R29, [R1+0xd1c] ;  /* 0x000d1c00011d7983 */ /* 0x000ee80000300800 */
[----:B------:R-:W0:Y:S02]  /*536a0*/  S2R R28, SR_CTAID.Y ;  /* 0x00000000001c7919 */ /* 0x000e240000002600 */
[----:B0-----:R-:W-:-:S04]  /*536b0*/  IMAD R0, R28, c[0x0][0x1cc], RZ ;  /* 0x000073001c007a24 */ /* 0x001fc800078e02ff */
[C---:B------:R-:W-:Y:S02]  /*536c0*/  IMAD.SHL.U32 R2, R0.reuse, 0x4, RZ ;  /* 0x0000000400027824 */ /* 0x040fe400078e00ff */
[----:B------:R-:W-:Y:S01]  /*536d0*/  IMAD.HI R0, R0, 0x4, RZ ;  /* 0x0000000400007827 */ /* 0x000fe200078e02ff */
[----:B--2---:R-:W0:Y:S01]  /*536e0*/  LDS R7, [R25] ;  /* 0x0000000019077984 */ /* 0x004e220000000800 */
[C---:B---3--:R-:W-:Y:S02]  /*536f0*/  SHF.L.U32 R3, R29.reuse, 0x2, RZ ;  /* 0x000000021d037819 */ /* 0x048fe400000006ff */
[----:B------:R-:W-:Y:S02]  /*53700*/  IMAD.HI R5, R29, 0x4, RZ ;  /* 0x000000041d057827 */ /* 0x000fe400078e02ff */
[----:B------:R-:W-:-:S04]  /*53710*/  IADD3 R2, P0, P1, R3, c[0x0][0x180], R2 ;  /* 0x0000600003027a10 */ /* 0x000fc8000791e002 */
[----:B------:R-:W-:-:S05]  /*53720*/  IADD3.X R3, R5, c[0x0][0x184], R0, P0, P1 ;  /* 0x0000610005037a10 */ /* 0x000fca00007e2400 */
[----:B0-----:R-:W-:Y:S01]  /*53730*/  STG.E [R2.64], R7 ;  /* 0x0000000702007986 */ /* 0x001fe2000c101904 */
[----:B------:R-:W-:Y:S05]  /*53740*/  EXIT ;  /* 0x000000000000794d */ /* 0x000fea0003800000 */
.L_x_2:
[----:B------:R-:W-:-:S00]  /*53750*/  BRA `(.L_x_2) ;  /* 0xfffffff000007947 */ /* 0x000fc0000383ffff */
[----:B------:R-:W-:-:S00]  /*53760*/  NOP ;  /* 0x0000000000007918 */ /* 0x000fc00000000000 */
        /* <DEDUP_REMOVED lines=9> */
.L_x_3:


//--------------------- .nv.global.init           --------------------------
	.section	.nv.global.init,"aw",@progbits
.nv.global.init:
	.type		_$_str,@object
	.size		_$_str,(.L_0 - _$_str)
_$_str:
        /*0000*/ 	.byte	0x5f, 0x5f, 0x43, 0x55, 0x44, 0x41, 0x5f, 0x46, 0x54, 0x5a, 0x00
.L_0:


//--------------------- .nv.shared.attn_fwd       --------------------------
	.section	.nv.shared.attn_fwd,"aw",@nobits
	.sectionflags	@""
	.align	16
